	.target	sm_100a

	.elftype	@"ET_EXEC"


//--------------------- .note.nv.tkinfo           --------------------------
	.section	.note.nv.tkinfo,"",@"SHT_NOTE"
	.sectionflags	@"SHF_NOTE_NV_TKINFO"
	.tkinfo
        /*0018*/ 	.word	0x00000002
        /*0030*/ 	.string	""
        /*0030*/ 	.string	"ptxas"
        /*0030*/ 	.string	"Cuda compilation tools, release 13.0, V13.0.88"
        /*0030*/ 	.string	"Build cuda_13.0.r13.0/compiler.36424714_0"
        /*0030*/ 	.string	"-arch sm_100a -m 64 "



//--------------------- .note.nv.cuinfo           --------------------------
	.section	.note.nv.cuinfo,"",@"SHT_NOTE"
	.sectionflags	@"SHF_NOTE_NV_CUINFO"
        /*0018*/ 	.short	0x0002
        /*001a*/ 	.short	0x0064
        /*001c*/ 	.short	0x0082
	.zero		2


//--------------------- .nv.info                  --------------------------
	.section	.nv.info,"",@"SHT_CUDA_INFO"
	.align	4


	//----- nvinfo : EIATTR_REGCOUNT
	.align		4
        /*0000*/ 	.byte	0x04, 0x2f
        /*0002*/ 	.short	(.L_34 - .L_33)
	.align		4
.L_33:
        /*0004*/ 	.word	index@(_ZN7cutlass13device_kernelINS_4fmha6kernel36Sm100FmhaFwdKernelTmaWarpspecializedIN4cute5tupleIJiiiNS5_IJNS5_IJiiEEEiEEEEEENS1_10collective38Sm100FmhaFwdMainloopTmaWarpspecializedINS_6half_tEffNS5_IJNS4_1CILi256EEENSC_ILi128EEENSC_ILi16EEEEEENS5_IJiNSC_ILi1EEES7_EEENS5_IJiSH_NS5_IJNS5_IJNSC_ILi0EEEiEEEiEEEEEESM_NS9_10CausalMaskILb1EEENS5_IJNSC_ILi2EEESH_SH_EEENSC_ILb0EEEEENS9_38Sm100FmhaFwdEpilogueTmaWarpspecializedISB_fNS5_IJSE_SF_SE_EEESI_NS5_IJSH_S7_EEESR_EENS2_23PersistentTileSchedulerENS2_41Sm100FmhaCtxKernelWarpspecializedScheduleEEEEEvNT_6ParamsE)
        /*0008*/ 	.word	0x00000080


	//----- nvinfo : EIATTR_FRAME_SIZE
	.align		4
.L_34:
        /*000c*/ 	.byte	0x04, 0x11
        /*000e*/ 	.short	(.L_36 - .L_35)
	.align		4
.L_35:
        /*0010*/ 	.word	index@($__internal_3_$__cuda_sm3x_div_rn_noftz_f32_slowpath)
        /*0014*/ 	.word	0x00000070


	//----- nvinfo : EIATTR_FRAME_SIZE
	.align		4
.L_36:
        /*0018*/ 	.byte	0x04, 0x11
        /*001a*/ 	.short	(.L_38 - .L_37)
	.align		4
.L_37:
        /*001c*/ 	.word	index@($__internal_2_$__cuda_sm10x_tcgen05_guardrail_trap_unallocated_columns_being_dealloced)
        /*0020*/ 	.word	0x00000070


	//----- nvinfo : EIATTR_FRAME_SIZE
	.align		4
.L_38:
        /*0024*/ 	.byte	0x04, 0x11
        /*0026*/ 	.short	(.L_40 - .L_39)
	.align		4
.L_39:
        /*0028*/ 	.word	index@($__internal_1_$__cuda_sm10x_tcgen05_guardrail_trap_phase_invalid_during_alloc)
        /*002c*/ 	.word	0x00000070


	//----- nvinfo : EIATTR_FRAME_SIZE
	.align		4
.L_40:
        /*0030*/ 	.byte	0x04, 0x11
        /*0032*/ 	.short	(.L_42 - .L_41)
	.align		4
.L_41:
        /*0034*/ 	.word	index@($__internal_0_$__cuda_sm10x_tcgen05_guardrail_trap_col_being_dealloced_not_returned_by_alloc)
        /*0038*/ 	.word	0x00000070


	//----- nvinfo : EIATTR_FRAME_SIZE
	.align		4
.L_42:
        /*003c*/ 	.byte	0x04, 0x11
        /*003e*/ 	.short	(.L_44 - .L_43)
	.align		4
.L_43:
        /*0040*/ 	.word	index@(_ZN7cutlass13device_kernelINS_4fmha6kernel36Sm100FmhaFwdKernelTmaWarpspecializedIN4cute5tupleIJiiiNS5_IJNS5_IJiiEEEiEEEEEENS1_10collective38Sm100FmhaFwdMainloopTmaWarpspecializedINS_6half_tEffNS5_IJNS4_1CILi256EEENSC_ILi128EEENSC_ILi16EEEEEENS5_IJiNSC_ILi1EEES7_EEENS5_IJiSH_NS5_IJNS5_IJNSC_ILi0EEEiEEEiEEEEEESM_NS9_10CausalMaskILb1EEENS5_IJNSC_ILi2EEESH_SH_EEENSC_ILb0EEEEENS9_38Sm100FmhaFwdEpilogueTmaWarpspecializedISB_fNS5_IJSE_SF_SE_EEESI_NS5_IJSH_S7_EEESR_EENS2_23PersistentTileSchedulerENS2_41Sm100FmhaCtxKernelWarpspecializedScheduleEEEEEvNT_6ParamsE)
        /*0044*/ 	.word	0x00000070


	//----- nvinfo : EIATTR_MIN_STACK_SIZE
	.align		4
.L_44:
        /*0048*/ 	.byte	0x04, 0x12
        /*004a*/ 	.short	(.L_46 - .L_45)
	.align		4
.L_45:
        /*004c*/ 	.word	index@(_ZN7cutlass13device_kernelINS_4fmha6kernel36Sm100FmhaFwdKernelTmaWarpspecializedIN4cute5tupleIJiiiNS5_IJNS5_IJiiEEEiEEEEEENS1_10collective38Sm100FmhaFwdMainloopTmaWarpspecializedINS_6half_tEffNS5_IJNS4_1CILi256EEENSC_ILi128EEENSC_ILi16EEEEEENS5_IJiNSC_ILi1EEES7_EEENS5_IJiSH_NS5_IJNS5_IJNSC_ILi0EEEiEEEiEEEEEESM_NS9_10CausalMaskILb1EEENS5_IJNSC_ILi2EEESH_SH_EEENSC_ILb0EEEEENS9_38Sm100FmhaFwdEpilogueTmaWarpspecializedISB_fNS5_IJSE_SF_SE_EEESI_NS5_IJSH_S7_EEESR_EENS2_23PersistentTileSchedulerENS2_41Sm100FmhaCtxKernelWarpspecializedScheduleEEEEEvNT_6ParamsE)
        /*0050*/ 	.word	0x00000070
.L_46:


//--------------------- .nv.compat                --------------------------
	.section	.nv.compat,"",@"SHT_CUDA_COMPAT_INFO"
	.align	4
        /*0000*/ 	.byte	0x02, 0x09, 0x01, 0x00, 0x02, 0x02, 0x02, 0x00, 0x02, 0x05, 0x05, 0x00, 0x03, 0x07, 0x01, 0x01
        /*0010*/ 	.byte	0x02, 0x03, 0x01, 0x00, 0x02, 0x06, 0x01, 0x00, 0x04, 0x0b, 0x08, 0x00, 0x01, 0x00, 0x00, 0x00
        /*0020*/ 	.byte	0x00, 0x00, 0x00, 0x00


//--------------------- .nv.info._ZN7cutlass13device_kernelINS_4fmha6kernel36Sm100FmhaFwdKernelTmaWarpspecializedIN4cute5tupleIJiiiNS5_IJNS5_IJiiEEEiEEEEEENS1_10collective38Sm100FmhaFwdMainloopTmaWarpspecializedINS_6half_tEffNS5_IJNS4_1CILi256EEENSC_ILi128EEENSC_ILi16EEEEEENS5_IJiNSC_ILi1EEES7_EEENS5_IJiSH_NS5_IJNS5_IJNSC_ILi0EEEiEEEiEEEEEESM_NS9_10CausalMaskILb1EEENS5_IJNSC_ILi2EEESH_SH_EEENSC_ILb0EEEEENS9_38Sm100FmhaFwdEpilogueTmaWarpspecializedISB_fNS5_IJSE_SF_SE_EEESI_NS5_IJSH_S7_EEESR_EENS2_23PersistentTileSchedulerENS2_41Sm100FmhaCtxKernelWarpspecializedScheduleEEEEEvNT_6ParamsE --------------------------
	.section	.nv.info._ZN7cutlass13device_kernelINS_4fmha6kernel36Sm100FmhaFwdKernelTmaWarpspecializedIN4cute5tupleIJiiiNS5_IJNS5_IJiiEEEiEEEEEENS1_10collective38Sm100FmhaFwdMainloopTmaWarpspecializedINS_6half_tEffNS5_IJNS4_1CILi256EEENSC_ILi128EEENSC_ILi16EEEEEENS5_IJiNSC_ILi1EEES7_EEENS5_IJiSH_NS5_IJNS5_IJNSC_ILi0EEEiEEEiEEEEEESM_NS9_10CausalMaskILb1EEENS5_IJNSC_ILi2EEESH_SH_EEENSC_ILb0EEEEENS9_38Sm100FmhaFwdEpilogueTmaWarpspecializedISB_fNS5_IJSE_SF_SE_EEESI_NS5_IJSH_S7_EEESR_EENS2_23PersistentTileSchedulerENS2_41Sm100FmhaCtxKernelWarpspecializedScheduleEEEEEvNT_6ParamsE,"",@"SHT_CUDA_INFO"
	.sectionflags	@""
	.align	4


	//----- nvinfo : EIATTR_CUDA_API_VERSION
	.align		4
        /*0000*/ 	.byte	0x04, 0x37
        /*0002*/ 	.short	(.L_48 - .L_47)
.L_47:
        /*0004*/ 	.word	0x00000082


	//----- nvinfo : EIATTR_KPARAM_INFO
	.align		4
.L_48:
        /*0008*/ 	.byte	0x04, 0x17
        /*000a*/ 	.short	(.L_50 - .L_49)
.L_49:
        /*000c*/ 	.word	0x00000000
        /*0010*/ 	.short	0x0000
        /*0012*/ 	.short	0x0000
        /*0014*/ 	.byte	0x00, 0xf0, 0x01, 0x18


	//----- nvinfo : EIATTR_AT_ENTRY_FRAGMENTS
	.align		4
.L_50:
        /*0018*/ 	.byte	0x04, 0x4f
        /*001a*/ 	.short	(.L_52 - .L_51)


	//   ....[0]....
.L_51:
        /*001c*/ 	.word	0x00000006


	//----- nvinfo : EIATTR_RESERVED_SMEM_USED
	.align		4
.L_52:
        /*0020*/ 	.byte	0x01, 0x41
	.zero		2


	//----- nvinfo : EIATTR_SPARSE_MMA_MASK
	.align		4
        /*0024*/ 	.byte	0x03, 0x50
        /*0026*/ 	.short	0x0000


	//----- nvinfo : EIATTR_TCGEN05_1CTA_USED
	.align		4
        /*0028*/ 	.byte	0x01, 0x51
	.zero		2


	//----- nvinfo : EIATTR_MAXREG_COUNT
	.align		4
        /*002c*/ 	.byte	0x03, 0x1b
        /*002e*/ 	.short	0x0080


	//----- nvinfo : EIATTR_NUM_BARRIERS
	.align		4
        /*0030*/ 	.byte	0x02, 0x4c
        /*0032*/ 	.byte	0x01
	.zero		1


	//----- nvinfo : EIATTR_EXTERNS
	.align		4
        /*0034*/ 	.byte	0x04, 0x0f
        /*0036*/ 	.short	(.L_54 - .L_53)


	//   ....[0]....
	.align		4
.L_53:
        /*0038*/ 	.word	index@(vprintf)


	//   ....[1]....
	.align		4
        /*003c*/ 	.word	index@(__assertfail)


	//----- nvinfo : EIATTR_ANNOTATIONS
	.align		4
.L_54:
        /*0040*/ 	.byte	0x04, 0x55
        /*0042*/ 	.short	(.L_56 - .L_55)


	//   ....[0]....
.L_55:
        /*0044*/ 	.word	0x00000001
        /*0048*/ 	.byte	0x10, 0xc7, 0x00, 0x00, 0x01, 0x00, 0x00, 0x00, 0x70, 0xc7, 0x00, 0x00, 0x01, 0x00, 0x00, 0x00
        /* <DEDUP_REMOVED lines=41> */
        /*02e8*/ 	.byte	0xb0, 0x4d, 0x01, 0x00


	//----- nvinfo : EIATTR_MERCURY_ISA_VERSION
	.align		4
.L_56:
        /*02ec*/ 	.byte	0x03, 0x5f
        /*02ee*/ 	.short	0x0101


	//----- nvinfo : EIATTR_INT_WARP_WIDE_INSTR_OFFSETS
	.align		4
        /*02f0*/ 	.byte	0x04, 0x31
        /*02f2*/ 	.short	(.L_58 - .L_57)


	//   ....[0]....
.L_57:
        /*02f4*/ 	.word	0x000184c0


	//   ....[1]....
        /*02f8*/ 	.word	0x000184e0


	//   ....[2]....
        /*02fc*/ 	.word	0x00018510


	//----- nvinfo : EIATTR_COOP_GROUP_MASK_REGIDS
	.align		4
.L_58:
        /*0300*/ 	.byte	0x04, 0x29
        /*0302*/ 	.short	(.L_60 - .L_59)


	//   ....[0]....
.L_59:
        /*0304*/ 	.word	0xffffffff


	//   ....[1]....
        /*0308*/ 	.word	0xffffffff


	//   ....[2]....
        /*030c*/ 	.word	0xffffffff


	//   ....[3]....
        /*0310*/ 	.word	0xffffffff


	//   ....[4]....
        /*0314*/ 	.word	0xffffffff


	//   ....[5]....
        /*0318*/ 	.word	0xffffffff


	//   ....[6]....
        /*031c*/ 	.word	0xffffffff


	//   ....[7]....
        /*0320*/ 	.word	0xffffffff


	//   ....[8]....
        /*0324*/ 	.word	0xffffffff


	//   ....[9]....
        /*0328*/ 	.word	0xffffffff


	//   ....[10]....
        /*032c*/ 	.word	0xffffffff


	//   ....[11]....
        /*0330*/ 	.word	0xffffffff


	//   ....[12]....
        /*0334*/ 	.word	0xffffffff


	//   ....[13]....
        /*0338*/ 	.word	0xffffffff


	//   ....[14]....
        /*033c*/ 	.word	0xffffffff


	//   ....[15]....
        /*0340*/ 	.word	0xffffffff


	//   ....[16]....
        /*0344*/ 	.word	0xffffffff


	//   ....[17]....
        /*0348*/ 	.word	0xffffffff


	//   ....[18]....
        /*034c*/ 	.word	0xffffffff


	//----- nvinfo : EIATTR_COOP_GROUP_INSTR_OFFSETS
	.align		4
.L_60:
        /*0350*/ 	.byte	0x04, 0x28
        /*0352*/ 	.short	(.L_62 - .L_61)


	//   ....[0]....
.L_61:
        /*0354*/ 	.word	0x00000110


	//   ....[1]....
        /*0358*/ 	.word	0x000008d0


	//   ....[2]....
        /*035c*/ 	.word	0x00000b00


	//   ....[3]....
        /*0360*/ 	.word	0x00000c30


	//   ....[4]....
        /*0364*/ 	.word	0x00000d70


	//   ....[5]....
        /*0368*/ 	.word	0x00000fe0


	//   ....[6]....
        /*036c*/ 	.word	0x000011d0


	//   ....[7]....
        /*0370*/ 	.word	0x000012e0


	//   ....[8]....
        /*0374*/ 	.word	0x00001440


	//   ....[9]....
        /*0378*/ 	.word	0x000015a0


	//   ....[10]....
        /*037c*/ 	.word	0x000019e0


	//   ....[11]....
        /*0380*/ 	.word	0x00001bf0


	//   ....[12]....
        /*0384*/ 	.word	0x00001c00


	//   ....[13]....
        /*0388*/ 	.word	0x00007840


	//   ....[14]....
        /*038c*/ 	.word	0x00007bc0


	//   ....[15]....
        /*0390*/ 	.word	0x00009990


	//   ....[16]....
        /*0394*/ 	.word	0x0000df40


	//   ....[17]....
        /*0398*/ 	.word	0x000183c0


	//   ....[18]....
        /*039c*/ 	.word	0x000185e0


	//----- nvinfo : EIATTR_REG_RECONFIG
	.align		4
.L_62:
        /*03a0*/ 	.byte	0x01, 0x54
	.zero		2


	//----- nvinfo : EIATTR_VRC_CTA_INIT_COUNT
	.align		4
        /*03a4*/ 	.byte	0x02, 0x4a
        /*03a6*/ 	.byte	0x80
	.zero		1


	//----- nvinfo : EIATTR_SYSCALL_OFFSETS
	.align		4
        /*03a8*/ 	.byte	0x04, 0x46
        /*03aa*/ 	.short	(.L_64 - .L_63)


	//   ....[0]....
.L_63:
        /*03ac*/ 	.word	0x00004390


	//   ....[1]....
        /*03b0*/ 	.word	0x00004460


	//   ....[2]....
        /*03b4*/ 	.word	0x000044d0


	//   ....[3]....
        /*03b8*/ 	.word	0x00004540


	//   ....[4]....
        /*03bc*/ 	.word	0x000045b0


	//   ....[5]....
        /*03c0*/ 	.word	0x00004650


	//   ....[6]....
        /*03c4*/ 	.word	0x00004730


	//   ....[7]....
        /*03c8*/ 	.word	0x000047d0


	//   ....[8]....
        /*03cc*/ 	.word	0x00004870


	//   ....[9]....
        /*03d0*/ 	.word	0x00004910


	//   ....[10]....
        /*03d4*/ 	.word	0x00004980


	//   ....[11]....
        /*03d8*/ 	.word	0x00004a20


	//   ....[12]....
        /*03dc*/ 	.word	0x00004ac0


	//   ....[13]....
        /*03e0*/ 	.word	0x00004b30


	//   ....[14]....
        /*03e4*/ 	.word	0x00004bd0


	//   ....[15]....
        /*03e8*/ 	.word	0x00004c70


	//   ....[16]....
        /*03ec*/ 	.word	0x00004d10


	//   ....[17]....
        /*03f0*/ 	.word	0x00004db0


	//   ....[18]....
        /*03f4*/ 	.word	0x00004e20


	//   ....[19]....
        /*03f8*/ 	.word	0x00004ec0


	//   ....[20]....
        /*03fc*/ 	.word	0x00004f60


	//   ....[21]....
        /*0400*/ 	.word	0x00004fd0


	//   ....[22]....
        /*0404*/ 	.word	0x00005070


	//   ....[23]....
        /*0408*/ 	.word	0x00005110


	//   ....[24]....
        /*040c*/ 	.word	0x000051b0


	//   ....[25]....
        /*0410*/ 	.word	0x00005250


	//   ....[26]....
        /*0414*/ 	.word	0x000052c0


	//   ....[27]....
        /*0418*/ 	.word	0x00005360


	//   ....[28]....
        /*041c*/ 	.word	0x00005400


	//   ....[29]....
        /*0420*/ 	.word	0x00005470


	//   ....[30]....
        /*0424*/ 	.word	0x00005510


	//   ....[31]....
        /*0428*/ 	.word	0x000055b0


	//   ....[32]....
        /*042c*/ 	.word	0x00005650


	//   ....[33]....
        /*0430*/ 	.word	0x000056f0


	//   ....[34]....
        /*0434*/ 	.word	0x00005790


	//   ....[35]....
        /*0438*/ 	.word	0x00005830


	//   ....[36]....
        /*043c*/ 	.word	0x000058a0


	//   ....[37]....
        /*0440*/ 	.word	0x00005940


	//   ....[38]....
        /*0444*/ 	.word	0x000059e0


	//   ....[39]....
        /*0448*/ 	.word	0x00005a50


	//   ....[40]....
        /*044c*/ 	.word	0x00005af0


	//   ....[41]....
        /*0450*/ 	.word	0x00005b90


	//   ....[42]....
        /*0454*/ 	.word	0x00005c30


	//   ....[43]....
        /*0458*/ 	.word	0x00005cd0


	//   ....[44]....
        /*045c*/ 	.word	0x00005d40


	//   ....[45]....
        /*0460*/ 	.word	0x00005de0


	//   ....[46]....
        /*0464*/ 	.word	0x00005e80


	//   ....[47]....
        /*0468*/ 	.word	0x00005ef0


	//   ....[48]....
        /*046c*/ 	.word	0x00005f80


	//   ....[49]....
        /*0470*/ 	.word	0x00006020


	//   ....[50]....
        /*0474*/ 	.word	0x000060c0


	//   ....[51]....
        /*0478*/ 	.word	0x00006160


	//   ....[52]....
        /*047c*/ 	.word	0x000061d0


	//   ....[53]....
        /*0480*/ 	.word	0x00006260


	//   ....[54]....
        /*0484*/ 	.word	0x00006300


	//   ....[55]....
        /*0488*/ 	.word	0x00006370


	//   ....[56]....
        /*048c*/ 	.word	0x00006410


	//   ....[57]....
        /*0490*/ 	.word	0x000064b0


	//   ....[58]....
        /*0494*/ 	.word	0x00006550


	//   ....[59]....
        /*0498*/ 	.word	0x000065f0


	//   ....[60]....
        /*049c*/ 	.word	0x00009bd0


	//   ....[61]....
        /*04a0*/ 	.word	0x00009d40


	//   ....[62]....
        /*04a4*/ 	.word	0x00009eb0


	//   ....[63]....
        /*04a8*/ 	.word	0x0000a020


	//   ....[64]....
        /*04ac*/ 	.word	0x0000a5b0


	//   ....[65]....
        /*04b0*/ 	.word	0x0000d0b0


	//   ....[66]....
        /*04b4*/ 	.word	0x0000d3b0


	//   ....[67]....
        /*04b8*/ 	.word	0x0000ddb0


	//   ....[68]....
        /*04bc*/ 	.word	0x0000e180


	//   ....[69]....
        /*04c0*/ 	.word	0x0000e2f0


	//   ....[70]....
        /*04c4*/ 	.word	0x0000e460


	//   ....[71]....
        /*04c8*/ 	.word	0x0000e5d0


	//   ....[72]....
        /*04cc*/ 	.word	0x00011440


	//   ....[73]....
        /*04d0*/ 	.word	0x00013ff0


	//   ....[74]....
        /*04d4*/ 	.word	0x00014300


	//   ....[75]....
        /*04d8*/ 	.word	0x00014d50


	//----- nvinfo : EIATTR_MBARRIER_INSTR_OFFSETS
	.align		4
.L_64:
        /*04dc*/ 	.byte	0x04, 0x39
        /*04de*/ 	.short	(.L_66 - .L_65)


	//   ....[0]....
.L_65:
        /*04e0*/ 	.word	0x000009b0
        /*04e4*/ 	.word	0x000000ff
        /*04e8*/ 	.word	0x00007000
        /*04ec*/ 	.short	0x0100
        /*04ee*/ 	.byte	0x05
	.zero		1


	//   ....[1]....
        /*04f0*/ 	.word	0x000009c0
        /*04f4*/ 	.word	0x000000ff
        /*04f8*/ 	.word	0x00007010
        /*04fc*/ 	.short	0x0100
        /*04fe*/ 	.byte	0x05
	.zero		1


	//   ....[2]....
        /*0500*/ 	.word	0x000009d0
        /*0504*/ 	.word	0x000000ff
        /*0508*/ 	.word	0x00007008
        /*050c*/ 	.short	0x0100
        /*050e*/ 	.byte	0x05
	.zero		1


	//   ....[3]....
        /*0510*/ 	.word	0x000009e0
        /*0514*/ 	.word	0x000000ff
        /*0518*/ 	.word	0x00007018
        /*051c*/ 	.short	0x0100
        /*051e*/ 	.byte	0x05
	.zero		1


	//   ....[4]....
        /*0520*/ 	.word	0x00000bc0
        /*0524*/ 	.word	0x000000ff
        /*0528*/ 	.word	0x00007020
        /*052c*/ 	.short	0x0100
        /*052e*/ 	.byte	0x05
	.zero		1


	//   ....[5]....
        /*0530*/ 	.word	0x00000bd0
        /*0534*/ 	.word	0x000000ff
        /*0538*/ 	.word	0x00007038
        /*053c*/ 	.short	0x0100
        /*053e*/ 	.byte	0x05
	.zero		1


	//   ....[6]....
        /*0540*/ 	.word	0x00000be0
        /*0544*/ 	.word	0x000000ff
        /*0548*/ 	.word	0x00007028
        /*054c*/ 	.short	0x0100
        /*054e*/ 	.byte	0x05
	.zero		1


	//   ....[7]....
        /*0550*/ 	.word	0x00000bf0
        /*0554*/ 	.word	0x000000ff
        /*0558*/ 	.word	0x00007040
        /*055c*/ 	.short	0x0100
        /*055e*/ 	.byte	0x05
	.zero		1


	//   ....[8]....
        /*0560*/ 	.word	0x00000c00
        /*0564*/ 	.word	0x000000ff
        /*0568*/ 	.word	0x00007030
        /*056c*/ 	.short	0x0100
        /*056e*/ 	.byte	0x05
	.zero		1


	//   ....[9]....
        /*0570*/ 	.word	0x00000c10
        /*0574*/ 	.word	0x000000ff
        /*0578*/ 	.word	0x00007048
        /*057c*/ 	.short	0x0100
        /*057e*/ 	.byte	0x05
	.zero		1


	//   ....[10]....
        /*0580*/ 	.word	0x00000d40
        /*0584*/ 	.word	0x000000ff
        /*0588*/ 	.word	0x00007050
        /*058c*/ 	.short	0x0100
        /*058e*/ 	.byte	0x06
	.zero		1


	//   ....[11]....
        /*0590*/ 	.word	0x00000d50
        /*0594*/ 	.word	0x000000ff
        /*0598*/ 	.word	0x00007058
        /*059c*/ 	.short	0x0100
        /*059e*/ 	.byte	0x06
	.zero		1


	//   ....[12]....
        /*05a0*/ 	.word	0x00000eb0
        /*05a4*/ 	.word	0x000000ff
        /*05a8*/ 	.word	0x00007060
        /*05ac*/ 	.short	0x0100
        /*05ae*/ 	.byte	0x07
	.zero		1


	//   ....[13]....
        /*05b0*/ 	.word	0x00000ec0
        /*05b4*/ 	.word	0x000000ff
        /*05b8*/ 	.word	0x00007068
        /*05bc*/ 	.short	0x0100
        /*05be*/ 	.byte	0x07
	.zero		1


	//   ....[14]....
        /*05c0*/ 	.word	0x000010a0
        /*05c4*/ 	.word	0x000000ff
        /*05c8*/ 	.word	0x00007070
        /*05cc*/ 	.short	0x0100
        /*05ce*/ 	.byte	0x06
	.zero		1


	//   ....[15]....
        /*05d0*/ 	.word	0x000010b0
        /*05d4*/ 	.word	0x000000ff
        /*05d8*/ 	.word	0x00007078
        /*05dc*/ 	.short	0x0100
        /*05de*/ 	.byte	0x06
	.zero		1


	//   ....[16]....
        /*05e0*/ 	.word	0x000012b0
        /*05e4*/ 	.word	0x000000ff
        /*05e8*/ 	.word	0x00007080
        /*05ec*/ 	.short	0x0100
        /*05ee*/ 	.byte	0x09
	.zero		1


	//   ....[17]....
        /*05f0*/ 	.word	0x000012c0
        /*05f4*/ 	.word	0x000000ff
        /*05f8*/ 	.word	0x00007088
        /*05fc*/ 	.short	0x0100
        /*05fe*/ 	.byte	0x09
	.zero		1


	//   ....[18]....
        /*0600*/ 	.word	0x000013f0
        /*0604*/ 	.word	0x000000ff
        /*0608*/ 	.word	0x00007090
        /*060c*/ 	.short	0x0100
        /*060e*/ 	.byte	0x0a
	.zero		1


	//   ....[19]....
        /*0610*/ 	.word	0x00001400
        /*0614*/ 	.word	0x000000ff
        /*0618*/ 	.word	0x000070a0
        /*061c*/ 	.short	0x0100
        /*061e*/ 	.byte	0x0a
	.zero		1


	//   ....[20]....
        /*0620*/ 	.word	0x00001410
        /*0624*/ 	.word	0x000000ff
        /*0628*/ 	.word	0x00007098
        /*062c*/ 	.short	0x0100
        /*062e*/ 	.byte	0x0a
	.zero		1


	//   ....[21]....
        /*0630*/ 	.word	0x00001420
        /*0634*/ 	.word	0x000000ff
        /*0638*/ 	.word	0x000070a8
        /*063c*/ 	.short	0x0100
        /*063e*/ 	.byte	0x0a
	.zero		1


	//   ....[22]....
        /*0640*/ 	.word	0x00001550
        /*0644*/ 	.word	0x000000ff
        /*0648*/ 	.word	0x000070b0
        /*064c*/ 	.short	0x0100
        /*064e*/ 	.byte	0x0a
	.zero		1


	//   ....[23]....
        /*0650*/ 	.word	0x00001560
        /*0654*/ 	.word	0x000000ff
        /*0658*/ 	.word	0x000070c0
        /*065c*/ 	.short	0x0100
        /*065e*/ 	.byte	0x0a
	.zero		1


	//   ....[24]....
        /*0660*/ 	.word	0x00001570
        /*0664*/ 	.word	0x000000ff
        /*0668*/ 	.word	0x000070b8
        /*066c*/ 	.short	0x0100
        /*066e*/ 	.byte	0x0a
	.zero		1


	//   ....[25]....
        /*0670*/ 	.word	0x00001580
        /*0674*/ 	.word	0x000000ff
        /*0678*/ 	.word	0x000070c8
        /*067c*/ 	.short	0x0100
        /*067e*/ 	.byte	0x0a
	.zero		1


	//   ....[26]....
        /*0680*/ 	.word	0x00001680
        /*0684*/ 	.word	0x000000ff
        /*0688*/ 	.word	0x000070d0
        /*068c*/ 	.short	0x0100
        /*068e*/ 	.byte	0x09
	.zero		1


	//   ....[27]....
        /*0690*/ 	.word	0x00001690
        /*0694*/ 	.word	0x000000ff
        /*0698*/ 	.word	0x000070d8
        /*069c*/ 	.short	0x0100
        /*069e*/ 	.byte	0x09
	.zero		1


	//   ....[28]....
        /*06a0*/ 	.word	0x00001d80
        /*06a4*/ 	.word	0x000000ff
        /*06a8*/ 	.word	0x00007000
        /*06ac*/ 	.short	0x010a
        /*06ae*/ 	.byte	0x14
	.zero		1


	//   ....[29]....
        /*06b0*/ 	.word	0x00001e00
        /*06b4*/ 	.word	0x000000ff
        /*06b8*/ 	.word	0x00007020
        /*06bc*/ 	.short	0x010a
        /*06be*/ 	.byte	0x05
	.zero		1


	//   ....[30]....
        /*06c0*/ 	.word	0x00001ec0
        /*06c4*/ 	.word	0x000000ff
        /*06c8*/ 	.word	0x00007058
        /*06cc*/ 	.short	0x010a
        /*06ce*/ 	.byte	0x14
	.zero		1


	//   ....[31]....
        /*06d0*/ 	.word	0x00001fd0
        /*06d4*/ 	.word	0x000000ff
        /*06d8*/ 	.word	0x00007008
        /*06dc*/ 	.short	0x010a
        /*06de*/ 	.byte	0x14
	.zero		1


	//   ....[32]....
        /*06e0*/ 	.word	0x00002050
        /*06e4*/ 	.word	0x000000ff
        /*06e8*/ 	.word	0x00007068
        /*06ec*/ 	.short	0x010a
        /*06ee*/ 	.byte	0x14
	.zero		1


	//   ....[33]....
        /*06f0*/ 	.word	0x000021b0
        /*06f4*/ 	.word	0x000000ff
        /*06f8*/ 	.word	0x00007020
        /*06fc*/ 	.short	0x010a
        /*06fe*/ 	.byte	0x04
	.zero		1


	//   ....[34]....
        /*0700*/ 	.word	0x00002260
        /*0704*/ 	.word	0x000000ff
        /*0708*/ 	.word	0x000070a0
        /*070c*/ 	.short	0x010a
        /*070e*/ 	.byte	0x14
	.zero		1


	//   ....[35]....
        /*0710*/ 	.word	0x000022e0
        /*0714*/ 	.word	0x000000ff
        /*0718*/ 	.word	0x00007058
        /*071c*/ 	.short	0x010a
        /*071e*/ 	.byte	0x14
	.zero		1


	//   ....[36]....
        /*0720*/ 	.word	0x000028b0
        /*0724*/ 	.word	0x000000ff
        /*0728*/ 	.word	0x00007020
        /*072c*/ 	.short	0x010a
        /*072e*/ 	.byte	0x07
	.zero		1


	//   ....[37]....
        /*0730*/ 	.word	0x00002a20
        /*0734*/ 	.word	0x000000ff
        /*0738*/ 	.word	0x000070a8
        /*073c*/ 	.short	0x010a
        /*073e*/ 	.byte	0x14
	.zero		1


	//   ....[38]....
        /*0740*/ 	.word	0x00002aa0
        /*0744*/ 	.word	0x000000ff
        /*0748*/ 	.word	0x00007068
        /*074c*/ 	.short	0x010a
        /*074e*/ 	.byte	0x14
	.zero		1


	//   ....[39]....
        /*0750*/ 	.word	0x00003140
        /*0754*/ 	.word	0x000000ff
        /*0758*/ 	.word	0x00007020
        /*075c*/ 	.short	0x010a
        /*075e*/ 	.byte	0x04
	.zero		1


	//   ....[40]....
        /*0760*/ 	.word	0x000031d0
        /*0764*/ 	.word	0x000000ff
        /*0768*/ 	.word	0x000070a0
        /*076c*/ 	.short	0x010a
        /*076e*/ 	.byte	0x14
	.zero		1


	//   ....[41]....
        /*0770*/ 	.word	0x00003280
        /*0774*/ 	.word	0x000000ff
        /*0778*/ 	.word	0x00007058
        /*077c*/ 	.short	0x010a
        /*077e*/ 	.byte	0x14
	.zero		1


	//   ....[42]....
        /*0780*/ 	.word	0x00003850
        /*0784*/ 	.word	0x000000ff
        /*0788*/ 	.word	0x000070a8
        /*078c*/ 	.short	0x010a
        /*078e*/ 	.byte	0x14
	.zero		1


	//   ....[43]....
        /*0790*/ 	.word	0x000038d0
        /*0794*/ 	.word	0x000000ff
        /*0798*/ 	.word	0x00007068
        /*079c*/ 	.short	0x010a
        /*079e*/ 	.byte	0x14
	.zero		1


	//   ....[44]....
        /*07a0*/ 	.word	0x00004290
        /*07a4*/ 	.word	0x00000010
        /*07a8*/ 	.word	0x000070c0
        /*07ac*/ 	.short	0x010a
        /*07ae*/ 	.byte	0xff
	.zero		1


	//   ....[45]....
        /*07b0*/ 	.word	0x00006c80
        /*07b4*/ 	.word	0x00000010
        /*07b8*/ 	.word	0x000070b0
        /*07bc*/ 	.short	0x0101
        /*07be*/ 	.byte	0xff
	.zero		1


	//   ....[46]....
        /*07c0*/ 	.word	0x00006fb0
        /*07c4*/ 	.word	0x00000010
        /*07c8*/ 	.word	0x000070c8
        /*07cc*/ 	.short	0x010a
        /*07ce*/ 	.byte	0xff
	.zero		1


	//   ....[47]....
        /*07d0*/ 	.word	0x000073b0
        /*07d4*/ 	.word	0x00000010
        /*07d8*/ 	.word	0x000070b8
        /*07dc*/ 	.short	0x0101
        /*07de*/ 	.byte	0xff
	.zero		1


	//   ....[48]....
        /*07e0*/ 	.word	0x00007500
        /*07e4*/ 	.word	0x00000000
        /*07e8*/ 	.word	0x00007070
        /*07ec*/ 	.short	0x010a
        /*07ee*/ 	.byte	0xff
	.zero		1


	//   ....[49]....
        /*07f0*/ 	.word	0x00007590
        /*07f4*/ 	.word	0x00000007
        /*07f8*/ 	.word	0x00000000
        /*07fc*/ 	.short	0x0101
        /*07fe*/ 	.byte	0xff
	.zero		1


	//   ....[50]....
        /*0800*/ 	.word	0x000075e0
        /*0804*/ 	.word	0x00000000
        /*0808*/ 	.word	0x00007080
        /*080c*/ 	.short	0x010a
        /*080e*/ 	.byte	0xff
	.zero		1


	//   ....[51]....
        /*0810*/ 	.word	0x000076b0
        /*0814*/ 	.word	0x00000000
        /*0818*/ 	.word	0x00007070
        /*081c*/ 	.short	0x010a
        /*081e*/ 	.byte	0xff
	.zero		1


	//   ....[52]....
        /*0820*/ 	.word	0x00007820
        /*0824*/ 	.word	0x00000000
        /*0828*/ 	.word	0x00007090
        /*082c*/ 	.short	0x010a
        /*082e*/ 	.byte	0xff
	.zero		1


	//   ....[53]....
        /*0830*/ 	.word	0x00007990
        /*0834*/ 	.word	0x00000002
        /*0838*/ 	.word	0x00000000
        /*083c*/ 	.short	0x0101
        /*083e*/ 	.byte	0xff
	.zero		1


	//   ....[54]....
        /*0840*/ 	.word	0x00007a10
        /*0844*/ 	.word	0x00000002
        /*0848*/ 	.word	0x00000000
        /*084c*/ 	.short	0x0101
        /*084e*/ 	.byte	0xff
	.zero		1


	//   ....[55]....
        /*0850*/ 	.word	0x00007a60
        /*0854*/ 	.word	0x00000000
        /*0858*/ 	.word	0x00007080
        /*085c*/ 	.short	0x010a
        /*085e*/ 	.byte	0xff
	.zero		1


	//   ....[56]....
        /*0860*/ 	.word	0x00007b90
        /*0864*/ 	.word	0x00000000
        /*0868*/ 	.word	0x00007098
        /*086c*/ 	.short	0x010a
        /*086e*/ 	.byte	0xff
	.zero		1


	//   ....[57]....
        /*0870*/ 	.word	0x00007cf0
        /*0874*/ 	.word	0x00000007
        /*0878*/ 	.word	0x00000000
        /*087c*/ 	.short	0x0101
        /*087e*/ 	.byte	0xff
	.zero		1


	//   ....[58]....
        /*0880*/ 	.word	0x00007d70
        /*0884*/ 	.word	0x00000002
        /*0888*/ 	.word	0x00000000
        /*088c*/ 	.short	0x0101
        /*088e*/ 	.byte	0xff
	.zero		1


	//   ....[59]....
        /*0890*/ 	.word	0x00007e00
        /*0894*/ 	.word	0x00000003
        /*0898*/ 	.word	0x00000000
        /*089c*/ 	.short	0x0101
        /*089e*/ 	.byte	0xff
	.zero		1


	//   ....[60]....
        /*08a0*/ 	.word	0x00007e50
        /*08a4*/ 	.word	0x00000000
        /*08a8*/ 	.word	0x00007070
        /*08ac*/ 	.short	0x010a
        /*08ae*/ 	.byte	0xff
	.zero		1


	//   ....[61]....
        /*08b0*/ 	.word	0x00007ee0
        /*08b4*/ 	.word	0x00000007
        /*08b8*/ 	.word	0x00000000
        /*08bc*/ 	.short	0x0101
        /*08be*/ 	.byte	0xff
	.zero		1


	//   ....[62]....
        /*08c0*/ 	.word	0x00007f30
        /*08c4*/ 	.word	0x00000000
        /*08c8*/ 	.word	0x00007090
        /*08cc*/ 	.short	0x010a
        /*08ce*/ 	.byte	0xff
	.zero		1


	//   ....[63]....
        /*08d0*/ 	.word	0x00007fb0
        /*08d4*/ 	.word	0x00000000
        /*08d8*/ 	.word	0x000070c0
        /*08dc*/ 	.short	0x010a
        /*08de*/ 	.byte	0xff
	.zero		1


	//   ....[64]....
        /*08e0*/ 	.word	0x000088e0
        /*08e4*/ 	.word	0x00000002
        /*08e8*/ 	.word	0x00000000
        /*08ec*/ 	.short	0x0101
        /*08ee*/ 	.byte	0xff
	.zero		1


	//   ....[65]....
        /*08f0*/ 	.word	0x00008910
        /*08f4*/ 	.word	0x00000000
        /*08f8*/ 	.word	0x000070b0
        /*08fc*/ 	.short	0x0101
        /*08fe*/ 	.byte	0xff
	.zero		1


	//   ....[66]....
        /*0900*/ 	.word	0x00008980
        /*0904*/ 	.word	0x00000000
        /*0908*/ 	.word	0x00007080
        /*090c*/ 	.short	0x010a
        /*090e*/ 	.byte	0xff
	.zero		1


	//   ....[67]....
        /*0910*/ 	.word	0x00008a10
        /*0914*/ 	.word	0x00000029
        /*0918*/ 	.word	0x00000000
        /*091c*/ 	.short	0x0101
        /*091e*/ 	.byte	0xff
	.zero		1


	//   ....[68]....
        /*0920*/ 	.word	0x00008a50
        /*0924*/ 	.word	0x00000000
        /*0928*/ 	.word	0x00007098
        /*092c*/ 	.short	0x010a
        /*092e*/ 	.byte	0xff
	.zero		1


	//   ....[69]....
        /*0930*/ 	.word	0x00008ad0
        /*0934*/ 	.word	0x00000000
        /*0938*/ 	.word	0x000070c8
        /*093c*/ 	.short	0x010a
        /*093e*/ 	.byte	0xff
	.zero		1


	//   ....[70]....
        /*0940*/ 	.word	0x000093b0
        /*0944*/ 	.word	0x00000003
        /*0948*/ 	.word	0x00000000
        /*094c*/ 	.short	0x0101
        /*094e*/ 	.byte	0xff
	.zero		1


	//   ....[71]....
        /*0950*/ 	.word	0x000093e0
        /*0954*/ 	.word	0x00000000
        /*0958*/ 	.word	0x000070b8
        /*095c*/ 	.short	0x0101
        /*095e*/ 	.byte	0xff
	.zero		1


	//   ....[72]....
        /*0960*/ 	.word	0x00009840
        /*0964*/ 	.word	0x000000ff
        /*0968*/ 	.word	0x00000000
        /*096c*/ 	.short	0x010a
        /*096e*/ 	.byte	0x06
	.zero		1


	//   ....[73]....
        /*0970*/ 	.word	0x00009ab0
        /*0974*/ 	.word	0x000000ff
        /*0978*/ 	.word	0x00000000
        /*097c*/ 	.short	0x010a
        /*097e*/ 	.byte	0x05
	.zero		1


	//   ....[74]....
        /*0980*/ 	.word	0x0000a6e0
        /*0984*/ 	.word	0x000000ff
        /*0988*/ 	.word	0x00000000
        /*098c*/ 	.short	0x0101
        /*098e*/ 	.byte	0x04
	.zero		1


	//   ....[75]....
        /*0990*/ 	.word	0x0000a750
        /*0994*/ 	.word	0x000000ff
        /*0998*/ 	.word	0x00000000
        /*099c*/ 	.short	0x010a
        /*099e*/ 	.byte	0x2e
	.zero		1


	//   ....[76]....
        /*09a0*/ 	.word	0x0000aab0
        /*09a4*/ 	.word	0x000000ff
        /*09a8*/ 	.word	0x00000000
        /*09ac*/ 	.short	0x0101
        /*09ae*/ 	.byte	0x2d
	.zero		1


	//   ....[77]....
        /*09b0*/ 	.word	0x0000d4b0
        /*09b4*/ 	.word	0x000000ff
        /*09b8*/ 	.word	0x00000000
        /*09bc*/ 	.short	0x0101
        /*09be*/ 	.byte	0x05
	.zero		1


	//   ....[78]....
        /*09c0*/ 	.word	0x0000d630
        /*09c4*/ 	.word	0x000000ff
        /*09c8*/ 	.word	0x00000000
        /*09cc*/ 	.short	0x010a
        /*09ce*/ 	.byte	0x06
	.zero		1


	//   ....[79]....
        /*09d0*/ 	.word	0x0000dc90
        /*09d4*/ 	.word	0x000000ff
        /*09d8*/ 	.word	0x00000000
        /*09dc*/ 	.short	0x010a
        /*09de*/ 	.byte	0x06
	.zero		1


	//   ....[80]....
        /*09e0*/ 	.word	0x0000e050
        /*09e4*/ 	.word	0x000000ff
        /*09e8*/ 	.word	0x00000000
        /*09ec*/ 	.short	0x010a
        /*09ee*/ 	.byte	0x04
	.zero		1


	//   ....[81]....
        /*09f0*/ 	.word	0x000115a0
        /*09f4*/ 	.word	0x000000ff
        /*09f8*/ 	.word	0x00000000
        /*09fc*/ 	.short	0x0101
        /*09fe*/ 	.byte	0x04
	.zero		1


	//   ....[82]....
        /*0a00*/ 	.word	0x00011600
        /*0a04*/ 	.word	0x000000ff
        /*0a08*/ 	.word	0x00000000
        /*0a0c*/ 	.short	0x010a
        /*0a0e*/ 	.byte	0x2e
	.zero		1


	//   ....[83]....
        /*0a10*/ 	.word	0x00011b60
        /*0a14*/ 	.word	0x000000ff
        /*0a18*/ 	.word	0x00000000
        /*0a1c*/ 	.short	0x0101
        /*0a1e*/ 	.byte	0x2d
	.zero		1


	//   ....[84]....
        /*0a20*/ 	.word	0x00014400
        /*0a24*/ 	.word	0x000000ff
        /*0a28*/ 	.word	0x00000000
        /*0a2c*/ 	.short	0x0101
        /*0a2e*/ 	.byte	0x05
	.zero		1


	//   ....[85]....
        /*0a30*/ 	.word	0x000145c0
        /*0a34*/ 	.word	0x000000ff
        /*0a38*/ 	.word	0x00000000
        /*0a3c*/ 	.short	0x010a
        /*0a3e*/ 	.byte	0x06
	.zero		1


	//   ....[86]....
        /*0a40*/ 	.word	0x00014c30
        /*0a44*/ 	.word	0x000000ff
        /*0a48*/ 	.word	0x00000000
        /*0a4c*/ 	.short	0x010a
        /*0a4e*/ 	.byte	0x06
	.zero		1


	//   ....[87]....
        /*0a50*/ 	.word	0x00014ed0
        /*0a54*/ 	.word	0x000000ff
        /*0a58*/ 	.word	0x00000000
        /*0a5c*/ 	.short	0x0101
        /*0a5e*/ 	.byte	0x04
	.zero		1


	//   ....[88]....
        /*0a60*/ 	.word	0x00014f60
        /*0a64*/ 	.word	0x000000ff
        /*0a68*/ 	.word	0x00000000
        /*0a6c*/ 	.short	0x010a
        /*0a6e*/ 	.byte	0x04
	.zero		1


	//   ....[89]....
        /*0a70*/ 	.word	0x00015010
        /*0a74*/ 	.word	0x000000ff
        /*0a78*/ 	.word	0x00000000
        /*0a7c*/ 	.short	0x0101
        /*0a7e*/ 	.byte	0x04
	.zero		1


	//   ....[90]....
        /*0a80*/ 	.word	0x00015700
        /*0a84*/ 	.word	0x000000ff
        /*0a88*/ 	.word	0x00007010
        /*0a8c*/ 	.short	0x010a
        /*0a8e*/ 	.byte	0x08
	.zero		1


	//   ....[91]....
        /*0a90*/ 	.word	0x000158b0
        /*0a94*/ 	.word	0x000000ff
        /*0a98*/ 	.word	0x00007038
        /*0a9c*/ 	.short	0x010a
        /*0a9e*/ 	.byte	0x11
	.zero		1


	//   ....[92]....
        /*0aa0*/ 	.word	0x00015a90
        /*0aa4*/ 	.word	0x000000ff
        /*0aa8*/ 	.word	0x00007018
        /*0aac*/ 	.short	0x010a
        /*0aae*/ 	.byte	0x08
	.zero		1


	//   ....[93]....
        /*0ab0*/ 	.word	0x00015c70
        /*0ab4*/ 	.word	0x000000ff
        /*0ab8*/ 	.word	0x00007038
        /*0abc*/ 	.short	0x010a
        /*0abe*/ 	.byte	0x11
	.zero		1


	//   ....[94]....
        /*0ac0*/ 	.word	0x00015f50
        /*0ac4*/ 	.word	0x000000ff
        /*0ac8*/ 	.word	0x00007038
        /*0acc*/ 	.short	0x010a
        /*0ace*/ 	.byte	0x11
	.zero		1


	//   ....[95]....
        /*0ad0*/ 	.word	0x00016180
        /*0ad4*/ 	.word	0x000000ff
        /*0ad8*/ 	.word	0x00007038
        /*0adc*/ 	.short	0x010a
        /*0ade*/ 	.byte	0x11
	.zero		1


	//   ....[96]....
        /*0ae0*/ 	.word	0x00016380
        /*0ae4*/ 	.word	0x000000ff
        /*0ae8*/ 	.word	0x00007038
        /*0aec*/ 	.short	0x010a
        /*0aee*/ 	.byte	0x11
	.zero		1


	//   ....[97]....
        /*0af0*/ 	.word	0x00016580
        /*0af4*/ 	.word	0x000000ff
        /*0af8*/ 	.word	0x00007038
        /*0afc*/ 	.short	0x010a
        /*0afe*/ 	.byte	0x11
	.zero		1


	//   ....[98]....
        /*0b00*/ 	.word	0x00016780
        /*0b04*/ 	.word	0x000000ff
        /*0b08*/ 	.word	0x00007038
        /*0b0c*/ 	.short	0x010a
        /*0b0e*/ 	.byte	0x11
	.zero		1


	//   ....[99]....
        /*0b10*/ 	.word	0x00016980
        /*0b14*/ 	.word	0x000000ff
        /*0b18*/ 	.word	0x00007038
        /*0b1c*/ 	.short	0x010a
        /*0b1e*/ 	.byte	0x11
	.zero		1


	//   ....[100]....
        /*0b20*/ 	.word	0x00016b80
        /*0b24*/ 	.word	0x000000ff
        /*0b28*/ 	.word	0x00007038
        /*0b2c*/ 	.short	0x010a
        /*0b2e*/ 	.byte	0x11
	.zero		1


	//   ....[101]....
        /*0b30*/ 	.word	0x00016d80
        /*0b34*/ 	.word	0x000000ff
        /*0b38*/ 	.word	0x00007038
        /*0b3c*/ 	.short	0x010a
        /*0b3e*/ 	.byte	0x11
	.zero		1


	//   ....[102]....
        /*0b40*/ 	.word	0x00016ff0
        /*0b44*/ 	.word	0x000000ff
        /*0b48*/ 	.word	0x00007038
        /*0b4c*/ 	.short	0x010a
        /*0b4e*/ 	.byte	0x11
	.zero		1


	//   ....[103]....
        /*0b50*/ 	.word	0x000171f0
        /*0b54*/ 	.word	0x000000ff
        /*0b58*/ 	.word	0x00007038
        /*0b5c*/ 	.short	0x010a
        /*0b5e*/ 	.byte	0x11
	.zero		1


	//   ....[104]....
        /*0b60*/ 	.word	0x00017410
        /*0b64*/ 	.word	0x000000ff
        /*0b68*/ 	.word	0x00007038
        /*0b6c*/ 	.short	0x010a
        /*0b6e*/ 	.byte	0x11
	.zero		1


	//   ....[105]....
        /*0b70*/ 	.word	0x00017610
        /*0b74*/ 	.word	0x000000ff
        /*0b78*/ 	.word	0x00007038
        /*0b7c*/ 	.short	0x010a
        /*0b7e*/ 	.byte	0x11
	.zero		1


	//   ....[106]....
        /*0b80*/ 	.word	0x00017840
        /*0b84*/ 	.word	0x000000ff
        /*0b88*/ 	.word	0x00007038
        /*0b8c*/ 	.short	0x010a
        /*0b8e*/ 	.byte	0x11
	.zero		1


	//   ....[107]....
        /*0b90*/ 	.word	0x00017a40
        /*0b94*/ 	.word	0x000000ff
        /*0b98*/ 	.word	0x00007038
        /*0b9c*/ 	.short	0x010a
        /*0b9e*/ 	.byte	0x09
	.zero		1


	//   ....[108]....
        /*0ba0*/ 	.word	0x000180e0
        /*0ba4*/ 	.word	0x000000ff
        /*0ba8*/ 	.word	0x000070b0
        /*0bac*/ 	.short	0x010a
        /*0bae*/ 	.byte	0x11
	.zero		1


	//   ....[109]....
        /*0bb0*/ 	.word	0x00018180
        /*0bb4*/ 	.word	0x000000ff
        /*0bb8*/ 	.word	0x000070b8
        /*0bbc*/ 	.short	0x010a
        /*0bbe*/ 	.byte	0x11
	.zero		1


	//   ....[110]....
        /*0bc0*/ 	.word	0x00018260
        /*0bc4*/ 	.word	0x000000ff
        /*0bc8*/ 	.word	0x00000000
        /*0bcc*/ 	.short	0x0101
        /*0bce*/ 	.byte	0x08
	.zero		1


	//   ....[111]....
        /*0bd0*/ 	.word	0x000182e0
        /*0bd4*/ 	.word	0x000000ff
        /*0bd8*/ 	.word	0x00000000
        /*0bdc*/ 	.short	0x0101
        /*0bde*/ 	.byte	0x11
	.zero		1


	//   ....[112]....
        /*0be0*/ 	.word	0x00018610
        /*0be4*/ 	.word	0x00000003
        /*0be8*/ 	.word	0x00007000
        /*0bec*/ 	.short	0x010a
        /*0bee*/ 	.byte	0xff
	.zero		1


	//   ....[113]....
        /*0bf0*/ 	.word	0x00018670
        /*0bf4*/ 	.word	0x00000000
        /*0bf8*/ 	.word	0x00007020
        /*0bfc*/ 	.short	0x010a
        /*0bfe*/ 	.byte	0xff
	.zero		1


	//   ....[114]....
        /*0c00*/ 	.word	0x000186d0
        /*0c04*/ 	.word	0x00000002
        /*0c08*/ 	.word	0x00007058
        /*0c0c*/ 	.short	0x010a
        /*0c0e*/ 	.byte	0xff
	.zero		1


	//   ....[115]....
        /*0c10*/ 	.word	0x00018730
        /*0c14*/ 	.word	0x00000003
        /*0c18*/ 	.word	0x00007008
        /*0c1c*/ 	.short	0x010a
        /*0c1e*/ 	.byte	0xff
	.zero		1


	//   ....[116]....
        /*0c20*/ 	.word	0x00018790
        /*0c24*/ 	.word	0x00000002
        /*0c28*/ 	.word	0x00007068
        /*0c2c*/ 	.short	0x010a
        /*0c2e*/ 	.byte	0xff
	.zero		1


	//   ....[117]....
        /*0c30*/ 	.word	0x000187f0
        /*0c34*/ 	.word	0x00000000
        /*0c38*/ 	.word	0x00007020
        /*0c3c*/ 	.short	0x010a
        /*0c3e*/ 	.byte	0xff
	.zero		1


	//   ....[118]....
        /*0c40*/ 	.word	0x00018850
        /*0c44*/ 	.word	0x00000000
        /*0c48*/ 	.word	0x000070a0
        /*0c4c*/ 	.short	0x010a
        /*0c4e*/ 	.byte	0xff
	.zero		1


	//   ....[119]....
        /*0c50*/ 	.word	0x000188b0
        /*0c54*/ 	.word	0x00000000
        /*0c58*/ 	.word	0x00007058
        /*0c5c*/ 	.short	0x010a
        /*0c5e*/ 	.byte	0xff
	.zero		1


	//   ....[120]....
        /*0c60*/ 	.word	0x00018910
        /*0c64*/ 	.word	0x00000002
        /*0c68*/ 	.word	0x00007020
        /*0c6c*/ 	.short	0x010a
        /*0c6e*/ 	.byte	0xff
	.zero		1


	//   ....[121]....
        /*0c70*/ 	.word	0x00018970
        /*0c74*/ 	.word	0x00000000
        /*0c78*/ 	.word	0x000070a8
        /*0c7c*/ 	.short	0x010a
        /*0c7e*/ 	.byte	0xff
	.zero		1


	//   ....[122]....
        /*0c80*/ 	.word	0x000189d0
        /*0c84*/ 	.word	0x00000000
        /*0c88*/ 	.word	0x00007068
        /*0c8c*/ 	.short	0x010a
        /*0c8e*/ 	.byte	0xff
	.zero		1


	//   ....[123]....
        /*0c90*/ 	.word	0x00018a30
        /*0c94*/ 	.word	0x00000000
        /*0c98*/ 	.word	0x00007020
        /*0c9c*/ 	.short	0x010a
        /*0c9e*/ 	.byte	0xff
	.zero		1


	//   ....[124]....
        /*0ca0*/ 	.word	0x00018a90
        /*0ca4*/ 	.word	0x00000000
        /*0ca8*/ 	.word	0x000070a0
        /*0cac*/ 	.short	0x010a
        /*0cae*/ 	.byte	0xff
	.zero		1


	//   ....[125]....
        /*0cb0*/ 	.word	0x00018b10
        /*0cb4*/ 	.word	0x00000006
        /*0cb8*/ 	.word	0x00007058
        /*0cbc*/ 	.short	0x010a
        /*0cbe*/ 	.byte	0xff
	.zero		1


	//   ....[126]....
        /*0cc0*/ 	.word	0x00018b70
        /*0cc4*/ 	.word	0x00000000
        /*0cc8*/ 	.word	0x000070a8
        /*0ccc*/ 	.short	0x010a
        /*0cce*/ 	.byte	0xff
	.zero		1


	//   ....[127]....
        /*0cd0*/ 	.word	0x00018bd0
        /*0cd4*/ 	.word	0x00000000
        /*0cd8*/ 	.word	0x00007068
        /*0cdc*/ 	.short	0x010a
        /*0cde*/ 	.byte	0xff
	.zero		1


	//   ....[128]....
        /*0ce0*/ 	.word	0x00018c20
        /*0ce4*/ 	.word	0x00000010
        /*0ce8*/ 	.word	0x000070c0
        /*0cec*/ 	.short	0x010a
        /*0cee*/ 	.byte	0xff
	.zero		1


	//   ....[129]....
        /*0cf0*/ 	.word	0x00018c70
        /*0cf4*/ 	.word	0x00000010
        /*0cf8*/ 	.word	0x000070c8
        /*0cfc*/ 	.short	0x010a
        /*0cfe*/ 	.byte	0xff
	.zero		1


	//   ....[130]....
        /*0d00*/ 	.word	0x00018cc0
        /*0d04*/ 	.word	0x00000000
        /*0d08*/ 	.word	0x00007070
        /*0d0c*/ 	.short	0x010a
        /*0d0e*/ 	.byte	0xff
	.zero		1


	//   ....[131]....
        /*0d10*/ 	.word	0x00018d10
        /*0d14*/ 	.word	0x00000000
        /*0d18*/ 	.word	0x00007080
        /*0d1c*/ 	.short	0x010a
        /*0d1e*/ 	.byte	0xff
	.zero		1


	//   ....[132]....
        /*0d20*/ 	.word	0x00018d60
        /*0d24*/ 	.word	0x00000000
        /*0d28*/ 	.word	0x00007070
        /*0d2c*/ 	.short	0x010a
        /*0d2e*/ 	.byte	0xff
	.zero		1


	//   ....[133]....
        /*0d30*/ 	.word	0x00018db0
        /*0d34*/ 	.word	0x00000000
        /*0d38*/ 	.word	0x00007090
        /*0d3c*/ 	.short	0x010a
        /*0d3e*/ 	.byte	0xff
	.zero		1


	//   ....[134]....
        /*0d40*/ 	.word	0x00018e00
        /*0d44*/ 	.word	0x00000000
        /*0d48*/ 	.word	0x00007080
        /*0d4c*/ 	.short	0x010a
        /*0d4e*/ 	.byte	0xff
	.zero		1


	//   ....[135]....
        /*0d50*/ 	.word	0x00018e50
        /*0d54*/ 	.word	0x00000000
        /*0d58*/ 	.word	0x00007098
        /*0d5c*/ 	.short	0x010a
        /*0d5e*/ 	.byte	0xff
	.zero		1


	//   ....[136]....
        /*0d60*/ 	.word	0x00018ea0
        /*0d64*/ 	.word	0x00000000
        /*0d68*/ 	.word	0x00007070
        /*0d6c*/ 	.short	0x010a
        /*0d6e*/ 	.byte	0xff
	.zero		1


	//   ....[137]....
        /*0d70*/ 	.word	0x00018ef0
        /*0d74*/ 	.word	0x00000000
        /*0d78*/ 	.word	0x00007090
        /*0d7c*/ 	.short	0x010a
        /*0d7e*/ 	.byte	0xff
	.zero		1


	//   ....[138]....
        /*0d80*/ 	.word	0x00018f40
        /*0d84*/ 	.word	0x00000000
        /*0d88*/ 	.word	0x000070c0
        /*0d8c*/ 	.short	0x010a
        /*0d8e*/ 	.byte	0xff
	.zero		1


	//   ....[139]....
        /*0d90*/ 	.word	0x00018f90
        /*0d94*/ 	.word	0x00000000
        /*0d98*/ 	.word	0x00007080
        /*0d9c*/ 	.short	0x010a
        /*0d9e*/ 	.byte	0xff
	.zero		1


	//   ....[140]....
        /*0da0*/ 	.word	0x00018fe0
        /*0da4*/ 	.word	0x00000000
        /*0da8*/ 	.word	0x00007098
        /*0dac*/ 	.short	0x010a
        /*0dae*/ 	.byte	0xff
	.zero		1


	//   ....[141]....
        /*0db0*/ 	.word	0x00019030
        /*0db4*/ 	.word	0x00000000
        /*0db8*/ 	.word	0x000070c8
        /*0dbc*/ 	.short	0x010a
        /*0dbe*/ 	.byte	0xff
	.zero		1


	//   ....[142]....
        /*0dc0*/ 	.word	0x00019090
        /*0dc4*/ 	.word	0x00000000
        /*0dc8*/ 	.word	0x00000000
        /*0dcc*/ 	.short	0x010a
        /*0dce*/ 	.byte	0xff
	.zero		1


	//   ....[143]....
        /*0dd0*/ 	.word	0x000190f0
        /*0dd4*/ 	.word	0x00000000
        /*0dd8*/ 	.word	0x00000000
        /*0ddc*/ 	.short	0x010a
        /*0dde*/ 	.byte	0xff
	.zero		1


	//   ....[144]....
        /*0de0*/ 	.word	0x00019150
        /*0de4*/ 	.word	0x00000004
        /*0de8*/ 	.word	0x00000000
        /*0dec*/ 	.short	0x010a
        /*0dee*/ 	.byte	0xff
	.zero		1


	//   ....[145]....
        /*0df0*/ 	.word	0x000191b0
        /*0df4*/ 	.word	0x00000005
        /*0df8*/ 	.word	0x00000000
        /*0dfc*/ 	.short	0x010a
        /*0dfe*/ 	.byte	0xff
	.zero		1


	//   ....[146]....
        /*0e00*/ 	.word	0x00019210
        /*0e04*/ 	.word	0x00000003
        /*0e08*/ 	.word	0x00000000
        /*0e0c*/ 	.short	0x010a
        /*0e0e*/ 	.byte	0xff
	.zero		1


	//   ....[147]....
        /*0e10*/ 	.word	0x00019270
        /*0e14*/ 	.word	0x00000000
        /*0e18*/ 	.word	0x00000000
        /*0e1c*/ 	.short	0x010a
        /*0e1e*/ 	.byte	0xff
	.zero		1


	//   ....[148]....
        /*0e20*/ 	.word	0x000192d0
        /*0e24*/ 	.word	0x00000004
        /*0e28*/ 	.word	0x00000000
        /*0e2c*/ 	.short	0x010a
        /*0e2e*/ 	.byte	0xff
	.zero		1


	//   ....[149]....
        /*0e30*/ 	.word	0x00019330
        /*0e34*/ 	.word	0x00000009
        /*0e38*/ 	.word	0x00000000
        /*0e3c*/ 	.short	0x010a
        /*0e3e*/ 	.byte	0xff
	.zero		1


	//   ....[150]....
        /*0e40*/ 	.word	0x00019390
        /*0e44*/ 	.word	0x00000003
        /*0e48*/ 	.word	0x00000000
        /*0e4c*/ 	.short	0x010a
        /*0e4e*/ 	.byte	0xff
	.zero		1


	//   ....[151]....
        /*0e50*/ 	.word	0x000193f0
        /*0e54*/ 	.word	0x00000000
        /*0e58*/ 	.word	0x00000000
        /*0e5c*/ 	.short	0x010a
        /*0e5e*/ 	.byte	0xff
	.zero		1


	//   ....[152]....
        /*0e60*/ 	.word	0x00019450
        /*0e64*/ 	.word	0x00000000
        /*0e68*/ 	.word	0x00007010
        /*0e6c*/ 	.short	0x010a
        /*0e6e*/ 	.byte	0xff
	.zero		1


	//   ....[153]....
        /*0e70*/ 	.word	0x000194b0
        /*0e74*/ 	.word	0x00000000
        /*0e78*/ 	.word	0x00007038
        /*0e7c*/ 	.short	0x010a
        /*0e7e*/ 	.byte	0xff
	.zero		1


	//   ....[154]....
        /*0e80*/ 	.word	0x00019510
        /*0e84*/ 	.word	0x00000000
        /*0e88*/ 	.word	0x00007018
        /*0e8c*/ 	.short	0x010a
        /*0e8e*/ 	.byte	0xff
	.zero		1


	//   ....[155]....
        /*0e90*/ 	.word	0x00019570
        /*0e94*/ 	.word	0x00000000
        /*0e98*/ 	.word	0x00007038
        /*0e9c*/ 	.short	0x010a
        /*0e9e*/ 	.byte	0xff
	.zero		1


	//   ....[156]....
        /*0ea0*/ 	.word	0x000195d0
        /*0ea4*/ 	.word	0x00000000
        /*0ea8*/ 	.word	0x00007038
        /*0eac*/ 	.short	0x010a
        /*0eae*/ 	.byte	0xff
	.zero		1


	//   ....[157]....
        /*0eb0*/ 	.word	0x00019630
        /*0eb4*/ 	.word	0x00000000
        /*0eb8*/ 	.word	0x00007038
        /*0ebc*/ 	.short	0x010a
        /*0ebe*/ 	.byte	0xff
	.zero		1


	//   ....[158]....
        /*0ec0*/ 	.word	0x00019690
        /*0ec4*/ 	.word	0x00000000
        /*0ec8*/ 	.word	0x00007038
        /*0ecc*/ 	.short	0x010a
        /*0ece*/ 	.byte	0xff
	.zero		1


	//   ....[159]....
        /*0ed0*/ 	.word	0x000196f0
        /*0ed4*/ 	.word	0x00000000
        /*0ed8*/ 	.word	0x00007038
        /*0edc*/ 	.short	0x010a
        /*0ede*/ 	.byte	0xff
	.zero		1


	//   ....[160]....
        /*0ee0*/ 	.word	0x00019750
        /*0ee4*/ 	.word	0x00000000
        /*0ee8*/ 	.word	0x00007038
        /*0eec*/ 	.short	0x010a
        /*0eee*/ 	.byte	0xff
	.zero		1


	//   ....[161]....
        /*0ef0*/ 	.word	0x000197b0
        /*0ef4*/ 	.word	0x00000000
        /*0ef8*/ 	.word	0x00007038
        /*0efc*/ 	.short	0x010a
        /*0efe*/ 	.byte	0xff
	.zero		1


	//   ....[162]....
        /*0f00*/ 	.word	0x00019810
        /*0f04*/ 	.word	0x00000000
        /*0f08*/ 	.word	0x00007038
        /*0f0c*/ 	.short	0x010a
        /*0f0e*/ 	.byte	0xff
	.zero		1


	//   ....[163]....
        /*0f10*/ 	.word	0x00019870
        /*0f14*/ 	.word	0x00000000
        /*0f18*/ 	.word	0x00007038
        /*0f1c*/ 	.short	0x010a
        /*0f1e*/ 	.byte	0xff
	.zero		1


	//   ....[164]....
        /*0f20*/ 	.word	0x000198d0
        /*0f24*/ 	.word	0x00000000
        /*0f28*/ 	.word	0x00007038
        /*0f2c*/ 	.short	0x010a
        /*0f2e*/ 	.byte	0xff
	.zero		1


	//   ....[165]....
        /*0f30*/ 	.word	0x00019930
        /*0f34*/ 	.word	0x00000000
        /*0f38*/ 	.word	0x00007038
        /*0f3c*/ 	.short	0x010a
        /*0f3e*/ 	.byte	0xff
	.zero		1


	//   ....[166]....
        /*0f40*/ 	.word	0x00019990
        /*0f44*/ 	.word	0x00000000
        /*0f48*/ 	.word	0x00007038
        /*0f4c*/ 	.short	0x010a
        /*0f4e*/ 	.byte	0xff
	.zero		1


	//   ....[167]....
        /*0f50*/ 	.word	0x000199f0
        /*0f54*/ 	.word	0x00000000
        /*0f58*/ 	.word	0x00007038
        /*0f5c*/ 	.short	0x010a
        /*0f5e*/ 	.byte	0xff
	.zero		1


	//   ....[168]....
        /*0f60*/ 	.word	0x00019a50
        /*0f64*/ 	.word	0x00000000
        /*0f68*/ 	.word	0x00007038
        /*0f6c*/ 	.short	0x010a
        /*0f6e*/ 	.byte	0xff
	.zero		1


	//   ....[169]....
        /*0f70*/ 	.word	0x00019ab0
        /*0f74*/ 	.word	0x00000000
        /*0f78*/ 	.word	0x00007038
        /*0f7c*/ 	.short	0x010a
        /*0f7e*/ 	.byte	0xff
	.zero		1


	//   ....[170]....
        /*0f80*/ 	.word	0x00019b10
        /*0f84*/ 	.word	0x00000000
        /*0f88*/ 	.word	0x000070b0
        /*0f8c*/ 	.short	0x010a
        /*0f8e*/ 	.byte	0xff
	.zero		1


	//   ....[171]....
        /*0f90*/ 	.word	0x00019b70
        /*0f94*/ 	.word	0x00000000
        /*0f98*/ 	.word	0x000070b8
        /*0f9c*/ 	.short	0x010a
        /*0f9e*/ 	.byte	0xff
	.zero		1


	//----- nvinfo : EIATTR_NUM_MBARRIERS
	.align		4
.L_66:
        /*0fa0*/ 	.byte	0x03, 0x38
        /*0fa2*/ 	.short	0x001c


	//----- nvinfo : EIATTR_EXIT_INSTR_OFFSETS
	.align		4
        /*0fa4*/ 	.byte	0x04, 0x1c
        /*0fa6*/ 	.short	(.L_68 - .L_67)


	//   ....[0]....
.L_67:
        /*0fa8*/ 	.word	0x00001790


	//   ....[1]....
        /*0fac*/ 	.word	0x00003ea0


	//   ....[2]....
        /*0fb0*/ 	.word	0x00003f00


	//   ....[3]....
        /*0fb4*/ 	.word	0x00009470


	//   ....[4]....
        /*0fb8*/ 	.word	0x000094e0


	//   ....[5]....
        /*0fbc*/ 	.word	0x000150b0


	//   ....[6]....
        /*0fc0*/ 	.word	0x00015140


	//   ....[7]....
        /*0fc4*/ 	.word	0x00015190


	//   ....[8]....
        /*0fc8*/ 	.word	0x00017c30


	//   ....[9]....
        /*0fcc*/ 	.word	0x00017c80


	//   ....[10]....
        /*0fd0*/ 	.word	0x00018330


	//   ....[11]....
        /*0fd4*/ 	.word	0x000185f0


	//----- nvinfo : EIATTR_INDIRECT_BRANCH_TARGETS
	.align		4
.L_68:
        /*0fd8*/ 	.byte	0x04, 0x34
        /*0fda*/ 	.short	(.L_70 - .L_69)


	//   ....[0]....
.L_69:
        /*0fdc*/ 	.word	.L_x_494@srel
        /*0fe0*/ 	.short	0x0
        /*0fe2*/ 	.short	0x0
        /*0fe4*/ 	.word	0x3
        /*0fe8*/ 	.word	.L_x_495@srel
        /*0fec*/ 	.word	.L_x_496@srel
        /*0ff0*/ 	.word	.L_x_497@srel


	//----- nvinfo : EIATTR_MAX_THREADS
	.align		4
.L_70:
        /*0ff4*/ 	.byte	0x04, 0x05
        /*0ff6*/ 	.short	(.L_72 - .L_71)
.L_71:
        /*0ff8*/ 	.word	0x00000200
        /*0ffc*/ 	.word	0x00000001
        /*1000*/ 	.word	0x00000001


	//----- nvinfo : EIATTR_CRS_STACK_SIZE
	.align		4
.L_72:
        /*1004*/ 	.byte	0x04, 0x1e
        /*1006*/ 	.short	(.L_74 - .L_73)
.L_73:
        /*1008*/ 	.word	0x00000000


	//----- nvinfo : EIATTR_CBANK_PARAM_SIZE
	.align		4
.L_74:
        /*100c*/ 	.byte	0x03, 0x19
        /*100e*/ 	.short	0x0600


	//----- nvinfo : EIATTR_PARAM_CBANK
	.align		4
        /*1010*/ 	.byte	0x04, 0x0a
        /*1012*/ 	.short	(.L_76 - .L_75)
	.align		4
.L_75:
        /*1014*/ 	.word	index@(.nv.constant0._ZN7cutlass13device_kernelINS_4fmha6kernel36Sm100FmhaFwdKernelTmaWarpspecializedIN4cute5tupleIJiiiNS5_IJNS5_IJiiEEEiEEEEEENS1_10collective38Sm100FmhaFwdMainloopTmaWarpspecializedINS_6half_tEffNS5_IJNS4_1CILi256EEENSC_ILi128EEENSC_ILi16EEEEEENS5_IJiNSC_ILi1EEES7_EEENS5_IJiSH_NS5_IJNS5_IJNSC_ILi0EEEiEEEiEEEEEESM_NS9_10CausalMaskILb1EEENS5_IJNSC_ILi2EEESH_SH_EEENSC_ILb0EEEEENS9_38Sm100FmhaFwdEpilogueTmaWarpspecializedISB_fNS5_IJSE_SF_SE_EEESI_NS5_IJSH_S7_EEESR_EENS2_23PersistentTileSchedulerENS2_41Sm100FmhaCtxKernelWarpspecializedScheduleEEEEEvNT_6ParamsE)
        /*1018*/ 	.short	0x0380
        /*101a*/ 	.short	0x0600


	//----- nvinfo : EIATTR_SW_WAR
	.align		4
.L_76:
        /*101c*/ 	.byte	0x04, 0x36
        /*101e*/ 	.short	(.L_78 - .L_77)
.L_77:
        /*1020*/ 	.word	0x00000008
.L_78:


//--------------------- .nv.callgraph             --------------------------
	.section	.nv.callgraph,"",@"SHT_CUDA_CALLGRAPH"
	.align	4
	.sectionentsize	8
	.align		4
        /*0000*/ 	.word	0x00000000
	.align		4
        /*0004*/ 	.word	0xffffffff
	.align		4
        /*0008*/ 	.word	index@(_ZN7cutlass13device_kernelINS_4fmha6kernel36Sm100FmhaFwdKernelTmaWarpspecializedIN4cute5tupleIJiiiNS5_IJNS5_IJiiEEEiEEEEEENS1_10collective38Sm100FmhaFwdMainloopTmaWarpspecializedINS_6half_tEffNS5_IJNS4_1CILi256EEENSC_ILi128EEENSC_ILi16EEEEEENS5_IJiNSC_ILi1EEES7_EEENS5_IJiSH_NS5_IJNS5_IJNSC_ILi0EEEiEEEiEEEEEESM_NS9_10CausalMaskILb1EEENS5_IJNSC_ILi2EEESH_SH_EEENSC_ILb0EEEEENS9_38Sm100FmhaFwdEpilogueTmaWarpspecializedISB_fNS5_IJSE_SF_SE_EEESI_NS5_IJSH_S7_EEESR_EENS2_23PersistentTileSchedulerENS2_41Sm100FmhaCtxKernelWarpspecializedScheduleEEEEEvNT_6ParamsE)
	.align		4
        /*000c*/ 	.word	index@(__assertfail)
	.align		4
        /*0010*/ 	.word	index@(_ZN7cutlass13device_kernelINS_4fmha6kernel36Sm100FmhaFwdKernelTmaWarpspecializedIN4cute5tupleIJiiiNS5_IJNS5_IJiiEEEiEEEEEENS1_10collective38Sm100FmhaFwdMainloopTmaWarpspecializedINS_6half_tEffNS5_IJNS4_1CILi256EEENSC_ILi128EEENSC_ILi16EEEEEENS5_IJiNSC_ILi1EEES7_EEENS5_IJiSH_NS5_IJNS5_IJNSC_ILi0EEEiEEEiEEEEEESM_NS9_10CausalMaskILb1EEENS5_IJNSC_ILi2EEESH_SH_EEENSC_ILb0EEEEENS9_38Sm100FmhaFwdEpilogueTmaWarpspecializedISB_fNS5_IJSE_SF_SE_EEESI_NS5_IJSH_S7_EEESR_EENS2_23PersistentTileSchedulerENS2_41Sm100FmhaCtxKernelWarpspecializedScheduleEEEEEvNT_6ParamsE)
	.align		4
        /*0014*/ 	.word	index@(vprintf)
	.align		4
        /*0018*/ 	.word	0x00000000
	.align		4
        /*001c*/ 	.word	0xfffffffe
	.align		4
        /*0020*/ 	.word	0x00000000
	.align		4
        /*0024*/ 	.word	0xfffffffd
	.align		4
        /*0028*/ 	.word	0x00000000
	.align		4
        /*002c*/ 	.word	0xfffffffc


//--------------------- .nv.constant4             --------------------------
	.section	.nv.constant4,"a",@progbits
	.align	8
	.align		8
.nv.constant4:
        /*0000*/ 	.dword	vprintf
	.align		8
        /*0008*/ 	.dword	__assertfail
	.align		8
        /*0010*/ 	.dword	__unnamed_1
	.align		8
        /*0018*/ 	.dword	__unnamed_2
	.align		8
        /*0020*/ 	.dword	__unnamed_3
	.align		8
        /*0028*/ 	.dword	__unnamed_4
	.align		8
        /*0030*/ 	.dword	__unnamed_5
	.align		8
        /*0038*/ 	.dword	__unnamed_6
	.align		8
        /*0040*/ 	.dword	__unnamed_7
	.align		8
        /*0048*/ 	.dword	_ZN39_INTERNAL_d9c8b636_4_k_cu_97984ea6_35414cuda3std3__45__cpo5beginE
	.align		8
        /*0050*/ 	.dword	_ZN39_INTERNAL_d9c8b636_4_k_cu_97984ea6_35414cuda3std3__45__cpo3endE
	.align		8
        /*0058*/ 	.dword	_ZN39_INTERNAL_d9c8b636_4_k_cu_97984ea6_35414cuda3std3__45__cpo6cbeginE
	.align		8
        /*0060*/ 	.dword	_ZN39_INTERNAL_d9c8b636_4_k_cu_97984ea6_35414cuda3std3__45__cpo4cendE
	.align		8
        /*0068*/ 	.dword	_ZN39_INTERNAL_d9c8b636_4_k_cu_97984ea6_35414cuda3std3__441_GLOBAL__N__d9c8b636_4_k_cu_97984ea6_35416ignoreE
	.align		8
        /*0070*/ 	.dword	_ZN39_INTERNAL_d9c8b636_4_k_cu_97984ea6_35414cuda3std3__419piecewise_constructE
	.align		8
        /*0078*/ 	.dword	_ZN39_INTERNAL_d9c8b636_4_k_cu_97984ea6_35414cuda3std3__48in_placeE
	.align		8
        /*0080*/ 	.dword	_ZN39_INTERNAL_d9c8b636_4_k_cu_97984ea6_35414cuda3std6ranges3__45__cpo4swapE
	.align		8
        /*0088*/ 	.dword	_ZN39_INTERNAL_d9c8b636_4_k_cu_97984ea6_35414cuda3std6ranges3__45__cpo9iter_moveE
	.align		8
        /*0090*/ 	.dword	_ZN39_INTERNAL_d9c8b636_4_k_cu_97984ea6_35414cute7productE
	.align		8
        /*0098*/ 	.dword	_ZN39_INTERNAL_d9c8b636_4_k_cu_97984ea6_35414cute1_E
	.align		8
        /*00a0*/ 	.dword	$str$22
	.align		8
        /*00a8*/ 	.dword	$str$23
	.align		8
        /*00b0*/ 	.dword	$str$26
	.align		8
        /*00b8*/ 	.dword	$str$27
	.align		8
        /*00c0*/ 	.dword	$str$28
	.align		8
        /*00c8*/ 	.dword	$str$29
	.align		8
        /*00d0*/ 	.dword	$str$30
	.align		8
        /*00d8*/ 	.dword	$str$31
	.align		8
        /*00e0*/ 	.dword	$str$32
	.align		8
        /*00e8*/ 	.dword	$str$33
	.align		8
        /*00f0*/ 	.dword	$str$34
	.align		8
        /*00f8*/ 	.dword	$str$35
	.align		8
        /*0100*/ 	.dword	$str$36
	.align		8
        /*0108*/ 	.dword	$str$37


//--------------------- .nv.constant2._ZN7cutlass13device_kernelINS_4fmha6kernel36Sm100FmhaFwdKernelTmaWarpspecializedIN4cute5tupleIJiiiNS5_IJNS5_IJiiEEEiEEEEEENS1_10collective38Sm100FmhaFwdMainloopTmaWarpspecializedINS_6half_tEffNS5_IJNS4_1CILi256EEENSC_ILi128EEENSC_ILi16EEEEEENS5_IJiNSC_ILi1EEES7_EEENS5_IJiSH_NS5_IJNS5_IJNSC_ILi0EEEiEEEiEEEEEESM_NS9_10CausalMaskILb1EEENS5_IJNSC_ILi2EEESH_SH_EEENSC_ILb0EEEEENS9_38Sm100FmhaFwdEpilogueTmaWarpspecializedISB_fNS5_IJSE_SF_SE_EEESI_NS5_IJSH_S7_EEESR_EENS2_23PersistentTileSchedulerENS2_41Sm100FmhaCtxKernelWarpspecializedScheduleEEEEEvNT_6ParamsE --------------------------
	.section	.nv.constant2._ZN7cutlass13device_kernelINS_4fmha6kernel36Sm100FmhaFwdKernelTmaWarpspecializedIN4cute5tupleIJiiiNS5_IJNS5_IJiiEEEiEEEEEENS1_10collective38Sm100FmhaFwdMainloopTmaWarpspecializedINS_6half_tEffNS5_IJNS4_1CILi256EEENSC_ILi128EEENSC_ILi16EEEEEENS5_IJiNSC_ILi1EEES7_EEENS5_IJiSH_NS5_IJNS5_IJNSC_ILi0EEEiEEEiEEEEEESM_NS9_10CausalMaskILb1EEENS5_IJNSC_ILi2EEESH_SH_EEENSC_ILb0EEEEENS9_38Sm100FmhaFwdEpilogueTmaWarpspecializedISB_fNS5_IJSE_SF_SE_EEESI_NS5_IJSH_S7_EEESR_EENS2_23PersistentTileSchedulerENS2_41Sm100FmhaCtxKernelWarpspecializedScheduleEEEEEvNT_6ParamsE,"a",@progbits
	.sectionflags	@""
	.align	4
.nv.constant2._ZN7cutlass13device_kernelINS_4fmha6kernel36Sm100FmhaFwdKernelTmaWarpspecializedIN4cute5tupleIJiiiNS5_IJNS5_IJiiEEEiEEEEEENS1_10collective38Sm100FmhaFwdMainloopTmaWarpspecializedINS_6half_tEffNS5_IJNS4_1CILi256EEENSC_ILi128EEENSC_ILi16EEEEEENS5_IJiNSC_ILi1EEES7_EEENS5_IJiSH_NS5_IJNS5_IJNSC_ILi0EEEiEEEiEEEEEESM_NS9_10CausalMaskILb1EEENS5_IJNSC_ILi2EEESH_SH_EEENSC_ILb0EEEEENS9_38Sm100FmhaFwdEpilogueTmaWarpspecializedISB_fNS5_IJSE_SF_SE_EEESI_NS5_IJSH_S7_EEESR_EENS2_23PersistentTileSchedulerENS2_41Sm100FmhaCtxKernelWarpspecializedScheduleEEEEEvNT_6ParamsE:
        /*0000*/ 	.byte	0x50, 0x51, 0x01, 0x00, 0x40, 0x7c, 0x01, 0x00, 0x20, 0x51, 0x01, 0x00


//--------------------- .text._ZN7cutlass13device_kernelINS_4fmha6kernel36Sm100FmhaFwdKernelTmaWarpspecializedIN4cute5tupleIJiiiNS5_IJNS5_IJiiEEEiEEEEEENS1_10collective38Sm100FmhaFwdMainloopTmaWarpspecializedINS_6half_tEffNS5_IJNS4_1CILi256EEENSC_ILi128EEENSC_ILi16EEEEEENS5_IJiNSC_ILi1EEES7_EEENS5_IJiSH_NS5_IJNS5_IJNSC_ILi0EEEiEEEiEEEEEESM_NS9_10CausalMaskILb1EEENS5_IJNSC_ILi2EEESH_SH_EEENSC_ILb0EEEEENS9_38Sm100FmhaFwdEpilogueTmaWarpspecializedISB_fNS5_IJSE_SF_SE_EEESI_NS5_IJSH_S7_EEESR_EENS2_23PersistentTileSchedulerENS2_41Sm100FmhaCtxKernelWarpspecializedScheduleEEEEEvNT_6ParamsE --------------------------
	.section	.text._ZN7cutlass13device_kernelINS_4fmha6kernel36Sm100FmhaFwdKernelTmaWarpspecializedIN4cute5tupleIJiiiNS5_IJNS5_IJiiEEEiEEEEEENS1_10collective38Sm100FmhaFwdMainloopTmaWarpspecializedINS_6half_tEffNS5_IJNS4_1CILi256EEENSC_ILi128EEENSC_ILi16EEEEEENS5_IJiNSC_ILi1EEES7_EEENS5_IJiSH_NS5_IJNS5_IJNSC_ILi0EEEiEEEiEEEEEESM_NS9_10CausalMaskILb1EEENS5_IJNSC_ILi2EEESH_SH_EEENSC_ILb0EEEEENS9_38Sm100FmhaFwdEpilogueTmaWarpspecializedISB_fNS5_IJSE_SF_SE_EEESI_NS5_IJSH_S7_EEESR_EENS2_23PersistentTileSchedulerENS2_41Sm100FmhaCtxKernelWarpspecializedScheduleEEEEEvNT_6ParamsE,"ax",@progbits
	.align	128
.text._ZN7cutlass13device_kernelINS_4fmha6kernel36Sm100FmhaFwdKernelTmaWarpspecializedIN4cute5tupleIJiiiNS5_IJNS5_IJiiEEEiEEEEEENS1_10collective38Sm100FmhaFwdMainloopTmaWarpspecializedINS_6half_tEffNS5_IJNS4_1CILi256EEENSC_ILi128EEENSC_ILi16EEEEEENS5_IJiNSC_ILi1EEES7_EEENS5_IJiSH_NS5_IJNS5_IJNSC_ILi0EEEiEEEiEEEEEESM_NS9_10CausalMaskILb1EEENS5_IJNSC_ILi2EEESH_SH_EEENSC_ILb0EEEEENS9_38Sm100FmhaFwdEpilogueTmaWarpspecializedISB_fNS5_IJSE_SF_SE_EEESI_NS5_IJSH_S7_EEESR_EENS2_23PersistentTileSchedulerENS2_41Sm100FmhaCtxKernelWarpspecializedScheduleEEEEEvNT_6ParamsE:
        .type           _ZN7cutlass13device_kernelINS_4fmha6kernel36Sm100FmhaFwdKernelTmaWarpspecializedIN4cute5tupleIJiiiNS5_IJNS5_IJiiEEEiEEEEEENS1_10collective38Sm100FmhaFwdMainloopTmaWarpspecializedINS_6half_tEffNS5_IJNS4_1CILi256EEENSC_ILi128EEENSC_ILi16EEEEEENS5_IJiNSC_ILi1EEES7_EEENS5_IJiSH_NS5_IJNS5_IJNSC_ILi0EEEiEEEiEEEEEESM_NS9_10CausalMaskILb1EEENS5_IJNSC_ILi2EEESH_SH_EEENSC_ILb0EEEEENS9_38Sm100FmhaFwdEpilogueTmaWarpspecializedISB_fNS5_IJSE_SF_SE_EEESI_NS5_IJSH_S7_EEESR_EENS2_23PersistentTileSchedulerENS2_41Sm100FmhaCtxKernelWarpspecializedScheduleEEEEEvNT_6ParamsE,@function
        .size           _ZN7cutlass13device_kernelINS_4fmha6kernel36Sm100FmhaFwdKernelTmaWarpspecializedIN4cute5tupleIJiiiNS5_IJNS5_IJiiEEEiEEEEEENS1_10collective38Sm100FmhaFwdMainloopTmaWarpspecializedINS_6half_tEffNS5_IJNS4_1CILi256EEENSC_ILi128EEENSC_ILi16EEEEEENS5_IJiNSC_ILi1EEES7_EEENS5_IJiSH_NS5_IJNS5_IJNSC_ILi0EEEiEEEiEEEEEESM_NS9_10CausalMaskILb1EEENS5_IJNSC_ILi2EEESH_SH_EEENSC_ILb0EEEEENS9_38Sm100FmhaFwdEpilogueTmaWarpspecializedISB_fNS5_IJSE_SF_SE_EEESI_NS5_IJSH_S7_EEESR_EENS2_23PersistentTileSchedulerENS2_41Sm100FmhaCtxKernelWarpspecializedScheduleEEEEEvNT_6ParamsE,(.L_x_498 - _ZN7cutlass13device_kernelINS_4fmha6kernel36Sm100FmhaFwdKernelTmaWarpspecializedIN4cute5tupleIJiiiNS5_IJNS5_IJiiEEEiEEEEEENS1_10collective38Sm100FmhaFwdMainloopTmaWarpspecializedINS_6half_tEffNS5_IJNS4_1CILi256EEENSC_ILi128EEENSC_ILi16EEEEEENS5_IJiNSC_ILi1EEES7_EEENS5_IJiSH_NS5_IJNS5_IJNSC_ILi0EEEiEEEiEEEEEESM_NS9_10CausalMaskILb1EEENS5_IJNSC_ILi2EEESH_SH_EEENSC_ILb0EEEEENS9_38Sm100FmhaFwdEpilogueTmaWarpspecializedISB_fNS5_IJSE_SF_SE_EEESI_NS5_IJSH_S7_EEESR_EENS2_23PersistentTileSchedulerENS2_41Sm100FmhaCtxKernelWarpspecializedScheduleEEEEEvNT_6ParamsE)
        .other          _ZN7cutlass13device_kernelINS_4fmha6kernel36Sm100FmhaFwdKernelTmaWarpspecializedIN4cute5tupleIJiiiNS5_IJNS5_IJiiEEEiEEEEEENS1_10collective38Sm100FmhaFwdMainloopTmaWarpspecializedINS_6half_tEffNS5_IJNS4_1CILi256EEENSC_ILi128EEENSC_ILi16EEEEEENS5_IJiNSC_ILi1EEES7_EEENS5_IJiSH_NS5_IJNS5_IJNSC_ILi0EEEiEEEiEEEEEESM_NS9_10CausalMaskILb1EEENS5_IJNSC_ILi2EEESH_SH_EEENSC_ILb0EEEEENS9_38Sm100FmhaFwdEpilogueTmaWarpspecializedISB_fNS5_IJSE_SF_SE_EEESI_NS5_IJSH_S7_EEESR_EENS2_23PersistentTileSchedulerENS2_41Sm100FmhaCtxKernelWarpspecializedScheduleEEEEEvNT_6ParamsE,@"STO_CUDA_ENTRY STV_DEFAULT"
_ZN7cutlass13device_kernelINS_4fmha6kernel36Sm100FmhaFwdKernelTmaWarpspecializedIN4cute5tupleIJiiiNS5_IJNS5_IJiiEEEiEEEEEENS1_10collective38Sm100FmhaFwdMainloopTmaWarpspecializedINS_6half_tEffNS5_IJNS4_1CILi256EEENSC_ILi128EEENSC_ILi16EEEEEENS5_IJiNSC_ILi1EEES7_EEENS5_IJiSH_NS5_IJNS5_IJNSC_ILi0EEEiEEEiEEEEEESM_NS9_10CausalMaskILb1EEENS5_IJNSC_ILi2EEESH_SH_EEENSC_ILb0EEEEENS9_38Sm100FmhaFwdEpilogueTmaWarpspecializedISB_fNS5_IJSE_SF_SE_EEESI_NS5_IJSH_S7_EEESR_EENS2_23PersistentTileSchedulerENS2_41Sm100FmhaCtxKernelWarpspecializedScheduleEEEEEvNT_6ParamsE:
[----:B------:R-:W1:Y:S02]  /*0000*/  LDC R1, c[0x0][0x37c] ;  /* 0x0000df00ff017b82 */ /* 0x000e640000000800 */
[----:B-1----:R-:W-:Y:S01]  /*0010*/  IADD3 R1, PT, PT, R1, -0x70, RZ ;  /* 0xffffff9001017810 */ /* 0x002fe20007ffe0ff */
[----:B------:R-:W1:Y:S01]  /*0020*/  S2R R31, SR_TID.X ;  /* 0x00000000001f7919 */ /* 0x000e620000002100 */
[----:B------:R-:W2:Y:S01]  /*0030*/  LDCU UR5, c[0x0][0x2f8] ;  /* 0x00005f00ff0577ac */ /* 0x000ea20008000800 */
[----:B------:R-:W3:Y:S01]  /*0040*/  LDCU UR4, c[0x0][0x2fc] ;  /* 0x00005f80ff0477ac */ /* 0x000ee20008000800 */
[----:B------:R-:W-:Y:S02]  /*0050*/  UPLOP3.LUT UP2, UPT, UPT, UPT, UPT, 0x40, 0x4 ;  /* 0x000000000004789c */ /* 0x000fe40003f4e870 */
[----:B------:R-:W-:Y:S02]  /*0060*/  UPLOP3.LUT UP1, UPT, UPT, UPT, UPT, 0x80, 0x8 ;  /* 0x000000000008789c */ /* 0x000fe40003f2f070 */
[----:B------:R-:W-:-:S02]  /*0070*/  UP2UR UR39, UPR, URZ, 0x4 ;  /* 0x00000004ff277883 */ /* 0x000fc40008000000 */
[----:B------:R-:W-:Y:S02]  /*0080*/  UPLOP3.LUT UP2, UPT, UPT, UPT, UPT, 0x80, 0x8 ;  /* 0x000000000008789c */ /* 0x000fe40003f4f070 */
[----:B------:R-:W-:Y:S01]  /*0090*/  UPLOP3.LUT UP0, UPT, UPT, UPT, UPT, 0x40, 0x4 ;  /* 0x000000000004789c */ /* 0x000fe20003f0e870 */
[----:B--2---:R-:W-:Y:S01]  /*00a0*/  IADD3 R29, P0, PT, R1, UR5, RZ ;  /* 0x00000005011d7c10 */ /* 0x004fe2000ff1e0ff */
[----:B------:R-:W-:Y:S02]  /*00b0*/  UPLOP3.LUT UP6, UPT, UPT, UPT, UPT, 0x40, 0x4 ;  /* 0x000000000004789c */ /* 0x000fe40003fce870 */
[----:B------:R-:W-:Y:S02]  /*00c0*/  UPLOP3.LUT UP5, UPT, UPT, UPT, UPT, 0x40, 0x4 ;  /* 0x000000000004789c */ /* 0x000fe40003fae870 */
[----:B------:R-:W-:Y:S01]  /*00d0*/  UPLOP3.LUT UP4, UPT, UPT, UPT, UPT, 0x40, 0x4 ;  /* 0x000000000004789c */ /* 0x000fe20003f8e870 */
[----:B---3--:R-:W-:Y:S01]  /*00e0*/  IMAD.X R28, RZ, RZ, UR4, P0 ;  /* 0x00000004ff1c7e24 */ /* 0x008fe200080e06ff */
[----:B------:R-:W-:Y:S01]  /*00f0*/  UP2UR UR56, UPR, URZ, 0x4 ;  /* 0x00000004ff387883 */ /* 0x000fe20008000000 */
[----:B-1----:R-:W-:-:S05]  /*0100*/  SHF.R.U32.HI R3, RZ, 0x5, R31 ;  /* 0x00000005ff037819 */ /* 0x002fca000001161f */
[----:B------:R-:W1:Y:S02]  /*0110*/  SHFL.IDX PT, R0, R3, RZ, 0x1f ;  /* 0x00001fff03007589 */ /* 0x000e6400000e0000 */
[----:B-1----:R-:W-:-:S04]  /*0120*/  SHF.R.S32.HI R5, RZ, 0x1f, R0 ;  /* 0x0000001fff057819 */ /* 0x002fc80000011400 */
[----:B------:R-:W-:-:S04]  /*0130*/  LEA.HI R2, R5, R0, RZ, 0x2 ;  /* 0x0000000005027211 */ /* 0x000fc800078f10ff */
[----:B------:R-:W-:-:S04]  /*0140*/  SHF.R.S32.HI R2, RZ, 0x2, R2 ;  /* 0x00000002ff027819 */ /* 0x000fc80000011402 */
[----:B------:R-:W-:-:S13]  /*0150*/  ISETP.NE.AND P1, PT, R2, RZ, PT ;  /* 0x000000ff0200720c */ /* 0x000fda0003f25270 */
[----:B------:R-:W-:Y:S05]  /*0160*/  @!P1 BRA `(.L_x_0) ;  /* 0x0000000400249947 */ /* 0x000fea0003800000 */
[----:B------:R-:W-:-:S13]  /*0170*/  ISETP.NE.AND P0, PT, R2, 0x2, PT ;  /* 0x000000020200780c */ /* 0x000fda0003f05270 */
[----:B------:R-:W-:Y:S05]  /*0180*/  @!P0 BRA `(.L_x_1) ;  /* 0x0000000000f48947 */ /* 0x000fea0003800000 */
[----:B------:R-:W-:-:S13]  /*0190*/  ISETP.NE.AND P0, PT, R2, 0x1, PT ;  /* 0x000000010200780c */ /* 0x000fda0003f05270 */
[----:B------:R-:W-:Y:S05]  /*01a0*/  @P0 BRA `(.L_x_2) ;  /* 0x00000000002c0947 */ /* 0x000fea0003800000 */
[----:B------:R-:W-:Y:S01]  /*01b0*/  HFMA2 R2, -RZ, RZ, 0, 5.9604644775390625e-08 ;  /* 0x00000001ff027431 */ /* 0x000fe200000001ff */
[----:B------:R-:W-:Y:S02]  /*01c0*/  UPLOP3.LUT UP3, UPT, UPT, UPT, UPT, 0x40, 0x4 ;  /* 0x000000000004789c */ /* 0x000fe40003f6e870 */
[----:B------:R-:W-:Y:S02]  /*01d0*/  UPLOP3.LUT UP2, UPT, UPT, UPT, UPT, 0x40, 0x4 ;  /* 0x000000000004789c */ /* 0x000fe40003f4e870 */
[----:B------:R-:W-:Y:S02]  /*01e0*/  UPLOP3.LUT UP1, UPT, UPT, UPT, UPT, 0x80, 0x8 ;  /* 0x000000000008789c */ /* 0x000fe40003f2f070 */
[----:B------:R-:W-:Y:S02]  /*01f0*/  UPLOP3.LUT UP0, UPT, UPT, UPT, UPT, 0x40, 0x4 ;  /* 0x000000000004789c */ /* 0x000fe40003f0e870 */
[----:B------:R-:W-:Y:S02]  /*0200*/  UPLOP3.LUT UP6, UPT, UPT, UPT, UPT, 0x40, 0x4 ;  /* 0x000000000004789c */ /* 0x000fe40003fce870 */
[----:B------:R-:W-:-:S02]  /*0210*/  UPLOP3.LUT UP5, UPT, UPT, UPT, UPT, 0x40, 0x4 ;  /* 0x000000000004789c */ /* 0x000fc40003fae870 */
[----:B------:R-:W-:Y:S02]  /*0220*/  UPLOP3.LUT UP4, UPT, UPT, UPT, UPT, 0x80, 0x8 ;  /* 0x000000000008789c */ /* 0x000fe40003f8f070 */
[----:B------:R-:W-:Y:S02]  /*0230*/  UP2UR UR39, UPR, URZ, 0x8 ;  /* 0x00000008ff277883 */ /* 0x000fe40008000000 */
[----:B------:R-:W-:Y:S01]  /*0240*/  UP2UR UR56, UPR, URZ, 0x4 ;  /* 0x00000004ff387883 */ /* 0x000fe20008000000 */
[----:B------:R-:W-:Y:S11]  /*0250*/  BRA `(.L_x_0) ;  /* 0x0000000000e87947 */ /* 0x000ff60003800000 */
.L_x_2:
[----:B------:R-:W-:Y:S01]  /*0260*/  ISETP.NE.AND P0, PT, R0, 0xc, PT ;  /* 0x0000000c0000780c */ /* 0x000fe20003f05270 */
[----:B------:R-:W-:Y:S01]  /*0270*/  UPLOP3.LUT UP2, UPT, UPT, UPT, UPT, 0x40, 0x4 ;  /* 0x000000000004789c */ /* 0x000fe20003f4e870 */
[----:B------:R-:W-:Y:S01]  /*0280*/  HFMA2 R2, -RZ, RZ, 0, 1.78813934326171875e-07 ;  /* 0x00000003ff027431 */ /* 0x000fe200000001ff */
[----:B------:R-:W-:Y:S02]  /*0290*/  UPLOP3.LUT UP1, UPT, UPT, UPT, UPT, 0x80, 0x8 ;  /* 0x000000000008789c */ /* 0x000fe40003f2f070 */
[----:B------:R-:W-:Y:S02]  /*02a0*/  UP2UR UR39, UPR, URZ, 0x4 ;  /* 0x00000004ff277883 */ /* 0x000fe40008000000 */
[----:B------:R-:W-:Y:S02]  /*02b0*/  UPLOP3.LUT UP2, UPT, UPT, UPT, UPT, 0x40, 0x4 ;  /* 0x000000000004789c */ /* 0x000fe40003f4e870 */
[----:B------:R-:W-:Y:S02]  /*02c0*/  UPLOP3.LUT UP0, UPT, UPT, UPT, UPT, 0x40, 0x4 ;  /* 0x000000000004789c */ /* 0x000fe40003f0e870 */
[----:B------:R-:W-:-:S02]  /*02d0*/  UPLOP3.LUT UP6, UPT, UPT, UPT, UPT, 0x40, 0x4 ;  /* 0x000000000004789c */ /* 0x000fc40003fce870 */
[----:B------:R-:W-:Y:S02]  /*02e0*/  UPLOP3.LUT UP5, UPT, UPT, UPT, UPT, 0x80, 0x8 ;  /* 0x000000000008789c */ /* 0x000fe40003faf070 */
[----:B------:R-:W-:Y:S02]  /*02f0*/  UPLOP3.LUT UP4, UPT, UPT, UPT, UPT, 0x40, 0x4 ;  /* 0x000000000004789c */ /* 0x000fe40003f8e870 */
[----:B------:R-:W-:Y:S01]  /*0300*/  UP2UR UR56, UPR, URZ, 0x4 ;  /* 0x00000004ff387883 */ /* 0x000fe20008000000 */
[----:B------:R-:W-:Y:S11]  /*0310*/  @!P0 BRA `(.L_x_0) ;  /* 0x0000000000b88947 */ /* 0x000ff60003800000 */
[----:B------:R-:W-:-:S13]  /*0320*/  ISETP.NE.AND P0, PT, R0, 0xe, PT ;  /* 0x0000000e0000780c */ /* 0x000fda0003f05270 */
[----:B------:R-:W-:Y:S05]  /*0330*/  @!P0 BRA `(.L_x_3) ;  /* 0x00000000005c8947 */ /* 0x000fea0003800000 */
[----:B------:R-:W-:-:S13]  /*0340*/  ISETP.NE.AND P0, PT, R0, 0xd, PT ;  /* 0x0000000d0000780c */ /* 0x000fda0003f05270 */
[----:B------:R-:W-:Y:S05]  /*0350*/  @P0 BRA `(.L_x_4) ;  /* 0x00000000002c0947 */ /* 0x000fea0003800000 */
[----:B------:R-:W-:Y:S01]  /*0360*/  HFMA2 R2, -RZ, RZ, 0, 2.384185791015625e-07 ;  /* 0x00000004ff027431 */ /* 0x000fe200000001ff */
        /* <DEDUP_REMOVED lines=10> */
.L_x_4:
[----:B------:R-:W-:Y:S01]  /*0410*/  HFMA2 R2, -RZ, RZ, 0, 3.5762786865234375e-07 ;  /* 0x00000006ff027431 */ /* 0x000fe200000001ff */
[----:B------:R-:W-:Y:S02]  /*0420*/  UPLOP3.LUT UP3, UPT, UPT, UPT, UPT, 0x40, 0x4 ;  /* 0x000000000004789c */ /* 0x000fe40003f6e870 */
[----:B------:R-:W-:Y:S02]  /*0430*/  UPLOP3.LUT UP2, UPT, UPT, UPT, UPT, 0x40, 0x4 ;  /* 0x000000000004789c */ /* 0x000fe40003f4e870 */
[----:B------:R-:W-:Y:S02]  /*0440*/  UPLOP3.LUT UP0, UPT, UPT, UPT, UPT, 0x40, 0x4 ;  /* 0x000000000004789c */ /* 0x000fe40003f0e870 */
[----:B------:R-:W-:Y:S02]  /*0450*/  UPLOP3.LUT UP6, UPT, UPT, UPT, UPT, 0x40, 0x4 ;  /* 0x000000000004789c */ /* 0x000fe40003fce870 */
[----:B------:R-:W-:Y:S02]  /*0460*/  UPLOP3.LUT UP5, UPT, UPT, UPT, UPT, 0x40, 0x4 ;  /* 0x000000000004789c */ /* 0x000fe40003fae870 */
[----:B------:R-:W-:-:S02]  /*0470*/  UPLOP3.LUT UP4, UPT, UPT, UPT, UPT, 0x40, 0x4 ;  /* 0x000000000004789c */ /* 0x000fc40003f8e870 */
[----:B------:R-:W-:Y:S02]  /*0480*/  UP2UR UR39, UPR, URZ, 0x8 ;  /* 0x00000008ff277883 */ /* 0x000fe40008000000 */
[----:B------:R-:W-:Y:S01]  /*0490*/  UP2UR UR56, UPR, URZ, 0x4 ;  /* 0x00000004ff387883 */ /* 0x000fe20008000000 */
[----:B------:R-:W-:Y:S11]  /*04a0*/  BRA `(.L_x_0) ;  /* 0x0000000000547947 */ /* 0x000ff60003800000 */
.L_x_3:
[----:B------:R-:W-:Y:S01]  /*04b0*/  HFMA2 R2, -RZ, RZ, 0, 2.98023223876953125e-07 ;  /* 0x00000005ff027431 */ /* 0x000fe200000001ff */
        /* <DEDUP_REMOVED lines=10> */
.L_x_1:
[----:B------:R-:W-:Y:S01]  /*0560*/  HFMA2 R2, -RZ, RZ, 0, 1.1920928955078125e-07 ;  /* 0x00000002ff027431 */ /* 0x000fe200000001ff */
        /* <DEDUP_REMOVED lines=8> */
[----:B------:R-:W-:-:S12]  /*05f0*/  UP2UR UR56, UPR, URZ, 0x4 ;  /* 0x00000004ff387883 */ /* 0x000fd80008000000 */
.L_x_0:
[----:B------:R-:W-:Y:S01]  /*0600*/  ELECT P0, URZ, PT ;  /* 0x0000000000ff782f */ /* 0x000fe20003800000 */
[----:B------:R-:W-:Y:S03]  /*0610*/  BSSY.RECONVERGENT B0, `(.L_x_5) ;  /* 0x000000f000007945 */ /* 0x000fe60003800200 */
[----:B------:R-:W-:Y:S02]  /*0620*/  PLOP3.LUT P2, PT, P0, PT, UP0, 0x5d, 0xd5 ;  /* 0x0000000000d5781c */ /* 0x000fe4000074eb0d */
[----:B------:R-:W-:-:S11]  /*0630*/  PLOP3.LUT P1, PT, P0, PT, UP6, 0x5d, 0xd5 ;  /* 0x0000000000d5781c */ /* 0x000fd6000072eb6d */
[----:B------:R-:W-:Y:S05]  /*0640*/  @P2 BRA `(.L_x_6) ;  /* 0x00000000002c2947 */ /* 0x000fea0003800000 */
[----:B------:R-:W1:Y:S02]  /*0650*/  LDCU.64 UR4, c[0x0][0x348] ;  /* 0x00006900ff0477ac */ /* 0x000e640008000a00 */
[----:B-1----:R-:W-:-:S04]  /*0660*/  UIADD3 UR8, UP0, UPT, UR4, 0x80, URZ ;  /* 0x0000008004087890 */ /* 0x002fc8000ff1e0ff */
[----:B------:R-:W-:Y:S02]  /*0670*/  UIADD3.X UR9, UPT, UPT, URZ, UR5, URZ, UP0, !UPT ;  /* 0x00000005ff097290 */ /* 0x000fe400087fe4ff */
[----:B------:R-:W-:-:S04]  /*0680*/  UIADD3 UR6, UP0, UPT, UR4, 0x180, URZ ;  /* 0x0000018004067890 */ /* 0x000fc8000ff1e0ff */
[----:B------:R-:W-:Y:S02]  /*0690*/  UIADD3.X UR7, UPT, UPT, URZ, UR5, URZ, UP0, !UPT ;  /* 0x00000005ff077290 */ /* 0x000fe400087fe4ff */
[----:B------:R-:W-:Y:S01]  /*06a0*/  UIADD3 UR4, UP0, UPT, UR4, 0x280, URZ ;  /* 0x0000028004047890 */ /* 0x000fe2000ff1e0ff */
[----:B------:R1:W-:Y:S03]  /*06b0*/  UTMACCTL.PF [UR8] ;  /* 0x00000000080079b9 */ /* 0x0003e60008040000 */
[----:B------:R-:W-:-:S03]  /*06c0*/  UIADD3.X UR5, UPT, UPT, URZ, UR5, URZ, UP0, !UPT ;  /* 0x00000005ff057290 */ /* 0x000fc600087fe4ff */
[----:B------:R1:W-:Y:S06]  /*06d0*/  UTMACCTL.PF [UR6] ;  /* 0x00000000060079b9 */ /* 0x0003ec0008040000 */
[----:B------:R1:W-:Y:S02]  /*06e0*/  UTMACCTL.PF [UR4] ;  /* 0x00000000040079b9 */ /* 0x0003e40008040000 */
[----:B-1----:R-:W-:Y:S01]  /*06f0*/  NOP ;  /* 0x0000000000007918 */ /* 0x002fe20000000000 */
.L_x_6:
[----:B------:R-:W-:Y:S05]  /*0700*/  BSYNC.RECONVERGENT B0 ;  /* 0x0000000000007941 */ /* 0x000fea0003800200 */
.L_x_5:
[----:B------:R-:W-:Y:S04]  /*0710*/  BSSY.RECONVERGENT B0, `(.L_x_7) ;  /* 0x000001b000007945 */ /* 0x000fe80003800200 */
[----:B------:R-:W-:Y:S05]  /*0720*/  @P1 BRA `(.L_x_8) ;  /* 0x0000000000241947 */ /* 0x000fea0003800000 */
[----:B------:R-:W1:Y:S01]  /*0730*/  LDCU.64 UR4, c[0x0][0x348] ;  /* 0x00006900ff0477ac */ /* 0x000e620008000a00 */
[----:B------:R-:W-:Y:S02]  /*0740*/  PLOP3.LUT P6, PT, PT, PT, PT, 0x80, 0x8 ;  /* 0x000000000008781c */ /* 0x000fe40003fcf070 */
[----:B------:R-:W-:Y:S02]  /*0750*/  PLOP3.LUT P5, PT, PT, PT, PT, 0x8, 0x80 ;  /* 0x000000000080781c */ /* 0x000fe40003fae170 */
[----:B------:R-:W-:Y:S02]  /*0760*/  PLOP3.LUT P4, PT, PT, PT, PT, 0x80, 0x8 ;  /* 0x000000000008781c */ /* 0x000fe40003f8f070 */
[----:B------:R-:W-:Y:S01]  /*0770*/  PLOP3.LUT P3, PT, PT, PT, PT, 0x80, 0x8 ;  /* 0x000000000008781c */ /* 0x000fe20003f6f070 */
[----:B-1----:R-:W-:-:S04]  /*0780*/  UIADD3 UR4, UP0, UPT, UR4, 0x400, URZ ;  /* 0x0000040004047890 */ /* 0x002fc8000ff1e0ff */
[----:B------:R-:W-:-:S09]  /*0790*/  UIADD3.X UR5, UPT, UPT, URZ, UR5, URZ, UP0, !UPT ;  /* 0x00000005ff057290 */ /* 0x000fd200087fe4ff */
[----:B------:R1:W-:Y:S02]  /*07a0*/  UTMACCTL.PF [UR4] ;  /* 0x00000000040079b9 */ /* 0x0003e40008040000 */
[----:B-1----:R-:W-:Y:S05]  /*07b0*/  BRA `(.L_x_9) ;  /* 0x0000000000407947 */ /* 0x002fea0003800000 */
.L_x_8:
[----:B------:R-:W-:-:S13]  /*07c0*/  ISETP.NE.AND P1, PT, R2, 0x3, PT ;  /* 0x000000030200780c */ /* 0x000fda0003f25270 */
[----:B------:R-:W-:Y:S05]  /*07d0*/  @!P1 BRA `(.L_x_10) ;  /* 0x0000000000289947 */ /* 0x000fea0003800000 */
[----:B------:R-:W-:Y:S02]  /*07e0*/  ISETP.NE.AND P1, PT, R2, 0x4, PT ;  /* 0x000000040200780c */ /* 0x000fe40003f25270 */
[----:B------:R-:W-:Y:S02]  /*07f0*/  PLOP3.LUT P4, PT, PT, PT, PT, 0x80, 0x8 ;  /* 0x000000000008781c */ /* 0x000fe40003f8f070 */
[----:B------:R-:W-:Y:S02]  /*0800*/  PLOP3.LUT P5, PT, PT, PT, PT, 0x8, 0x80 ;  /* 0x000000000080781c */ /* 0x000fe40003fae170 */
[----:B------:R-:W-:Y:S02]  /*0810*/  PLOP3.LUT P6, PT, PT, PT, PT, 0x80, 0x8 ;  /* 0x000000000008781c */ /* 0x000fe40003fcf070 */
[----:B------:R-:W-:-:S05]  /*0820*/  PLOP3.LUT P3, PT, PT, PT, PT, 0x80, 0x8 ;  /* 0x000000000008781c */ /* 0x000fca0003f6f070 */
[----:B------:R-:W-:Y:S08]  /*0830*/  @P1 BRA `(.L_x_9) ;  /* 0x0000000000201947 */ /* 0x000ff00003800000 */
[----:B------:R-:W-:Y:S02]  /*0840*/  PLOP3.LUT P5, PT, PT, PT, PT, 0x8, 0x80 ;  /* 0x000000000080781c */ /* 0x000fe40003fae170 */
[----:B------:R-:W-:Y:S02]  /*0850*/  PLOP3.LUT P6, PT, PT, PT, PT, 0x8, 0x80 ;  /* 0x000000000080781c */ /* 0x000fe40003fce170 */
[----:B------:R-:W-:Y:S01]  /*0860*/  PLOP3.LUT P3, PT, PT, PT, PT, 0x8, 0x80 ;  /* 0x000000000080781c */ /* 0x000fe20003f6e170 */
[----:B------:R-:W-:-:S12]  /*0870*/  BRA `(.L_x_9) ;  /* 0x0000000000107947 */ /* 0x000fd80003800000 */
.L_x_10:
[----:B------:R-:W-:Y:S02]  /*0880*/  PLOP3.LUT P6, PT, PT, PT, PT, 0x8, 0x80 ;  /* 0x000000000080781c */ /* 0x000fe40003fce170 */
[----:B------:R-:W-:Y:S02]  /*0890*/  PLOP3.LUT P5, PT, PT, PT, PT, 0x80, 0x8 ;  /* 0x000000000008781c */ /* 0x000fe40003faf070 */
[----:B------:R-:W-:Y:S02]  /*08a0*/  PLOP3.LUT P4, PT, PT, PT, PT, 0x8, 0x80 ;  /* 0x000000000080781c */ /* 0x000fe40003f8e170 */
[----:B------:R-:W-:-:S13]  /*08b0*/  PLOP3.LUT P3, PT, PT, PT, PT, 0x80, 0x8 ;  /* 0x000000000008781c */ /* 0x000fda0003f6f070 */
.L_x_9:
[----:B------:R-:W-:Y:S05]  /*08c0*/  BSYNC.RECONVERGENT B0 ;  /* 0x0000000000007941 */ /* 0x000fea0003800200 */
.L_x_7:
[----:B------:R-:W1:Y:S01]  /*08d0*/  SHFL.IDX PT, R0, R3, RZ, 0x1f ;  /* 0x00001fff03007589 */ /* 0x000e6200000e0000 */
[----:B------:R-:W-:Y:S02]  /*08e0*/  ISETP.NE.AND P1, PT, R2, 0x3, PT ;  /* 0x000000030200780c */ /* 0x000fe40003f25270 */
[----:B------:R-:W-:Y:S02]  /*08f0*/  PLOP3.LUT P0, PT, P0, PT, UP1, 0xae, 0xea ;  /* 0x0000000000ea781c */ /* 0x000fe4000070f51e */
[----:B-1----:R-:W-:-:S13]  /*0900*/  ISETP.NE.AND P2, PT, R0, RZ, PT ;  /* 0x000000ff0000720c */ /* 0x002fda0003f45270 */
[----:B------:R-:W-:Y:S05]  /*0910*/  @P2 BRA `(.L_x_11) ;  /* 0x0000000000382947 */ /* 0x000fea0003800000 */
[----:B------:R-:W1:Y:S01]  /*0920*/  S2UR UR5, SR_CgaCtaId ;  /* 0x00000000000579c3 */ /* 0x000e620000008800 */
[----:B------:R-:W-:Y:S01]  /*0930*/  UMOV UR6, 0x400 ;  /* 0x0000040000067882 */ /* 0x000fe20000000000 */
[----:B------:R-:W-:Y:S01]  /*0940*/  UMOV UR4, 0x1 ;  /* 0x0000000100047882 */ /* 0x000fe20000000000 */
[----:B------:R-:W-:Y:S01]  /*0950*/  ELECT P2, URZ, PT ;  /* 0x0000000000ff782f */ /* 0x000fe20003840000 */
[----:B-1----:R-:W-:Y:S02]  /*0960*/  ULEA UR5, UR5, UR6, 0x18 ;  /* 0x0000000605057291 */ /* 0x002fe4000f8ec0ff */
[----:B------:R-:W-:-:S04]  /*0970*/  UIADD3 UR6, UPT, UPT, -UR4, 0x100000, URZ ;  /* 0x0010000004067890 */ /* 0x000fc8000fffe1ff */
[----:B------:R-:W-:Y:S02]  /*0980*/  USHF.L.U32 UR7, UR6, 0xb, URZ ;  /* 0x0000000b06077899 */ /* 0x000fe400080006ff */
[----:B------:R-:W-:Y:S01]  /*0990*/  USHF.L.U32 UR6, UR6, 0x1, URZ ;  /* 0x0000000106067899 */ /* 0x000fe200080006ff */
[----:B------:R-:W1:Y:S11]  /*09a0*/  FENCE.VIEW.ASYNC.S ;  /* 0x00000000000073c6 */ /* 0x000e760000000000 */
[----:B-1----:R1:W2:Y:S01]  /*09b0*/  SYNCS.EXCH.64 URZ, [UR5+0x7000], UR6 ;  /* 0x0070000605ff75b2 */ /* 0x0022a20008000100 */
[----:B------:R1:W3:Y:S01]  /*09c0*/  SYNCS.EXCH.64 URZ, [UR5+0x7010], UR6 ;  /* 0x0070100605ff75b2 */ /* 0x0002e20008000100 */
[----:B------:R1:W4:Y:S01]  /*09d0*/  SYNCS.EXCH.64 URZ, [UR5+0x7008], UR6 ;  /* 0x0070080605ff75b2 */ /* 0x0003220008000100 */
[----:B------:R1:W1:Y:S01]  /*09e0*/  SYNCS.EXCH.64 URZ, [UR5+0x7018], UR6 ;  /* 0x0070180605ff75b2 */ /* 0x0002620008000100 */
[----:B------:R-:W-:Y:S01]  /*09f0*/  NOP ;  /* 0x0000000000007918 */ /* 0x000fe20000000000 */
.L_x_11:
[----:B------:R-:W-:Y:S01]  /*0a00*/  NOP ;  /* 0x0000000000007918 */ /* 0x000fe20000000000 */
[----:B------:R-:W-:Y:S05]  /*0a10*/  @!P1 BRA `(.L_x_12) ;  /* 0x0000000000289947 */ /* 0x000fea0003800000 */
[----:B------:R-:W-:Y:S01]  /*0a20*/  ISETP.NE.AND P1, PT, R2, 0x4, PT ;  /* 0x000000040200780c */ /* 0x000fe20003f25270 */
[----:B------:R-:W-:Y:S02]  /*0a30*/  UPLOP3.LUT UP3, UPT, UPT, UPT, UPT, 0x80, 0x8 ;  /* 0x000000000008789c */ /* 0x000fe40003f6f070 */
[----:B------:R-:W-:Y:S02]  /*0a40*/  UPLOP3.LUT UP2, UPT, UPT, UPT, UPT, 0x40, 0x4 ;  /* 0x000000000004789c */ /* 0x000fe40003f4e870 */
[----:B------:R-:W-:Y:S02]  /*0a50*/  UPLOP3.LUT UP1, UPT, UPT, UPT, UPT, 0x80, 0x8 ;  /* 0x000000000008789c */ /* 0x000fe40003f2f070 */
[----:B------:R-:W-:-:S06]  /*0a60*/  UPLOP3.LUT UP0, UPT, UPT, UPT, UPT, 0x80, 0x8 ;  /* 0x000000000008789c */ /* 0x000fcc0003f0f070 */
[----:B------:R-:W-:Y:S05]  /*0a70*/  @P1 BRA `(.L_x_13) ;  /* 0x0000000000201947 */ /* 0x000fea0003800000 */
[----:B------:R-:W-:Y:S02]  /*0a80*/  UPLOP3.LUT UP2, UPT, UPT, UPT, UPT, 0x40, 0x4 ;  /* 0x000000000004789c */ /* 0x000fe40003f4e870 */
[----:B------:R-:W-:Y:S02]  /*0a90*/  UPLOP3.LUT UP3, UPT, UPT, UPT, UPT, 0x40, 0x4 ;  /* 0x000000000004789c */ /* 0x000fe40003f6e870 */
[----:B------:R-:W-:Y:S01]  /*0aa0*/  UPLOP3.LUT UP0, UPT, UPT, UPT, UPT, 0x40, 0x4 ;  /* 0x000000000004789c */ /* 0x000fe20003f0e870 */
[----:B------:R-:W-:Y:S05]  /*0ab0*/  BRA `(.L_x_13) ;  /* 0x0000000000107947 */ /* 0x000fea0003800000 */
.L_x_12:
[----:B------:R-:W-:Y:S02]  /*0ac0*/  UPLOP3.LUT UP3, UPT, UPT, UPT, UPT, 0x40, 0x4 ;  /* 0x000000000004789c */ /* 0x000fe40003f6e870 */
[----:B------:R-:W-:Y:S02]  /*0ad0*/  UPLOP3.LUT UP2, UPT, UPT, UPT, UPT, 0x80, 0x8 ;  /* 0x000000000008789c */ /* 0x000fe40003f4f070 */
[----:B------:R-:W-:Y:S02]  /*0ae0*/  UPLOP3.LUT UP1, UPT, UPT, UPT, UPT, 0x40, 0x4 ;  /* 0x000000000004789c */ /* 0x000fe40003f2e870 */
[----:B------:R-:W-:Y:S02]  /*0af0*/  UPLOP3.LUT UP0, UPT, UPT, UPT, UPT, 0x80, 0x8 ;  /* 0x000000000008789c */ /* 0x000fe40003f0f070 */
.L_x_13:
[----:B------:R-:W5:Y:S02]  /*0b00*/  SHFL.IDX PT, R0, R3, RZ, 0x1f ;  /* 0x00001fff03007589 */ /* 0x000f6400000e0000 */
[----:B-----5:R-:W-:-:S13]  /*0b10*/  ISETP.NE.AND P1, PT, R0, RZ, PT ;  /* 0x000000ff0000720c */ /* 0x020fda0003f25270 */
[----:B------:R-:W-:Y:S05]  /*0b20*/  @P1 BRA `(.L_x_14) ;  /* 0x0000000000401947 */ /* 0x000fea0003800000 */
[----:B-1----:R-:W1:Y:S01]  /*0b30*/  S2UR UR5, SR_CgaCtaId ;  /* 0x00000000000579c3 */ /* 0x002e620000008800 */
        /* <DEDUP_REMOVED lines=8> */
[----:B-1----:R1:W1:Y:S01]  /*0bc0*/  SYNCS.EXCH.64 URZ, [UR5+0x7020], UR6 ;  /* 0x0070200605ff75b2 */ /* 0x0022620008000100 */
[----:B------:R1:W1:Y:S01]  /*0bd0*/  SYNCS.EXCH.64 URZ, [UR5+0x7038], UR6 ;  /* 0x0070380605ff75b2 */ /* 0x0002620008000100 */
[----:B------:R1:W1:Y:S01]  /*0be0*/  SYNCS.EXCH.64 URZ, [UR5+0x7028], UR6 ;  /* 0x0070280605ff75b2 */ /* 0x0002620008000100 */
[----:B------:R1:W1:Y:S01]  /*0bf0*/  SYNCS.EXCH.64 URZ, [UR5+0x7040], UR6 ;  /* 0x0070400605ff75b2 */ /* 0x0002620008000100 */
[----:B------:R1:W1:Y:S01]  /*0c00*/  SYNCS.EXCH.64 URZ, [UR5+0x7030], UR6 ;  /* 0x0070300605ff75b2 */ /* 0x0002620008000100 */
[----:B------:R1:W1:Y:S01]  /*0c10*/  SYNCS.EXCH.64 URZ, [UR5+0x7048], UR6 ;  /* 0x0070480605ff75b2 */ /* 0x0002620008000100 */
[----:B------:R-:W-:Y:S01]  /*0c20*/  NOP ;  /* 0x0000000000007918 */ /* 0x000fe20000000000 */
.L_x_14:
[----:B------:R-:W5:Y:S01]  /*0c30*/  SHFL.IDX PT, R0, R3, RZ, 0x1f ;  /* 0x00001fff03007589 */ /* 0x000f6200000e0000 */
[----:B------:R-:W-:Y:S01]  /*0c40*/  NOP ;  /* 0x0000000000007918 */ /* 0x000fe20000000000 */
[----:B-----5:R-:W-:-:S13]  /*0c50*/  ISETP.NE.AND P1, PT, R0, RZ, PT ;  /* 0x000000ff0000720c */ /* 0x020fda0003f25270 */
[----:B------:R-:W-:Y:S05]  /*0c60*/  @P1 BRA `(.L_x_15) ;  /* 0x0000000000401947 */ /* 0x000fea0003800000 */
[----:B-1----:R-:W1:Y:S01]  /*0c70*/  S2UR UR6, SR_CgaCtaId ;  /* 0x00000000000679c3 */ /* 0x002e620000008800 */
[----:B------:R-:W-:Y:S01]  /*0c80*/  UMOV UR7, 0x400 ;  /* 0x0000040000077882 */ /* 0x000fe20000000000 */
[----:B------:R-:W-:Y:S01]  /*0c90*/  UMOV UR5, 0x1 ;  /* 0x0000000100057882 */ /* 0x000fe20000000000 */
[----:B------:R-:W-:Y:S01]  /*0ca0*/  UMOV UR4, 0x80 ;  /* 0x0000008000047882 */ /* 0x000fe20000000000 */
[----:B------:R-:W-:-:S04]  /*0cb0*/  UIADD3 UR8, UPT, UPT, -UR5, 0x100000, URZ ;  /* 0x0010000005087890 */ /* 0x000fc8000fffe1ff */
[----:B------:R-:W-:Y:S02]  /*0cc0*/  USHF.L.U32 UR9, UR8, 0xb, URZ ;  /* 0x0000000b08097899 */ /* 0x000fe400080006ff */
[----:B------:R-:W-:Y:S02]  /*0cd0*/  USHF.L.U32 UR8, UR8, 0x1, URZ ;  /* 0x0000000108087899 */ /* 0x000fe400080006ff */
[----:B------:R-:W-:-:S04]  /*0ce0*/  UIADD3 UR4, UPT, UPT, -UR4, 0x100000, URZ ;  /* 0x0010000004047890 */ /* 0x000fc8000fffe1ff */
[----:B------:R-:W-:Y:S02]  /*0cf0*/  USHF.L.U32 UR5, UR4, 0xb, URZ ;  /* 0x0000000b04057899 */ /* 0x000fe400080006ff */
[----:B------:R-:W-:Y:S01]  /*0d00*/  USHF.L.U32 UR4, UR4, 0x1, URZ ;  /* 0x0000000104047899 */ /* 0x000fe200080006ff */
[----:B------:R-:W-:Y:S01]  /*0d10*/  ELECT P1, URZ, PT ;  /* 0x0000000000ff782f */ /* 0x000fe20003820000 */
[----:B-1----:R-:W-:Y:S01]  /*0d20*/  ULEA UR6, UR6, UR7, 0x18 ;  /* 0x0000000706067291 */ /* 0x002fe2000f8ec0ff */
[----:B------:R-:W1:Y:S11]  /*0d30*/  FENCE.VIEW.ASYNC.S ;  /* 0x00000000000073c6 */ /* 0x000e760000000000 */
[----:B-1----:R1:W1:Y:S01]  /*0d40*/  SYNCS.EXCH.64 URZ, [UR6+0x7050], UR8 ;  /* 0x0070500806ff75b2 */ /* 0x0022620008000100 */
[----:B------:R1:W1:Y:S01]  /*0d50*/  SYNCS.EXCH.64 URZ, [UR6+0x7058], UR4 ;  /* 0x0070580406ff75b2 */ /* 0x0002620008000100 */
[----:B------:R-:W-:Y:S01]  /*0d60*/  NOP ;  /* 0x0000000000007918 */ /* 0x000fe20000000000 */
.L_x_15:
[----:B------:R-:W5:Y:S01]  /*0d70*/  SHFL.IDX PT, R0, R3, RZ, 0x1f ;  /* 0x00001fff03007589 */ /* 0x000f6200000e0000 */
[----:B-1----:R-:W-:Y:S01]  /*0d80*/  USEL UR5, URZ, 0x2, !UP4 ;  /* 0x00000002ff057887 */ /* 0x002fe2000e000000 */
[----:B------:R-:W-:Y:S01]  /*0d90*/  ISETP.NE.AND P2, PT, R2, 0x2, PT ;  /* 0x000000020200780c */ /* 0x000fe20003f45270 */
[----:B------:R-:W-:Y:S02]  /*0da0*/  NOP ;  /* 0x0000000000007918 */ /* 0x000fe40000000000 */
[----:B------:R-:W-:Y:S01]  /*0db0*/  USEL UR5, UR5, 0x1, !UP5 ;  /* 0x0000000105057887 */ /* 0x000fe2000e800000 */
[----:B-----5:R-:W-:-:S13]  /*0dc0*/  ISETP.NE.AND P1, PT, R0, RZ, PT ;  /* 0x000000ff0000720c */ /* 0x020fda0003f25270 */
[----:B------:R-:W-:Y:S05]  /*0dd0*/  @P1 BRA `(.L_x_16) ;  /* 0x0000000000401947 */ /* 0x000fea0003800000 */
[----:B------:R-:W1:Y:S01]  /*0de0*/  S2UR UR7, SR_CgaCtaId ;  /* 0x00000000000779c3 */ /* 0x000e620000008800 */
[----:B------:R-:W-:Y:S01]  /*0df0*/  UMOV UR8, 0x400 ;  /* 0x0000040000087882 */ /* 0x000fe20000000000 */
[----:B------:R-:W-:Y:S01]  /*0e00*/  UMOV UR6, 0x1 ;  /* 0x0000000100067882 */ /* 0x000fe20000000000 */
[----:B------:R-:W-:Y:S01]  /*0e10*/  UMOV UR4, 0x80 ;  /* 0x0000008000047882 */ /* 0x000fe20000000000 */
[----:B------:R-:W-:Y:S01]  /*0e20*/  ELECT P1, URZ, PT ;  /* 0x0000000000ff782f */ /* 0x000fe20003820000 */
[----:B------:R-:W-:-:S04]  /*0e30*/  UIADD3 UR10, UPT, UPT, -UR4, 0x100000, URZ ;  /* 0x00100000040a7890 */ /* 0x000fc8000fffe1ff */
[----:B------:R-:W-:Y:S02]  /*0e40*/  USHF.L.U32 UR11, UR10, 0xb, URZ ;  /* 0x0000000b0a0b7899 */ /* 0x000fe400080006ff */
[----:B------:R-:W-:Y:S02]  /*0e50*/  USHF.L.U32 UR10, UR10, 0x1, URZ ;  /* 0x000000010a0a7899 */ /* 0x000fe400080006ff */
[----:B-1----:R-:W-:Y:S02]  /*0e60*/  ULEA UR7, UR7, UR8, 0x18 ;  /* 0x0000000807077291 */ /* 0x002fe4000f8ec0ff */
[----:B------:R-:W-:-:S04]  /*0e70*/  UIADD3 UR8, UPT, UPT, -UR6, 0x100000, URZ ;  /* 0x0010000006087890 */ /* 0x000fc8000fffe1ff */
[----:B------:R-:W-:Y:S02]  /*0e80*/  USHF.L.U32 UR9, UR8, 0xb, URZ ;  /* 0x0000000b08097899 */ /* 0x000fe400080006ff */
[----:B------:R-:W-:Y:S01]  /*0e90*/  USHF.L.U32 UR8, UR8, 0x1, URZ ;  /* 0x0000000108087899 */ /* 0x000fe200080006ff */
[----:B------:R-:W1:Y:S11]  /*0ea0*/  FENCE.VIEW.ASYNC.S ;  /* 0x00000000000073c6 */ /* 0x000e760000000000 */
[----:B-1----:R1:W1:Y:S01]  /*0eb0*/  SYNCS.EXCH.64 URZ, [UR7+0x7060], UR8 ;  /* 0x0070600807ff75b2 */ /* 0x0022620008000100 */
[----:B------:R1:W1:Y:S01]  /*0ec0*/  SYNCS.EXCH.64 URZ, [UR7+0x7068], UR10 ;  /* 0x0070680a07ff75b2 */ /* 0x0002620008000100 */
[----:B------:R-:W-:Y:S01]  /*0ed0*/  NOP ;  /* 0x0000000000007918 */ /* 0x000fe20000000000 */
.L_x_16:
[----:B------:R-:W-:Y:S01]  /*0ee0*/  NOP ;  /* 0x0000000000007918 */ /* 0x000fe20000000000 */
[----:B------:R-:W-:Y:S05]  /*0ef0*/  @!P2 BRA `(.L_x_17) ;  /* 0x000000000024a947 */ /* 0x000fea0003800000 */
[----:B------:R-:W-:Y:S01]  /*0f00*/  ISETP.NE.AND P1, PT, R2, RZ, PT ;  /* 0x000000ff0200720c */ /* 0x000fe20003f25270 */
[----:B------:R-:W-:Y:S02]  /*0f10*/  UP2UR UR4, UPR, URZ, 0x1 ;  /* 0x00000001ff047883 */ /* 0x000fe40008000000 */
[----:B------:R-:W-:Y:S01]  /*0f20*/  UPLOP3.LUT UP0, UPT, UPT, UPT, UPT, 0x80, 0x8 ;  /* 0x000000000008789c */ /* 0x000fe20003f0f070 */
[----:B-1----:R-:W-:-:S03]  /*0f30*/  UMOV UR7, URZ ;  /* 0x000000ff00077c82 */ /* 0x002fc60008000000 */
[----:B------:R-:W-:Y:S02]  /*0f40*/  UP2UR UR38, UPR, URZ, 0x1 ;  /* 0x00000001ff267883 */ /* 0x000fe40008000000 */
[----:B------:R-:W-:-:S04]  /*0f50*/  UISETP.NE.AND UP0, UPT, UR4, URZ, UPT ;  /* 0x000000ff0400728c */ /* 0x000fc8000bf05270 */
[----:B------:R-:W-:Y:S07]  /*0f60*/  @P1 BRA `(.L_x_18) ;  /* 0x00000000001c1947 */ /* 0x000fee0003800000 */
[----:B------:R-:W-:Y:S01]  /*0f70*/  UMOV UR7, 0x1 ;  /* 0x0000000100077882 */ /* 0x000fe20000000000 */
[----:B------:R-:W-:Y:S05]  /*0f80*/  BRA `(.L_x_18) ;  /* 0x0000000000147947 */ /* 0x000fea0003800000 */
.L_x_17:
[----:B------:R-:W-:Y:S02]  /*0f90*/  UP2UR UR4, UPR, URZ, 0x1 ;  /* 0x00000001ff047883 */ /* 0x000fe40008000000 */
[----:B------:R-:W-:Y:S01]  /*0fa0*/  UPLOP3.LUT UP0, UPT, UPT, UPT, UPT, 0x40, 0x4 ;  /* 0x000000000004789c */ /* 0x000fe20003f0e870 */
[----:B-1----:R-:W-:-:S03]  /*0fb0*/  UMOV UR7, 0x2 ;  /* 0x0000000200077882 */ /* 0x002fc60000000000 */
[----:B------:R-:W-:Y:S02]  /*0fc0*/  UP2UR UR38, UPR, URZ, 0x1 ;  /* 0x00000001ff267883 */ /* 0x000fe40008000000 */
[----:B------:R-:W-:Y:S02]  /*0fd0*/  UISETP.NE.AND UP0, UPT, UR4, URZ, UPT ;  /* 0x000000ff0400728c */ /* 0x000fe4000bf05270 */
.L_x_18:
[----:B------:R-:W1:Y:S02]  /*0fe0*/  SHFL.IDX PT, R0, R3, RZ, 0x1f ;  /* 0x00001fff03007589 */ /* 0x000e6400000e0000 */
        /* <DEDUP_REMOVED lines=14> */
.L_x_19:
[----:B------:R-:W-:Y:S01]  /*10d0*/  NOP ;  /* 0x0000000000007918 */ /* 0x000fe20000000000 */
[----:B------:R-:W-:Y:S05]  /*10e0*/  @!P2 BRA `(.L_x_20) ;  /* 0x000000000024a947 */ /* 0x000fea0003800000 */
[----:B------:R-:W-:Y:S01]  /*10f0*/  ISETP.NE.AND P1, PT, R2, 0x1, PT ;  /* 0x000000010200780c */ /* 0x000fe20003f25270 */
        /* <DEDUP_REMOVED lines=8> */
.L_x_20:
[----:B------:R-:W-:Y:S02]  /*1180*/  UP2UR UR4, UPR, URZ, 0x1 ;  /* 0x00000001ff047883 */ /* 0x000fe40008000000 */
[----:B------:R-:W-:Y:S01]  /*1190*/  UPLOP3.LUT UP0, UPT, UPT, UPT, UPT, 0x40, 0x4 ;  /* 0x000000000004789c */ /* 0x000fe20003f0e870 */
[----:B-1----:R-:W-:-:S03]  /*11a0*/  UMOV UR6, 0x2 ;  /* 0x0000000200067882 */ /* 0x002fc60000000000 */
[----:B------:R-:W-:Y:S02]  /*11b0*/  UP2UR UR37, UPR, URZ, 0x1 ;  /* 0x00000001ff257883 */ /* 0x000fe40008000000 */
[----:B------:R-:W-:Y:S02]  /*11c0*/  UISETP.NE.AND UP0, UPT, UR4, URZ, UPT ;  /* 0x000000ff0400728c */ /* 0x000fe4000bf05270 */
.L_x_21:
[----:B------:R-:W1:Y:S01]  /*11d0*/  SHFL.IDX PT, R0, R3, RZ, 0x1f ;  /* 0x00001fff03007589 */ /* 0x000e6200000e0000 */
[----:B------:R-:W-:Y:S02]  /*11e0*/  USEL UR8, URZ, 0x1, !UP4 ;  /* 0x00000001ff087887 */ /* 0x000fe4000e000000 */
[----:B------:R-:W-:Y:S01]  /*11f0*/  USEL UR55, URZ, 0x1, UP4 ;  /* 0x00000001ff377887 */ /* 0x000fe2000a000000 */
        /* <DEDUP_REMOVED lines=14> */
.L_x_22:
        /* <DEDUP_REMOVED lines=19> */
[----:B------:R1:W1:Y:S01]  /*1410*/  SYNCS.EXCH.64 URZ, [UR10+0x7098], UR12 ;  /* 0x0070980c0aff75b2 */ /* 0x0002620008000100 */
[----:B------:R1:W1:Y:S01]  /*1420*/  SYNCS.EXCH.64 URZ, [UR10+0x70a8], UR14 ;  /* 0x0070a80e0aff75b2 */ /* 0x0002620008000100 */
[----:B------:R-:W-:Y:S01]  /*1430*/  NOP ;  /* 0x0000000000007918 */ /* 0x000fe20000000000 */
.L_x_23:
        /* <DEDUP_REMOVED lines=22> */
.L_x_24:
[----:B------:R-:W5:Y:S01]  /*15a0*/  SHFL.IDX PT, R3, R3, RZ, 0x1f ;  /* 0x00001fff03037589 */ /* 0x000f6200000e0000 */
[----:B------:R-:W1:Y:S01]  /*15b0*/  S2UR UR36, SR_CTAID.X ;  /* 0x00000000002479c3 */ /* 0x000e620000002500 */
[----:B------:R-:W-:Y:S01]  /*15c0*/  NOP ;  /* 0x0000000000007918 */ /* 0x000fe20000000000 */
[----:B-----5:R-:W-:-:S13]  /*15d0*/  ISETP.NE.AND P1, PT, R3, RZ, PT ;  /* 0x000000ff0300720c */ /* 0x020fda0003f25270 */
[----:B-1----:R-:W-:Y:S05]  /*15e0*/  @P1 BRA `(.L_x_25) ;  /* 0x0000000000301947 */ /* 0x002fea0003800000 */
        /* <DEDUP_REMOVED lines=12> */
.L_x_25:
[----:B------:R-:W-:Y:S01]  /*16b0*/  ISETP.GT.AND P1, PT, R2, 0x3, PT ;  /* 0x000000030200780c */ /* 0x000fe20003f24270 */
[----:B------:R-:W-:Y:S01]  /*16c0*/  NOP ;  /* 0x0000000000007918 */ /* 0x000fe20000000000 */
[----:B-1234-:R-:W-:Y:S11]  /*16d0*/  BAR.SYNC.DEFER_BLOCKING 0x0 ;  /* 0x0000000000007b1d */ /* 0x01eff60000010000 */
[----:B------:R-:W-:Y:S05]  /*16e0*/  @P1 BRA `(.L_x_26) ;  /* 0x0000013800741947 */ /* 0x000fea0003800000 */
[----:B------:R-:W-:Y:S01]  /*16f0*/  ISETP.GE.U32.AND P0, PT, R2, 0x2, PT ;  /* 0x000000020200780c */ /* 0x000fe20003f06070 */
[----:B------:R-:W-:-:S04]  /*1700*/  UISETP.NE.AND UP0, UPT, UR56, URZ, UPT ;  /* 0x000000ff3800728c */ /* 0x000fc8000bf05270 */
[----:B------:R-:W-:-:S04]  /*1710*/  USEL UR4, URZ, 0x2, !UP0 ;  /* 0x00000002ff047887 */ /* 0x000fc8000c000000 */
[----:B------:R-:W-:-:S04]  /*1720*/  USEL UR4, UR4, 0x1, !UP5 ;  /* 0x0000000104047887 */ /* 0x000fc8000e800000 */
[----:B------:R-:W-:Y:S08]  /*1730*/  @!P0 BRA `(.L_x_27) ;  /* 0x0000007c00508947 */ /* 0x000ff00003800000 */
[----:B------:R-:W-:Y:S05]  /*1740*/  @!P2 BRA `(.L_x_28) ;  /* 0x0000002400d8a947 */ /* 0x000fea0003800000 */
[----:B------:R-:W-:-:S08]  /*1750*/  NOP ;  /* 0x0000000000007918 */ /* 0x000fd00000000000 */
[----:B------:R-:W1:-:S00]  /*1760*/  USETMAXREG.DEALLOC.CTAPOOL 0x20 ;  /* 0x00000020000079c8 */ /* 0x000e4000080e0500 */
[----:B-1----:R-:W1:Y:S02]  /*1770*/  LDC R0, c[0x0][0x900] ;  /* 0x00024000ff007b82 */ /* 0x002e640000000800 */
[----:B-1----:R-:W-:-:S13]  /*1780*/  ISETP.LE.AND P0, PT, R0, UR36, PT ;  /* 0x0000002400007c0c */ /* 0x002fda000bf03270 */
[----:B------:R-:W-:Y:S05]  /*1790*/  @P0 EXIT ;  /* 0x000000000000094d */ /* 0x000fea0003800000 */
[----:B------:R-:W1:Y:S01]  /*17a0*/  S2UR UR68, SR_CgaCtaId ;  /* 0x00000000004479c3 */ /* 0x000e620000008800 */
[----:B------:R-:W-:Y:S01]  /*17b0*/  UMOV UR6, 0x400 ;  /* 0x0000040000067882 */ /* 0x000fe20000000000 */
[----:B------:R-:W-:Y:S01]  /*17c0*/  HFMA2 R7, -RZ, RZ, 0, 0 ;  /* 0x00000000ff077431 */ /* 0x000fe200000001ff */
[----:B------:R-:W-:Y:S01]  /*17d0*/  PRMT R8, RZ, 0x7610, R8 ;  /* 0x00007610ff087816 */ /* 0x000fe20000000008 */
[----:B------:R-:W-:Y:S02]  /*17e0*/  ULOP3.LUT UR22, UR4, 0x1, URZ, 0xc0, !UPT ;  /* 0x0000000104167892 */ /* 0x000fe4000f8ec0ff */
[----:B------:R-:W-:Y:S01]  /*17f0*/  ULOP3.LUT UR21, UR5, 0x1, URZ, 0xc0, !UPT ;  /* 0x0000000105157892 */ /* 0x000fe2000f8ec0ff */
[----:B------:R-:W-:Y:S01]  /*1800*/  UMOV UR4, URZ ;  /* 0x000000ff00047c82 */ /* 0x000fe20008000000 */
[----:B------:R-:W-:Y:S01]  /*1810*/  UMOV UR31, 0x1 ;  /* 0x00000001001f7882 */ /* 0x000fe20000000000 */
[----:B------:R-:W-:Y:S01]  /*1820*/  UMOV UR30, 0x1 ;  /* 0x00000001001e7882 */ /* 0x000fe20000000000 */
[----:B------:R-:W-:Y:S01]  /*1830*/  UMOV UR29, 0x1 ;  /* 0x00000001001d7882 */ /* 0x000fe20000000000 */
[----:B------:R-:W-:Y:S01]  /*1840*/  UMOV UR28, URZ ;  /* 0x000000ff001c7c82 */ /* 0x000fe20008000000 */
[----:B------:R-:W-:Y:S01]  /*1850*/  UMOV UR69, 0xc0004010 ;  /* 0xc000401000457882 */ /* 0x000fe20000000000 */
[----:B-1----:R-:W-:-:S04]  /*1860*/  ULEA UR68, UR68, UR6, 0x18 ;  /* 0x0000000644447291 */ /* 0x002fc8000f8ec0ff */
[----:B------:R-:W-:Y:S02]  /*1870*/  UIADD3 UR32, UPT, UPT, UR68, 0x2000, URZ ;  /* 0x0000200044207890 */ /* 0x000fe4000fffe0ff */
[----:B------:R-:W-:Y:S02]  /*1880*/  USHF.R.U32.HI UR68, URZ, 0x4, UR68 ;  /* 0x00000004ff447899 */ /* 0x000fe40008011644 */
[----:B------:R-:W-:Y:S02]  /*1890*/  USHF.R.U32.HI UR32, URZ, 0x4, UR32 ;  /* 0x00000004ff207899 */ /* 0x000fe40008011620 */
[----:B------:R-:W-:Y:S02]  /*18a0*/  ULOP3.LUT UR68, UR68, 0x3fff, URZ, 0xc0, !UPT ;  /* 0x00003fff44447892 */ /* 0x000fe4000f8ec0ff */
[----:B------:R-:W-:Y:S02]  /*18b0*/  ULOP3.LUT UR32, UR32, 0x3fff, URZ, 0xc0, !UPT ;  /* 0x00003fff20207892 */ /* 0x000fe4000f8ec0ff */
[----:B------:R-:W-:-:S02]  /*18c0*/  ULOP3.LUT UR68, UR68, 0x10000, URZ, 0xfc, !UPT ;  /* 0x0001000044447892 */ /* 0x000fc4000f8efcff */
[----:B------:R-:W-:-:S12]  /*18d0*/  ULOP3.LUT UR23, UR32, 0x10000, URZ, 0xfc, !UPT ;  /* 0x0001000020177892 */ /* 0x000fd8000f8efcff */
.L_x_89:
[----:B------:R-:W1:Y:S01]  /*18e0*/  LDCU.64 UR6, c[0x0][0x908] ;  /* 0x00012100ff0677ac */ /* 0x000e620008000a00 */
[----:B--2---:R-:W2:Y:S01]  /*18f0*/  LDCU UR5, c[0x0][0x904] ;  /* 0x00012080ff0577ac */ /* 0x004ea20008000800 */
[----:B-1----:R-:W-:Y:S01]  /*1900*/  UIMAD.WIDE.U32 UR8, UR36, UR6, URZ ;  /* 0x00000006240872a5 */ /* 0x002fe2000f8e00ff */
[----:B------:R-:W1:Y:S01]  /*1910*/  LDCU UR6, c[0x0][0x380] ;  /* 0x00007000ff0677ac */ /* 0x000e620008000800 */
[----:B--2---:R-:W-:Y:S02]  /*1920*/  UISETP.NE.AND UP0, UPT, UR5, 0x1, UPT ;  /* 0x000000010500788c */ /* 0x004fe4000bf05270 */
[----:B------:R-:W-:-:S04]  /*1930*/  USHF.R.U32.HI UR7, URZ, UR7, UR9 ;  /* 0x00000007ff077299 */ /* 0x000fc80008011609 */
[----:B------:R-:W-:-:S04]  /*1940*/  USEL UR7, UR36, UR7, !UP0 ;  /* 0x0000000724077287 */ /* 0x000fc8000c000000 */
[----:B------:R-:W-:-:S04]  /*1950*/  UIADD3 UR7, UPT, UPT, -UR7, URZ, URZ ;  /* 0x000000ff07077290 */ /* 0x000fc8000fffe1ff */
[----:B------:R-:W-:-:S04]  /*1960*/  UIMAD UR7, UR5, UR7, UR36 ;  /* 0x00000007050772a4 */ /* 0x000fc8000f8e0224 */
[----:B------:R-:W-:-:S04]  /*1970*/  USHF.L.U32 UR7, UR7, 0x8, URZ ;  /* 0x0000000807077899 */ /* 0x000fc800080006ff */
[----:B-1----:R-:W-:-:S09]  /*1980*/  UISETP.GE.AND UP0, UPT, UR7, UR6, UPT ;  /* 0x000000060700728c */ /* 0x002fd2000bf06270 */
[----:B------:R-:W-:Y:S05]  /*1990*/  BRA.U UP0, `(.L_x_29) ;  /* 0x00000025002c7547 */ /* 0x000fea000b800000 */
[----:B------:R-:W-:-:S13]  /*19a0*/  LOP3.LUT P0, RZ, R8, 0xff, RZ, 0xc0, !PT ;  /* 0x000000ff08ff7812 */ /* 0x000fda000780c0ff */
[----:B------:R-:W-:Y:S05]  /*19b0*/  @P0 BRA `(.L_x_30) ;  /* 0x0000000000940947 */ /* 0x000fea0003800000 */
[----:B------:R-:W1:Y:S01]  /*19c0*/  S2UR UR6, SR_CgaCtaId ;  /* 0x00000000000679c3 */ /* 0x000e620000008800 */
[----:B------:R-:W-:Y:S01]  /*19d0*/  UMOV UR8, 0x40 ;  /* 0x0000004000087882 */ /* 0x000fe20000000000 */
[----:B------:R-:W-:Y:S01]  /*19e0*/  NOP ;  /* 0x0000000000007918 */ /* 0x000fe20000000000 */
[----:B------:R-:W-:Y:S01]  /*19f0*/  UMOV UR5, 0x400 ;  /* 0x0000040000057882 */ /* 0x000fe20000000000 */
[----:B-1----:R-:W-:Y:S02]  /*1a00*/  ULEA UR8, UR6, UR8, 0x18 ;  /* 0x0000000806087291 */ /* 0x002fe4000f8ec0ff */
[----:B------:R-:W-:-:S07]  /*1a10*/  ULEA UR6, UR6, UR5, 0x18 ;  /* 0x0000000506067291 */ /* 0x000fce000f8ec0ff */
[----:B------:R-:W1:Y:S02]  /*1a20*/  LDS.U8 R0, [UR8+0x1c] ;  /* 0x00001c08ff007984 */ /* 0x000e640008000000 */
[----:B-1----:R-:W-:-:S13]  /*1a30*/  ISETP.NE.AND P0, PT, R0, RZ, PT ;  /* 0x000000ff0000720c */ /* 0x002fda0003f05270 */
[----:B------:R-:W-:Y:S05]  /*1a40*/  @P0 BRA `(.L_x_31) ;  /* 0x0000000000580947 */ /* 0x000fea0003800000 */
[----:B------:R-:W-:-:S13]  /*1a50*/  ELECT P0, URZ, PT ;  /* 0x0000000000ff782f */ /* 0x000fda0003800000 */
[----:B------:R-:W-:Y:S05]  /*1a60*/  @!P0 BRA `(.L_x_32) ;  /* 0x0000000000608947 */ /* 0x000fea0003800000 */
[----:B------:R-:W-:Y:S01]  /*1a70*/  UMOV UR5, 0x10 ;  /* 0x0000001000057882 */ /* 0x000fe20000000000 */
[----:B------:R-:W-:Y:S01]  /*1a80*/  HFMA2 R0, -RZ, RZ, 0, 5.9604644775390625e-08 ;  /* 0x00000001ff007431 */ /* 0x000fe200000001ff */
[----:B------:R-:W-:-:S03]  /*1a90*/  MOV R2, 0xffff ;  /* 0x0000ffff00027802 */ /* 0x000fc60000000f00 */
[----:B------:R-:W-:Y:S04]  /*1aa0*/  DEPBAR.LE SB1, 0x36 ;  /* 0x00009d800000791a */ /* 0x000fe80000000000 */
[----:B------:R-:W1:Y:S02]  /*1ab0*/  UTCATOMSWS.FIND_AND_SET.ALIGN UP0, UR5, UR5 ;  /* 0x00000005000575e3 */ /* 0x000e640008000800 */
[----:B-1----:R-:W-:Y:S01]  /*1ac0*/  MOV R3, UR5 ;  /* 0x0000000500037c02 */ /* 0x002fe20008000f00 */
[----:B------:R-:W-:Y:S06]  /*1ad0*/  BRA.U UP0, `(.L_x_33) ;  /* 0x0000000100187547 */ /* 0x000fec000b800000 */
.L_x_34:
[----:B------:R-:W-:Y:S05]  /*1ae0*/  NANOSLEEP 0x64 ;  /* 0x000000640000795d */ /* 0x000fea0003800000 */
[----:B------:R-:W-:-:S05]  /*1af0*/  UMOV UR5, 0x10 ;  /* 0x0000001000057882 */ /* 0x000fca0000000000 */
[----:B------:R-:W-:Y:S04]  /*1b00*/  DEPBAR.LE SB1, 0x36 ;  /* 0x00009d800000791a */ /* 0x000fe80000000000 */
[----:B------:R-:W1:Y:S02]  /*1b10*/  UTCATOMSWS.FIND_AND_SET.ALIGN UP0, UR5, UR5 ;  /* 0x00000005000575e3 */ /* 0x000e640008000800 */
[----:B-1----:R-:W-:Y:S01]  /*1b20*/  MOV R3, UR5 ;  /* 0x0000000500037c02 */ /* 0x002fe20008000f00 */
[----:B------:R-:W-:Y:S05]  /*1b30*/  BRA.U !UP0, `(.L_x_34) ;  /* 0xfffffffd08e87547 */ /* 0x000fea000b83ffff */
.L_x_33:
[-C--:B------:R-:W-:Y:S02]  /*1b40*/  SHF.L.U32 R2, R2, R3.reuse, RZ ;  /* 0x0000000302027219 */ /* 0x080fe400000006ff */
[----:B------:R-:W-:Y:S01]  /*1b50*/  SHF.L.U32 R0, R0, R3, RZ ;  /* 0x0000000300007219 */ /* 0x000fe200000006ff */
[----:B------:R-:W-:Y:S02]  /*1b60*/  IMAD.SHL.U32 R3, R3, 0x20, RZ ;  /* 0x0000002003037824 */ /* 0x000fe400078e00ff */
[----:B------:R1:W-:Y:S04]  /*1b70*/  ATOMS.OR RZ, [UR8+0x14], R2 ;  /* 0x00001402ffff798c */ /* 0x0003e8000b000008 */
[----:B------:R1:W-:Y:S04]  /*1b80*/  ATOMS.OR RZ, [UR8+0x18], R0 ;  /* 0x00001800ffff798c */ /* 0x0003e8000b000008 */
[----:B------:R1:W-:Y:S01]  /*1b90*/  STS [UR6+0x70e0], R3 ;  /* 0x0070e003ff007988 */ /* 0x0003e20008000806 */
[----:B------:R-:W-:Y:S05]  /*1ba0*/  BRA `(.L_x_32) ;  /* 0x0000000000107947 */ /* 0x000fea0003800000 */
.L_x_31:
[----:B------:R-:W-:Y:S02]  /*1bb0*/  MOV R0, 0xffffffff ;  /* 0xffffffff00007802 */ /* 0x000fe40000000f00 */
[----:B------:R-:W-:-:S03]  /*1bc0*/  MOV R2, 0x1bf0 ;  /* 0x00001bf000027802 */ /* 0x000fc60000000f00 */
[----:B------:R1:W-:Y:S04]  /*1bd0*/  STS [UR6+0x70e0], R0 ;  /* 0x0070e000ff007988 */ /* 0x0003e80008000806 */
[----:B-1----:R-:W-:Y:S05]  /*1be0*/  CALL.REL.NOINC `($__internal_1_$__cuda_sm10x_tcgen05_guardrail_trap_phase_invalid_during_alloc) ;  /* 0x0000018000007944 */ /* 0x002fea0003c00000 */
.L_x_32:
[----:B------:R-:W-:Y:S05]  /*1bf0*/  WARPSYNC.ALL ;  /* 0x0000000000007948 */ /* 0x000fea0003800000 */
[----:B------:R-:W-:Y:S01]  /*1c00*/  NOP ;  /* 0x0000000000007918 */ /* 0x000fe20000000000 */
.L_x_30:
[----:B------:R-:W2:Y:S01]  /*1c10*/  LDCU UR8, c[0x0][0x384] ;  /* 0x00007080ff0877ac */ /* 0x000ea20008000800 */
[----:B------:R-:W-:Y:S01]  /*1c20*/  HFMA2 R8, -RZ, RZ, 0, 5.9604644775390625e-08 ;  /* 0x00000001ff087431 */ /* 0x000fe200000001ff */
[----:B--2---:R-:W-:-:S09]  /*1c30*/  UISETP.NE.AND UP0, UPT, UR8, URZ, UPT ;  /* 0x000000ff0800728c */ /* 0x004fd2000bf05270 */
[----:B------:R-:W-:Y:S05]  /*1c40*/  BRA.U !UP0, `(.L_x_29) ;  /* 0x0000002108807547 */ /* 0x000fea000b800000 */
[----:B------:R-:W-:Y:S01]  /*1c50*/  UIADD3 UR7, UPT, UPT, UR7, 0x100, URZ ;  /* 0x0000010007077890 */ /* 0x000fe2000fffe0ff */
[----:B------:R-:W-:Y:S01]  /*1c60*/  BSSY.RECONVERGENT B0, `(.L_x_35) ;  /* 0x000000d000007945 */ /* 0x000fe20003800200 */
[----:B------:R-:W-:Y:S02]  /*1c70*/  UIADD3 UR8, UPT, UPT, UR8, 0x7f, URZ ;  /* 0x0000007f08087890 */ /* 0x000fe4000fffe0ff */
[----:B------:R-:W-:Y:S02]  /*1c80*/  USHF.R.S32.HI UR5, URZ, 0x1f, UR7 ;  /* 0x0000001fff057899 */ /* 0x000fe40008011407 */
[----:B------:R-:W-:Y:S02]  /*1c90*/  USHF.R.S32.HI UR6, URZ, 0x1f, UR8 ;  /* 0x0000001fff067899 */ /* 0x000fe40008011408 */
[----:B------:R-:W-:Y:S02]  /*1ca0*/  ULEA.HI UR5, UR5, UR7, URZ, 0x7 ;  /* 0x0000000705057291 */ /* 0x000fe4000f8f38ff */
[----:B------:R-:W-:-:S02]  /*1cb0*/  ULEA.HI UR6, UR6, UR8, URZ, 0x7 ;  /* 0x0000000806067291 */ /* 0x000fc4000f8f38ff */
[----:B------:R-:W-:Y:S02]  /*1cc0*/  UIADD3 UR5, UPT, UPT, UR5, 0x7f, URZ ;  /* 0x0000007f05057890 */ /* 0x000fe4000fffe0ff */
[----:B------:R-:W-:Y:S02]  /*1cd0*/  USHF.R.S32.HI UR6, URZ, 0x7, UR6 ;  /* 0x00000007ff067899 */ /* 0x000fe40008011406 */
[----:B------:R-:W-:-:S04]  /*1ce0*/  USHF.R.S32.HI UR5, URZ, 0x7, UR5 ;  /* 0x00000007ff057899 */ /* 0x000fc80008011405 */
[----:B------:R-:W-:-:S04]  /*1cf0*/  UISETP.LT.AND UP0, UPT, UR6, UR5, UPT ;  /* 0x000000050600728c */ /* 0x000fc8000bf01270 */
[----:B------:R-:W-:Y:S01]  /*1d00*/  USEL UR27, UR6, UR5, UP0 ;  /* 0x00000005061b7287 */ /* 0x000fe20008000000 */
[----:B------:R-:W-:Y:S11]  /*1d10*/  @!P4 BRA `(.L_x_36) ;  /* 0x000000000004c947 */ /* 0x000ff60003800000 */
[----:B------:R-:W-:Y:S05]  /*1d20*/  BPT.TRAP 0x1 ;  /* 0x000000040000795c */ /* 0x000fea0000300000 */
.L_x_36:
[----:B------:R-:W-:Y:S05]  /*1d30*/  BSYNC.RECONVERGENT B0 ;  /* 0x0000000000007941 */ /* 0x000fea0003800200 */
.L_x_35:
[----:B------:R-:W2:Y:S01]  /*1d40*/  S2UR UR20, SR_CgaCtaId ;  /* 0x00000000001479c3 */ /* 0x000ea20000008800 */
[----:B------:R-:W-:Y:S01]  /*1d50*/  UMOV UR5, 0x400 ;  /* 0x0000040000057882 */ /* 0x000fe20000000000 */
[----:B------:R-:W-:Y:S01]  /*1d60*/  SHF.L.U32 R4, R7, 0x1f, RZ ;  /* 0x0000001f07047819 */ /* 0x000fe200000006ff */
[----:B--2---:R-:W-:-:S09]  /*1d70*/  ULEA UR20, UR20, UR5, 0x18 ;  /* 0x0000000514147291 */ /* 0x004fd2000f8ec0ff */
[----:B------:R-:W2:Y:S02]  /*1d80*/  SYNCS.PHASECHK.TRANS64.TRYWAIT P0, [UR20+0x7000], R4 ;  /* 0x00700004ff0075a7 */ /* 0x000ea40008001114 */
[----:B--2---:R-:W-:Y:S05]  /*1d90*/  @!P0 BRA `(.L_x_37) ;  /* 0x0000016800188947 */ /* 0x004fea0003800000 */
.L_x_379:
[----:B------:R-:W-:Y:S05]  /*1da0*/  BRA.U !UP1, `(.L_x_38) ;  /* 0x0000000109047547 */ /* 0x000fea000b800000 */
[----:B------:R-:W-:Y:S05]  /*1db0*/  BPT.TRAP 0x1 ;  /* 0x000000040000795c */ /* 0x000fea0000300000 */
.L_x_38:
[----:B------:R-:W-:Y:S01]  /*1dc0*/  ULEA UR5, UR4, UR20, 0x3 ;  /* 0x0000001404057291 */ /* 0x000fe2000f8e18ff */
[----:B-1----:R-:W-:Y:S01]  /*1dd0*/  MOV R3, UR28 ;  /* 0x0000001c00037c02 */ /* 0x002fe20008000f00 */
[----:B------:R-:W-:-:S03]  /*1de0*/  UISETP.NE.AND UP4, UPT, UR22, URZ, UPT ;  /* 0x000000ff1600728c */ /* 0x000fc6000bf85270 */
[----:B------:R-:W-:-:S04]  /*1df0*/  SHF.L.U32 R3, R3, 0x1f, RZ ;  /* 0x0000001f03037819 */ /* 0x000fc800000006ff */
[----:B------:R-:W1:Y:S02]  /*1e00*/  SYNCS.PHASECHK.TRANS64.TRYWAIT P0, [UR5+0x7020], R3 ;  /* 0x00702003ff0075a7 */ /* 0x000e640008001105 */
[----:B-1----:R-:W-:Y:S05]  /*1e10*/  @!P0 BRA `(.L_x_39) ;  /* 0x0000016800108947 */ /* 0x002fea0003800000 */
.L_x_381:
[----:B------:R-:W-:-:S04]  /*1e20*/  UIADD3 UR26, UPT, UPT, UR4, 0x1, URZ ;  /* 0x00000001041a7890 */ /* 0x000fc8000fffe0ff */
[----:B------:R-:W-:-:S04]  /*1e30*/  UISETP.NE.AND UP0, UPT, UR26, 0x3, UPT ;  /* 0x000000031a00788c */ /* 0x000fc8000bf05270 */
[----:B------:R-:W-:Y:S02]  /*1e40*/  USEL UR6, URZ, 0x1, UP0 ;  /* 0x00000001ff067887 */ /* 0x000fe40008000000 */
[----:B------:R-:W-:Y:S02]  /*1e50*/  USEL UR26, UR26, URZ, UP0 ;  /* 0x000000ff1a1a7287 */ /* 0x000fe40008000000 */
[----:B------:R-:W-:Y:S01]  /*1e60*/  ULOP3.LUT UR28, UR28, UR6, URZ, 0x3c, !UPT ;  /* 0x000000061c1c7292 */ /* 0x000fe2000f8e3cff */
[----:B------:R-:W-:Y:S11]  /*1e70*/  BRA.U UP4, `(.L_x_40) ;  /* 0x0000000104047547 */ /* 0x000ff6000b800000 */
[----:B------:R-:W-:Y:S05]  /*1e80*/  BPT.TRAP 0x1 ;  /* 0x000000040000795c */ /* 0x000fea0000300000 */
.L_x_40:
[----:B-1----:R-:W-:Y:S01]  /*1e90*/  IMAD.U32 R3, RZ, RZ, UR29 ;  /* 0x0000001dff037e24 */ /* 0x002fe2000f8e00ff */
[----:B------:R-:W-:-:S04]  /*1ea0*/  MOV R0, RZ ;  /* 0x000000ff00007202 */ /* 0x000fc80000000f00 */
[----:B------:R-:W-:-:S04]  /*1eb0*/  SHF.L.U32 R3, R3, 0x1f, RZ ;  /* 0x0000001f03037819 */ /* 0x000fc800000006ff */
[----:B------:R-:W1:Y:S02]  /*1ec0*/  SYNCS.PHASECHK.TRANS64.TRYWAIT P0, [UR20+0x7058], R3 ;  /* 0x00705803ff0075a7 */ /* 0x000e640008001114 */
[----:B-1----:R-:W-:Y:S05]  /*1ed0*/  @!P0 BRA `(.L_x_41) ;  /* 0x0000016400f88947 */ /* 0x002fea0003800000 */
.L_x_383:
[----:B------:R-:W-:Y:S01]  /*1ee0*/  R2UR UR6, R0 ;  /* 0x00000000000672ca */ /* 0x000fe200000e0000 */
[----:B------:R-:W-:Y:S01]  /*1ef0*/  ULEA UR8, UR4, UR23, 0x8 ;  /* 0x0000001704087291 */ /* 0x000fe2000f8e40ff */
[----:B------:R-:W-:Y:S01]  /*1f00*/  UMOV UR10, 0x0 ;  /* 0x00000000000a7882 */ /* 0x000fe20000000000 */
[----:B------:R-:W-:Y:S01]  /*1f10*/  UMOV UR11, 0x8200010 ;  /* 0x08200010000b7882 */ /* 0x000fe20000000000 */
[----:B------:R-:W-:-:S09]  /*1f20*/  UMOV UR9, 0xc0004010 ;  /* 0xc000401000097882 */ /* 0x000fd20000000000 */
[----:B------:R2:W-:Y:S01]  /*1f30*/  UTCHMMA gdesc[UR68], gdesc[UR8], tmem[UR6], tmem[UR10], idesc[UR11], !UPT ;  /* 0x00ff0a08440075ea */ /* 0x0005e2000f800006 */
[----:B------:R-:W-:Y:S05]  /*1f40*/  BRA.U UP4, `(.L_x_42) ;  /* 0x0000000104047547 */ /* 0x000fea000b800000 */
[----:B--2---:R-:W-:Y:S05]  /*1f50*/  BPT.TRAP 0x1 ;  /* 0x000000040000795c */ /* 0x004fea0000300000 */
.L_x_42:
[----:B------:R-:W-:Y:S01]  /*1f60*/  UIADD3 UR4, UPT, UPT, UR20, 0x7050, URZ ;  /* 0x0000705014047890 */ /* 0x000fe2000fffe0ff */
[----:B------:R-:W-:Y:S01]  /*1f70*/  BSSY.RECONVERGENT B0, `(.L_x_43) ;  /* 0x0000005000007945 */ /* 0x000fe20003800200 */
[----:B------:R-:W-:-:S07]  /*1f80*/  ULOP3.LUT UR25, UR29, 0x1, URZ, 0x3c, !UPT ;  /* 0x000000011d197892 */ /* 0x000fce000f8e3cff */
[----:B------:R3:W-:Y:S01]  /*1f90*/  UTCBAR [UR4], URZ ;  /* 0x000000ff040073e9 */ /* 0x0007e200080000ff */
[----:B------:R-:W-:Y:S05]  /*1fa0*/  @!P4 BRA `(.L_x_44) ;  /* 0x000000000004c947 */ /* 0x000fea0003800000 */
[----:B--23--:R-:W-:Y:S05]  /*1fb0*/  BPT.TRAP 0x1 ;  /* 0x000000040000795c */ /* 0x00cfea0000300000 */
.L_x_44:
[----:B--23--:R-:W-:Y:S05]  /*1fc0*/  BSYNC.RECONVERGENT B0 ;  /* 0x0000000000007941 */ /* 0x00cfea0003800200 */
.L_x_43:
[----:B------:R-:W2:Y:S01]  /*1fd0*/  SYNCS.PHASECHK.TRANS64.TRYWAIT P0, [UR20+0x7008], R4 ;  /* 0x00700804ff0075a7 */ /* 0x000ea20008001114 */
[----:B------:R-:W-:Y:S01]  /*1fe0*/  UISETP.NE.AND UP3, UPT, UR21, URZ, UPT ;  /* 0x000000ff1500728c */ /* 0x000fe2000bf65270 */
[----:B--2---:R-:W-:Y:S10]  /*1ff0*/  @!P0 BRA `(.L_x_45) ;  /* 0x0000016400c88947 */ /* 0x004ff40003800000 */
.L_x_385:
[----:B------:R-:W-:Y:S05]  /*2000*/  BRA.U UP3, `(.L_x_46) ;  /* 0x0000000103047547 */ /* 0x000fea000b800000 */
[----:B------:R-:W-:Y:S05]  /*2010*/  BPT.TRAP 0x1 ;  /* 0x000000040000795c */ /* 0x000fea0000300000 */
.L_x_46:
[----:B-1----:R-:W-:Y:S02]  /*2020*/  IMAD.U32 R3, RZ, RZ, UR30 ;  /* 0x0000001eff037e24 */ /* 0x002fe4000f8e00ff */
[----:B------:R-:W-:-:S03]  /*2030*/  HFMA2 R0, -RZ, RZ, 0, 7.62939453125e-06 ;  /* 0x00000080ff007431 */ /* 0x000fc600000001ff */
[----:B------:R-:W-:-:S04]  /*2040*/  SHF.L.U32 R3, R3, 0x1f, RZ ;  /* 0x0000001f03037819 */ /* 0x000fc800000006ff */
[----:B------:R-:W1:Y:S02]  /*2050*/  SYNCS.PHASECHK.TRANS64.TRYWAIT P0, [UR20+0x7068], R3 ;  /* 0x00706803ff0075a7 */ /* 0x000e640008001114 */
[----:B-1----:R-:W-:Y:S05]  /*2060*/  @!P0 BRA `(.L_x_47) ;  /* 0x0000016400c48947 */ /* 0x002fea0003800000 */
.L_x_387:
[----:B------:R-:W-:Y:S01]  /*2070*/  R2UR UR4, R0 ;  /* 0x00000000000472ca */ /* 0x000fe200000e0000 */
[----:B------:R-:W-:Y:S01]  /*2080*/  UIADD3 UR10, UPT, UPT, UR68, 0x100, URZ ;  /* 0x00000100440a7890 */ /* 0x000fe2000fffe0ff */
[----:B------:R-:W-:Y:S01]  /*2090*/  UMOV UR9, 0xc0004010 ;  /* 0xc000401000097882 */ /* 0x000fe20000000000 */
[----:B------:R-:W-:Y:S01]  /*20a0*/  UMOV UR6, 0x0 ;  /* 0x0000000000067882 */ /* 0x000fe20000000000 */
[----:B------:R-:W-:Y:S01]  /*20b0*/  UMOV UR7, 0x8200010 ;  /* 0x0820001000077882 */ /* 0x000fe20000000000 */
[----:B------:R-:W-:-:S08]  /*20c0*/  UMOV UR11, 0xc0004010 ;  /* 0xc0004010000b7882 */ /* 0x000fd00000000000 */
[----:B------:R2:W-:Y:S01]  /*20d0*/  UTCHMMA gdesc[UR10], gdesc[UR8], tmem[UR4], tmem[UR6], idesc[UR7], !UPT ;  /* 0x00ff06080a0075ea */ /* 0x0005e2000f800004 */
[----:B------:R-:W-:Y:S05]  /*20e0*/  BRA.U UP3, `(.L_x_48) ;  /* 0x0000000103047547 */ /* 0x000fea000b800000 */
[----:B--2---:R-:W-:Y:S05]  /*20f0*/  BPT.TRAP 0x1 ;  /* 0x000000040000795c */ /* 0x004fea0000300000 */
.L_x_48:
[----:B--2---:R-:W-:-:S09]  /*2100*/  UIADD3 UR4, UPT, UPT, UR20, 0x7060, URZ ;  /* 0x0000706014047890 */ /* 0x004fd2000fffe0ff */
[----:B------:R2:W-:Y:S01]  /*2110*/  UTCBAR [UR4], URZ ;  /* 0x000000ff040073e9 */ /* 0x0005e200080000ff */
[----:B------:R-:W-:Y:S05]  /*2120*/  BRA.U !UP1, `(.L_x_49) ;  /* 0x0000000109047547 */ /* 0x000fea000b800000 */
[----:B--2---:R-:W-:Y:S05]  /*2130*/  BPT.TRAP 0x1 ;  /* 0x000000040000795c */ /* 0x004fea0000300000 */
.L_x_49:
[----:B------:R-:W-:-:S09]  /*2140*/  UIADD3 UR5, UPT, UPT, UR5, 0x7038, URZ ;  /* 0x0000703805057890 */ /* 0x000fd2000fffe0ff */
[----:B------:R3:W-:Y:S01]  /*2150*/  UTCBAR [UR5], URZ ;  /* 0x000000ff050073e9 */ /* 0x0007e200080000ff */
[----:B------:R-:W-:Y:S05]  /*2160*/  BRA.U !UP1, `(.L_x_50) ;  /* 0x0000000109047547 */ /* 0x000fea000b800000 */
[----:B--23--:R-:W-:Y:S05]  /*2170*/  BPT.TRAP 0x1 ;  /* 0x000000040000795c */ /* 0x00cfea0000300000 */
.L_x_50:
[----:B--2---:R-:W-:Y:S01]  /*2180*/  ULEA UR4, UR26, UR20, 0x3 ;  /* 0x000000141a047291 */ /* 0x004fe2000f8e18ff */
[----:B-1----:R-:W-:-:S04]  /*2190*/  MOV R3, UR28 ;  /* 0x0000001c00037c02 */ /* 0x002fc80008000f00 */
[----:B------:R-:W-:-:S04]  /*21a0*/  SHF.L.U32 R3, R3, 0x1f, RZ ;  /* 0x0000001f03037819 */ /* 0x000fc800000006ff */
[----:B------:R-:W1:Y:S02]  /*21b0*/  SYNCS.PHASECHK.TRANS64.TRYWAIT P0, [UR4+0x7020], R3 ;  /* 0x00702003ff0075a7 */ /* 0x000e640008001104 */
[----:B-1----:R-:W-:Y:S05]  /*21c0*/  @!P0 BRA `(.L_x_51) ;  /* 0x0000016400848947 */ /* 0x002fea0003800000 */
.L_x_389:
[----:B------:R-:W-:-:S04]  /*21d0*/  UIADD3 UR4, UPT, UPT, UR26, 0x1, URZ ;  /* 0x000000011a047890 */ /* 0x000fc8000fffe0ff */
[----:B------:R-:W-:-:S04]  /*21e0*/  UISETP.NE.AND UP0, UPT, UR4, 0x3, UPT ;  /* 0x000000030400788c */ /* 0x000fc8000bf05270 */
[----:B---3--:R-:W-:Y:S02]  /*21f0*/  USEL UR5, URZ, 0x1, UP0 ;  /* 0x00000001ff057887 */ /* 0x008fe40008000000 */
[----:B------:R-:W-:Y:S02]  /*2200*/  USEL UR4, UR4, URZ, UP0 ;  /* 0x000000ff04047287 */ /* 0x000fe40008000000 */
[----:B------:R-:W-:Y:S01]  /*2210*/  ULOP3.LUT UR28, UR28, UR5, URZ, 0x3c, !UPT ;  /* 0x000000051c1c7292 */ /* 0x000fe2000f8e3cff */
[----:B------:R-:W-:Y:S11]  /*2220*/  BRA.U UP5, `(.L_x_52) ;  /* 0x0000000105047547 */ /* 0x000ff6000b800000 */
[----:B------:R-:W-:Y:S05]  /*2230*/  BPT.TRAP 0x1 ;  /* 0x000000040000795c */ /* 0x000fea0000300000 */
.L_x_52:
[----:B-1----:R-:W-:-:S04]  /*2240*/  MOV R3, UR31 ;  /* 0x0000001f00037c02 */ /* 0x002fc80008000f00 */
[----:B------:R-:W-:-:S04]  /*2250*/  SHF.L.U32 R3, R3, 0x1f, RZ ;  /* 0x0000001f03037819 */ /* 0x000fc800000006ff */
[----:B------:R-:W1:Y:S02]  /*2260*/  SYNCS.PHASECHK.TRANS64.TRYWAIT P0, [UR20+0x70a0], R3 ;  /* 0x0070a003ff0075a7 */ /* 0x000e640008001114 */
[----:B-1----:R-:W-:Y:S05]  /*2270*/  @!P0 BRA `(.L_x_53) ;  /* 0x0000016400708947 */ /* 0x002fea0003800000 */
.L_x_391:
[----:B------:R-:W-:Y:S05]  /*2280*/  BRA.U UP4, `(.L_x_54) ;  /* 0x0000000104047547 */ /* 0x000fea000b800000 */
[----:B------:R-:W-:Y:S05]  /*2290*/  BPT.TRAP 0x1 ;  /* 0x000000040000795c */ /* 0x000fea0000300000 */
.L_x_54:
[----:B------:R-:W-:Y:S01]  /*22a0*/  IMAD.U32 R5, RZ, RZ, UR25 ;  /* 0x00000019ff057e24 */ /* 0x000fe2000f8e00ff */
[----:B------:R-:W-:Y:S01]  /*22b0*/  MOV R4, 0x20 ;  /* 0x0000002000047802 */ /* 0x000fe20000000f00 */
[----:B-1----:R-:W-:-:S03]  /*22c0*/  IMAD.MOV.U32 R3, RZ, RZ, 0x100 ;  /* 0x00000100ff037424 */ /* 0x002fc600078e00ff */
[----:B------:R-:W-:-:S04]  /*22d0*/  SHF.L.U32 R5, R5, 0x1f, RZ ;  /* 0x0000001f05057819 */ /* 0x000fc800000006ff */
[----:B------:R-:W1:Y:S02]  /*22e0*/  SYNCS.PHASECHK.TRANS64.TRYWAIT P0, [UR20+0x7058], R5 ;  /* 0x00705805ff0075a7 */ /* 0x000e640008001114 */
[----:B-1----:R-:W-:Y:S05]  /*22f0*/  @!P0 BRA `(.L_x_55) ;  /* 0x0000016400688947 */ /* 0x002fea0003800000 */
.L_x_393:
[----:B------:R-:W-:Y:S01]  /*2300*/  IMAD.MOV.U32 R2, RZ, RZ, 0x28 ;  /* 0x00000028ff027424 */ /* 0x000fe200078e00ff */
[----:B------:R-:W-:Y:S01]  /*2310*/  R2UR UR19, R4 ;  /* 0x00000000041372ca */ /* 0x000fe200000e0000 */
[----:B------:R-:W-:Y:S01]  /*2320*/  IMAD.MOV.U32 R4, RZ, RZ, 0x30 ;  /* 0x00000030ff047424 */ /* 0x000fe200078e00ff */
[----:B------:R-:W-:Y:S01]  /*2330*/  R2UR UR24, R3 ;  /* 0x00000000031872ca */ /* 0x000fe200000e0000 */
[----:B-1----:R-:W-:Y:S01]  /*2340*/  IMAD.MOV.U32 R0, RZ, RZ, 0x100 ;  /* 0x00000100ff007424 */ /* 0x002fe200078e00ff */
[----:B------:R-:W-:Y:S01]  /*2350*/  R2UR UR17, R2 ;  /* 0x00000000021172ca */ /* 0x000fe200000e0000 */
[----:B------:R-:W-:Y:S01]  /*2360*/  IMAD.MOV.U32 R2, RZ, RZ, 0x38 ;  /* 0x00000038ff027424 */ /* 0x000fe200078e00ff */
[----:B------:R-:W-:Y:S01]  /*2370*/  R2UR UR15, R4 ;  /* 0x00000000040f72ca */ /* 0x000fe200000e0000 */
[----:B------:R-:W-:Y:S01]  /*2380*/  IMAD.MOV.U32 R3, RZ, RZ, 0x100 ;  /* 0x00000100ff037424 */ /* 0x000fe200078e00ff */
[----:B------:R-:W-:Y:S01]  /*2390*/  R2UR UR18, R0 ;  /* 0x00000000001272ca */ /* 0x000fe200000e0000 */
[----:B------:R-:W-:Y:S01]  /*23a0*/  IMAD.MOV.U32 R4, RZ, RZ, 0x40 ;  /* 0x00000040ff047424 */ /* 0x000fe200078e00ff */
[----:B------:R-:W-:Y:S01]  /*23b0*/  R2UR UR13, R2 ;  /* 0x00000000020d72ca */ /* 0x000fe200000e0000 */
[----:B------:R-:W-:Y:S01]  /*23c0*/  IMAD.MOV.U32 R2, RZ, RZ, 0x48 ;  /* 0x00000048ff027424 */ /* 0x000fe200078e00ff */
[----:B------:R-:W-:Y:S01]  /*23d0*/  ULEA UR66, UR26, UR32, 0x8 ;  /* 0x000000201a427291 */ /* 0x000fe2000f8e40ff */
[C---:B------:R-:W-:Y:S01]  /*23e0*/  R2UR UR16, R3.reuse ;  /* 0x00000000031072ca */ /* 0x040fe200000e0000 */
[----:B------:R-:W-:Y:S01]  /*23f0*/  UMOV UR50, 0x0 ;  /* 0x0000000000327882 */ /* 0x000fe20000000000 */
[----:B------:R-:W-:Y:S01]  /*2400*/  R2UR UR14, R0 ;  /* 0x00000000000e72ca */ /* 0x000fe200000e0000 */
[----:B------:R-:W-:Y:S01]  /*2410*/  UIADD3 UR64, UPT, UPT, UR66, 0x20, URZ ;  /* 0x0000002042407890 */ /* 0x000fe2000fffe0ff */
[----:B------:R-:W-:Y:S01]  /*2420*/  R2UR UR9, R2 ;  /* 0x00000000020972ca */ /* 0x000fe200000e0000 */
[----:B------:R-:W-:Y:S01]  /*2430*/  IMAD.MOV.U32 R2, RZ, RZ, 0x50 ;  /* 0x00000050ff027424 */ /* 0x000fe200078e00ff */
[----:B------:R-:W-:Y:S01]  /*2440*/  R2UR UR11, R4 ;  /* 0x00000000040b72ca */ /* 0x000fe200000e0000 */
[----:B------:R-:W-:Y:S01]  /*2450*/  UIADD3 UR62, UPT, UPT, UR66, 0x40, URZ ;  /* 0x00000040423e7890 */ /* 0x000fe2000fffe0ff */
[----:B------:R-:W-:Y:S01]  /*2460*/  R2UR UR12, R3 ;  /* 0x00000000030c72ca */ /* 0x000fe200000e0000 */
[----:B------:R-:W-:Y:S01]  /*2470*/  UIADD3 UR60, UPT, UPT, UR66, 0x60, URZ ;  /* 0x00000060423c7890 */ /* 0x000fe2000fffe0ff */
[----:B------:R-:W-:Y:S01]  /*2480*/  R2UR UR7, R2 ;  /* 0x00000000020772ca */ /* 0x000fe200000e0000 */
[----:B------:R-:W-:Y:S01]  /*2490*/  IMAD.MOV.U32 R2, RZ, RZ, 0x58 ;  /* 0x00000058ff027424 */ /* 0x000fe200078e00ff */
[C---:B------:R-:W-:Y:S01]  /*24a0*/  R2UR UR10, R0.reuse ;  /* 0x00000000000a72ca */ /* 0x040fe200000e0000 */
[----:B------:R-:W-:Y:S01]  /*24b0*/  UIADD3 UR58, UPT, UPT, UR66, 0x80, URZ ;  /* 0x00000080423a7890 */ /* 0x000fe2000fffe0ff */
[----:B------:R-:W-:Y:S01]  /*24c0*/  R2UR UR8, R0 ;  /* 0x00000000000872ca */ /* 0x000fe200000e0000 */
[----:B------:R-:W-:Y:S01]  /*24d0*/  UIADD3 UR56, UPT, UPT, UR66, 0xa0, URZ ;  /* 0x000000a042387890 */ /* 0x000fe2000fffe0ff */
[----:B------:R-:W-:Y:S01]  /*24e0*/  R2UR UR5, R2 ;  /* 0x00000000020572ca */ /* 0x000fe200000e0000 */
[----:B------:R-:W-:Y:S01]  /*24f0*/  UIADD3 UR54, UPT, UPT, UR66, 0xc0, URZ ;  /* 0x000000c042367890 */ /* 0x000fe2000fffe0ff */
[----:B------:R-:W-:Y:S01]  /*2500*/  R2UR UR6, R0 ;  /* 0x00000000000672ca */ /* 0x000fe200000e0000 */
[----:B------:R-:W-:Y:S01]  /*2510*/  UMOV UR51, 0x8050010 ;  /* 0x0805001000337882 */ /* 0x000fe20000000000 */
[----:B------:R-:W-:Y:S01]  /*2520*/  UMOV UR67, 0xc0004010 ;  /* 0xc000401000437882 */ /* 0x000fe20000000000 */
[----:B------:R-:W-:Y:S01]  /*2530*/  UIADD3 UR52, UPT, UPT, UR66, 0xe0, URZ ;  /* 0x000000e042347890 */ /* 0x000fe2000fffe0ff */
[----:B------:R1:W-:Y:S01]  /*2540*/  UTCHMMA tmem[UR19], gdesc[UR66], tmem[UR24], tmem[UR50], idesc[UR51], !UPT ;  /* 0x00ff3242130079ea */ /* 0x0003e2000f800018 */
[----:B------:R-:W-:Y:S01]  /*2550*/  UMOV UR48, 0x0 ;  /* 0x0000000000307882 */ /* 0x000fe20000000000 */
        /* <DEDUP_REMOVED lines=8> */
[----:B------:R1:W-:Y:S01]  /*25e0*/  UTCHMMA tmem[UR17], gdesc[UR64], tmem[UR18], tmem[UR48], idesc[UR49], UPT ;  /* 0x00ff3040110079ea */ /* 0x0003e2000b800012 */
        /* <DEDUP_REMOVED lines=16> */
[----:B------:R1:W-:Y:S01]  /*26f0*/  UTCHMMA tmem[UR7], gdesc[UR54], tmem[UR8], tmem[UR38], idesc[UR39], UPT ;  /* 0x00ff2636070079ea */ /* 0x0003e2000b800008 */
[----:B------:R1:W-:Y:S01]  /*2700*/  UTCHMMA tmem[UR5], gdesc[UR52], tmem[UR6], tmem[UR34], idesc[UR35], UPT ;  /* 0x00ff2234050079ea */ /* 0x0003e2000b800006 */
[----:B------:R-:W-:Y:S05]  /*2710*/  BRA.U UP5, `(.L_x_56) ;  /* 0x0000000105047547 */ /* 0x000fea000b800000 */
[----:B-1----:R-:W-:Y:S05]  /*2720*/  BPT.TRAP 0x1 ;  /* 0x000000040000795c */ /* 0x002fea0000300000 */
.L_x_56:
[----:B-1----:R-:W-:Y:S02]  /*2730*/  UIADD3 UR6, UPT, UPT, UR20, 0x7090, URZ ;  /* 0x0000709014067890 */ /* 0x002fe4000fffe0ff */
[----:B------:R-:W-:Y:S02]  /*2740*/  UISETP.GE.AND UP0, UPT, UR27, 0x2, UPT ;  /* 0x000000021b00788c */ /* 0x000fe4000bf06270 */
[----:B------:R-:W-:Y:S01]  /*2750*/  ULOP3.LUT UR7, UR30, 0x1, URZ, 0x3c, !UPT ;  /* 0x000000011e077892 */ /* 0x000fe2000f8e3cff */
[----:B------:R-:W-:Y:S01]  /*2760*/  UMOV UR5, URZ ;  /* 0x000000ff00057c82 */ /* 0x000fe20008000000 */
[----:B------:R-:W-:-:S03]  /*2770*/  UMOV UR24, UR26 ;  /* 0x0000001a00187c82 */ /* 0x000fc60008000000 */
[----:B------:R1:W-:Y:S02]  /*2780*/  UTCBAR [UR6], URZ ;  /* 0x000000ff060073e9 */ /* 0x0003e400080000ff */
[----:B------:R-:W-:Y:S05]  /*2790*/  BRA.U !UP0, `(.L_x_57) ;  /* 0x0000000d08ec7547 */ /* 0x000fea000b800000 */
[----:B------:R-:W-:Y:S01]  /*27a0*/  UMOV UR5, URZ ;  /* 0x000000ff00057c82 */ /* 0x000fe20008000000 */
[----:B------:R-:W-:Y:S01]  /*27b0*/  UMOV UR24, UR26 ;  /* 0x0000001a00187c82 */ /* 0x000fe20008000000 */
[----:B-1----:R-:W-:Y:S01]  /*27c0*/  UMOV UR6, UR26 ;  /* 0x0000001a00067c82 */ /* 0x002fe20008000000 */
.L_x_76:
[----:B--2---:R-:W-:Y:S01]  /*27d0*/  UMOV UR8, UR27 ;  /* 0x0000001b00087c82 */ /* 0x004fe20008000000 */
[----:B------:R-:W-:Y:S02]  /*27e0*/  UIADD3 UR27, UPT, UPT, UR27, -0x1, URZ ;  /* 0xffffffff1b1b7890 */ /* 0x000fe4000fffe0ff */
[----:B------:R-:W-:Y:S01]  /*27f0*/  UISETP.GT.U32.AND UP2, UPT, UR8, 0x2, UPT ;  /* 0x000000020800788c */ /* 0x000fe2000bf44070 */
[----:B------:R-:W-:Y:S01]  /*2800*/  UMOV UR29, UR25 ;  /* 0x00000019001d7c82 */ /* 0x000fe20008000000 */
[----:B------:R-:W-:Y:S01]  /*2810*/  UMOV UR30, UR7 ;  /* 0x00000007001e7c82 */ /* 0x000fe20008000000 */
[----:B-1----:R-:W-:Y:S08]  /*2820*/  BRA.U !UP1, `(.L_x_58) ;  /* 0x0000000109047547 */ /* 0x002ff0000b800000 */
[----:B------:R-:W-:Y:S05]  /*2830*/  BPT.TRAP 0x1 ;  /* 0x000000040000795c */ /* 0x000fea0000300000 */
.L_x_58:
[----:B------:R-:W1:Y:S01]  /*2840*/  S2UR UR20, SR_CgaCtaId ;  /* 0x00000000001479c3 */ /* 0x000e620000008800 */
[----:B------:R-:W-:Y:S01]  /*2850*/  UMOV UR7, 0x400 ;  /* 0x0000040000077882 */ /* 0x000fe20000000000 */
[----:B------:R-:W-:Y:S05]  /*2860*/  IMAD.U32 R0, RZ, RZ, UR28 ;  /* 0x0000001cff007e24 */ /* 0x000fea000f8e00ff */
[----:B------:R-:W-:Y:S01]  /*2870*/  SHF.L.U32 R3, R0, 0x1f, RZ ;  /* 0x0000001f00037819 */ /* 0x000fe200000006ff */
[----:B------:R-:W-:Y:S01]  /*2880*/  HFMA2 R0, -RZ, RZ, 0, 0 ;  /* 0x00000000ff007431 */ /* 0x000fe200000001ff */
[----:B-1----:R-:W-:Y:S04]  /*2890*/  ULEA UR20, UR20, UR7, 0x18 ;  /* 0x0000000714147291 */ /* 0x002fe8000f8ec0ff */
[----:B------:R-:W-:Y:S09]  /*28a0*/  ULEA UR7, UR4, UR20, 0x3 ;  /* 0x0000001404077291 */ /* 0x000ff2000f8e18ff */
[----:B------:R-:W1:Y:S02]  /*28b0*/  SYNCS.PHASECHK.TRANS64.TRYWAIT P0, [UR7+0x7020], R3 ;  /* 0x00702003ff0075a7 */ /* 0x000e640008001107 */
[----:B-1----:R-:W-:Y:S05]  /*28c0*/  @!P0 BRA `(.L_x_59) ;  /* 0x00000160000c8947 */ /* 0x002fea0003800000 */
.L_x_395:
[----:B------:R-:W-:Y:S01]  /*28d0*/  ULEA UR34, UR4, UR23, 0x8 ;  /* 0x0000001704227291 */ /* 0x000fe2000f8e40ff */
[----:B------:R-:W-:Y:S01]  /*28e0*/  R2UR UR7, R0 ;  /* 0x00000000000772ca */ /* 0x000fe200000e0000 */
[----:B------:R-:W-:Y:S02]  /*28f0*/  UISETP.NE.AND UP4, UPT, UR22, URZ, UPT ;  /* 0x000000ff1600728c */ /* 0x000fe4000bf85270 */
[----:B------:R-:W-:Y:S01]  /*2900*/  UIADD3 UR26, UPT, UPT, UR4, 0x1, URZ ;  /* 0x00000001041a7890 */ /* 0x000fe2000fffe0ff */
[----:B------:R-:W-:Y:S01]  /*2910*/  UMOV UR8, 0x0 ;  /* 0x0000000000087882 */ /* 0x000fe20000000000 */
[----:B------:R-:W-:Y:S02]  /*2920*/  UMOV UR9, 0x8200010 ;  /* 0x0820001000097882 */ /* 0x000fe40000000000 */
[----:B------:R-:W-:Y:S01]  /*2930*/  UISETP.NE.AND UP0, UPT, UR26, 0x3, UPT ;  /* 0x000000031a00788c */ /* 0x000fe2000bf05270 */
[----:B------:R-:W-:Y:S03]  /*2940*/  UMOV UR35, 0xc0004010 ;  /* 0xc000401000237882 */ /* 0x000fe60000000000 */
[----:B------:R-:W-:Y:S02]  /*2950*/  USEL UR4, URZ, 0x1, UP0 ;  /* 0x00000001ff047887 */ /* 0x000fe40008000000 */
[----:B------:R-:W-:Y:S01]  /*2960*/  USEL UR26, UR26, URZ, UP0 ;  /* 0x000000ff1a1a7287 */ /* 0x000fe20008000000 */
[----:B------:R2:W-:Y:S01]  /*2970*/  UTCHMMA gdesc[UR68], gdesc[UR34], tmem[UR7], tmem[UR8], idesc[UR9], !UPT ;  /* 0x00ff0822440075ea */ /* 0x0005e2000f800007 */
[----:B------:R-:W-:Y:S01]  /*2980*/  ULOP3.LUT UR28, UR28, UR4, URZ, 0x3c, !UPT ;  /* 0x000000041c1c7292 */ /* 0x000fe2000f8e3cff */
[----:B------:R-:W-:Y:S11]  /*2990*/  BRA.U UP4, `(.L_x_60) ;  /* 0x0000000104047547 */ /* 0x000ff6000b800000 */
[----:B--2---:R-:W-:Y:S05]  /*29a0*/  BPT.TRAP 0x1 ;  /* 0x000000040000795c */ /* 0x004fea0000300000 */
.L_x_60:
[----:B------:R-:W-:Y:S09]  /*29b0*/  UIADD3 UR4, UPT, UPT, UR20, 0x7050, URZ ;  /* 0x0000705014047890 */ /* 0x000ff2000fffe0ff */
[----:B------:R3:W-:Y:S01]  /*29c0*/  UTCBAR [UR4], URZ ;  /* 0x000000ff040073e9 */ /* 0x0007e200080000ff */
[----:B------:R-:W-:Y:S05]  /*29d0*/  BRA.U UP5, `(.L_x_61) ;  /* 0x0000000105047547 */ /* 0x000fea000b800000 */
[----:B--23--:R-:W-:Y:S05]  /*29e0*/  BPT.TRAP 0x1 ;  /* 0x000000040000795c */ /* 0x00cfea0000300000 */
.L_x_61:
[----:B------:R-:W-:Y:S01]  /*29f0*/  MOV R0, UR31 ;  /* 0x0000001f00007c02 */ /* 0x000fe20008000f00 */
[----:B------:R-:W-:Y:S03]  /*2a00*/  UISETP.NE.AND UP3, UPT, UR21, URZ, UPT ;  /* 0x000000ff1500728c */ /* 0x000fe6000bf65270 */
[----:B-1----:R-:W-:Y:S04]  /*2a10*/  SHF.L.U32 R3, R0, 0x1f, RZ ;  /* 0x0000001f00037819 */ /* 0x002fe800000006ff */
[----:B------:R-:W1:Y:S02]  /*2a20*/  SYNCS.PHASECHK.TRANS64.TRYWAIT P0, [UR20+0x70a8], R3 ;  /* 0x0070a803ff0075a7 */ /* 0x000e640008001114 */
[----:B-1----:R-:W-:Y:S05]  /*2a30*/  @!P0 BRA `(.L_x_62) ;  /* 0x0000015c00c88947 */ /* 0x002fea0003800000 */
.L_x_397:
[----:B------:R-:W-:Y:S05]  /*2a40*/  BRA.U UP3, `(.L_x_63) ;  /* 0x0000000103047547 */ /* 0x000fea000b800000 */
[----:B--23--:R-:W-:Y:S05]  /*2a50*/  BPT.TRAP 0x1 ;  /* 0x000000040000795c */ /* 0x00cfea0000300000 */
.L_x_63:
[----:B-1----:R-:W-:Y:S01]  /*2a60*/  IMAD.U32 R0, RZ, RZ, UR30 ;  /* 0x0000001eff007e24 */ /* 0x002fe2000f8e00ff */
[----:B------:R-:W-:Y:S01]  /*2a70*/  MOV R4, 0xa0 ;  /* 0x000000a000047802 */ /* 0x000fe20000000f00 */
[----:B------:R-:W-:Y:S03]  /*2a80*/  IMAD.MOV.U32 R3, RZ, RZ, 0x180 ;  /* 0x00000180ff037424 */ /* 0x000fe600078e00ff */
[----:B------:R-:W-:Y:S04]  /*2a90*/  SHF.L.U32 R5, R0, 0x1f, RZ ;  /* 0x0000001f00057819 */ /* 0x000fe800000006ff */
[----:B------:R-:W1:Y:S02]  /*2aa0*/  SYNCS.PHASECHK.TRANS64.TRYWAIT P0, [UR20+0x7068], R5 ;  /* 0x00706805ff0075a7 */ /* 0x000e640008001114 */
[----:B-1----:R-:W-:Y:S05]  /*2ab0*/  @!P0 BRA `(.L_x_64) ;  /* 0x0000015c00c08947 */ /* 0x002fea0003800000 */
.L_x_399:
[----:B------:R-:W-:Y:S01]  /*2ac0*/  ULEA UR70, UR6, UR32, 0x8 ;  /* 0x0000002006467291 */ /* 0x000fe2000f8e40ff */
[----:B------:R-:W-:Y:S01]  /*2ad0*/  IMAD.MOV.U32 R2, RZ, RZ, 0xa8 ;  /* 0x000000a8ff027424 */ /* 0x000fe200078e00ff */
[----:B------:R-:W-:Y:S01]  /*2ae0*/  UISETP.NE.U32.AND UP0, UPT, UR5, URZ, UPT ;  /* 0x000000ff0500728c */ /* 0x000fe2000bf05070 */
[----:B------:R-:W-:Y:S01]  /*2af0*/  R2UR UR18, R4 ;  /* 0x00000000041272ca */ /* 0x000fe200000e0000 */
[----:B------:R-:W-:Y:S01]  /*2b00*/  UIADD3 UR66, UPT, UPT, UR70, 0x20, URZ ;  /* 0x0000002046427890 */ /* 0x000fe2000fffe0ff */
[----:B------:R-:W-:Y:S01]  /*2b10*/  IMAD.MOV.U32 R4, RZ, RZ, 0xb0 ;  /* 0x000000b0ff047424 */ /* 0x000fe200078e00ff */
[----:B------:R-:W-:Y:S01]  /*2b20*/  UIADD3 UR64, UPT, UPT, UR70, 0x40, URZ ;  /* 0x0000004046407890 */ /* 0x000fe2000fffe0ff */
[----:B------:R-:W-:Y:S01]  /*2b30*/  R2UR UR16, R2 ;  /* 0x00000000021072ca */ /* 0x000fe200000e0000 */
[----:B------:R-:W-:Y:S01]  /*2b40*/  UIADD3 UR62, UPT, UPT, UR70, 0x60, URZ ;  /* 0x00000060463e7890 */ /* 0x000fe2000fffe0ff */
[----:B------:R-:W-:Y:S01]  /*2b50*/  IMAD.MOV.U32 R2, RZ, RZ, 0xb8 ;  /* 0x000000b8ff027424 */ /* 0x000fe200078e00ff */
[----:B------:R-:W-:Y:S01]  /*2b60*/  UIADD3 UR60, UPT, UPT, UR70, 0x80, URZ ;  /* 0x00000080463c7890 */ /* 0x000fe2000fffe0ff */
[----:B------:R-:W-:Y:S01]  /*2b70*/  R2UR UR19, R3 ;  /* 0x00000000031372ca */ /* 0x000fe200000e0000 */
[----:B------:R-:W-:Y:S01]  /*2b80*/  UIADD3 UR58, UPT, UPT, UR70, 0xa0, URZ ;  /* 0x000000a0463a7890 */ /* 0x000fe2000fffe0ff */
[----:B-1----:R-:W-:Y:S01]  /*2b90*/  IMAD.MOV.U32 R0, RZ, RZ, 0x180 ;  /* 0x00000180ff007424 */ /* 0x002fe200078e00ff */
[----:B------:R-:W-:Y:S01]  /*2ba0*/  UIADD3 UR56, UPT, UPT, UR70, 0xc0, URZ ;  /* 0x000000c046387890 */ /* 0x000fe2000fffe0ff */
[----:B------:R-:W-:Y:S01]  /*2bb0*/  R2UR UR12, R2 ;  /* 0x00000000020c72ca */ /* 0x000fe200000e0000 */
[----:B------:R-:W-:Y:S01]  /*2bc0*/  UIADD3 UR54, UPT, UPT, UR70, 0xe0, URZ ;  /* 0x000000e046367890 */ /* 0x000fe2000fffe0ff */
[----:B------:R-:W-:Y:S01]  /*2bd0*/  IMAD.MOV.U32 R2, RZ, RZ, 0xc8 ;  /* 0x000000c8ff027424 */ /* 0x000fe200078e00ff */
[----:B------:R-:W-:Y:S01]  /*2be0*/  R2UR UR14, R4 ;  /* 0x00000000040e72ca */ /* 0x000fe200000e0000 */
[----:B------:R-:W-:Y:S01]  /*2bf0*/  IMAD.MOV.U32 R3, RZ, RZ, 0x180 ;  /* 0x00000180ff037424 */ /* 0x000fe200078e00ff */
[----:B------:R-:W-:Y:S01]  /*2c00*/  R2UR UR17, R0 ;  /* 0x00000000001172ca */ /* 0x000fe200000e0000 */
[----:B------:R-:W-:Y:S01]  /*2c10*/  IMAD.MOV.U32 R4, RZ, RZ, 0xc0 ;  /* 0x000000c0ff047424 */ /* 0x000fe200078e00ff */
[----:B--2---:R-:W-:Y:S01]  /*2c20*/  R2UR UR8, R2 ;  /* 0x00000000020872ca */ /* 0x004fe200000e0000 */
[----:B------:R-:W-:Y:S01]  /*2c30*/  IMAD.MOV.U32 R2, RZ, RZ, 0xd0 ;  /* 0x000000d0ff027424 */ /* 0x000fe200078e00ff */
[C---:B------:R-:W-:Y:S01]  /*2c40*/  R2UR UR15, R3.reuse ;  /* 0x00000000030f72ca */ /* 0x040fe200000e0000 */
[----:B------:R-:W-:Y:S01]  /*2c50*/  UMOV UR52, 0x0 ;  /* 0x0000000000347882 */ /* 0x000fe20000000000 */
[----:B------:R-:W-:Y:S01]  /*2c60*/  R2UR UR13, R0 ;  /* 0x00000000000d72ca */ /* 0x000fe200000e0000 */
[----:B------:R-:W-:Y:S01]  /*2c70*/  UMOV UR53, 0x8050010 ;  /* 0x0805001000357882 */ /* 0x000fe20000000000 */
[----:B------:R-:W-:Y:S01]  /*2c80*/  R2UR UR6, R2 ;  /* 0x00000000020672ca */ /* 0x000fe200000e0000 */
[----:B------:R-:W-:Y:S01]  /*2c90*/  IMAD.MOV.U32 R2, RZ, RZ, 0xd8 ;  /* 0x000000d8ff027424 */ /* 0x000fe200078e00ff */
[----:B------:R-:W-:Y:S01]  /*2ca0*/  R2UR UR10, R4 ;  /* 0x00000000040a72ca */ /* 0x000fe200000e0000 */
[----:B------:R-:W-:Y:S01]  /*2cb0*/  UMOV UR71, 0xc0004010 ;  /* 0xc000401000477882 */ /* 0x000fe20000000000 */
[----:B------:R-:W-:Y:S01]  /*2cc0*/  R2UR UR11, R3 ;  /* 0x00000000030b72ca */ /* 0x000fe200000e0000 */
[----:B------:R1:W-:Y:S01]  /*2cd0*/  UTCHMMA tmem[UR18], gdesc[UR70], tmem[UR19], tmem[UR52], idesc[UR53], UP0 ;  /* 0x00ff3446120079ea */ /* 0x0003e20008000013 */
[C---:B------:R-:W-:Y:S01]  /*2ce0*/  R2UR UR9, R0.reuse ;  /* 0x00000000000972ca */ /* 0x040fe200000e0000 */
[----:B------:R-:W-:Y:S01]  /*2cf0*/  UMOV UR50, 0x0 ;  /* 0x0000000000327882 */ /* 0x000fe20000000000 */
[----:B------:R-:W-:Y:S01]  /*2d00*/  R2UR UR7, R0 ;  /* 0x00000000000772ca */ /* 0x000fe200000e0000 */
[----:B------:R-:W-:Y:S01]  /*2d10*/  UMOV UR51, 0x8050010 ;  /* 0x0805001000337882 */ /* 0x000fe20000000000 */
[----:B---3--:R-:W-:Y:S01]  /*2d20*/  R2UR UR4, R2 ;  /* 0x00000000020472ca */ /* 0x008fe200000e0000 */
[----:B------:R-:W-:Y:S01]  /*2d30*/  UMOV UR67, 0xc0004010 ;  /* 0xc000401000437882 */ /* 0x000fe20000000000 */
[----:B------:R-:W-:Y:S01]  /*2d40*/  R2UR UR5, R0 ;  /* 0x00000000000572ca */ /* 0x000fe200000e0000 */
[----:B------:R1:W-:Y:S01]  /*2d50*/  UTCHMMA tmem[UR16], gdesc[UR66], tmem[UR17], tmem[UR50], idesc[UR51], UPT ;  /* 0x00ff3242100079ea */ /* 0x0003e2000b800011 */
        /* <DEDUP_REMOVED lines=22> */
[----:B------:R-:W-:Y:S02]  /*2ec0*/  UMOV UR55, 0xc0004010 ;  /* 0xc000401000377882 */ /* 0x000fe40000000000 */
[----:B------:R1:W-:Y:S01]  /*2ed0*/  UTCHMMA tmem[UR4], gdesc[UR54], tmem[UR5], tmem[UR38], idesc[UR39], UPT ;  /* 0x00ff2636040079ea */ /* 0x0003e2000b800005 */
[----:B------:R-:W-:Y:S05]  /*2ee0*/  BRA.U UP5, `(.L_x_65) ;  /* 0x0000000105047547 */ /* 0x000fea000b800000 */
[----:B-1----:R-:W-:Y:S05]  /*2ef0*/  BPT.TRAP 0x1 ;  /* 0x000000040000795c */ /* 0x002fea0000300000 */
.L_x_65:
[----:B-1----:R-:W-:Y:S02]  /*2f00*/  UIADD3 UR4, UPT, UPT, UR20, 0x7098, URZ ;  /* 0x0000709814047890 */ /* 0x002fe4000fffe0ff */
[----:B------:R-:W-:Y:S07]  /*2f10*/  ULOP3.LUT UR31, UR31, 0x1, URZ, 0x3c, !UPT ;  /* 0x000000011f1f7892 */ /* 0x000fee000f8e3cff */
[----:B------:R1:W-:Y:S01]  /*2f20*/  UTCBAR [UR4], URZ ;  /* 0x000000ff040073e9 */ /* 0x0003e200080000ff */
[----:B------:R-:W-:Y:S05]  /*2f30*/  BRA.U !UP1, `(.L_x_66) ;  /* 0x0000000109047547 */ /* 0x000fea000b800000 */
[----:B-1----:R-:W-:Y:S05]  /*2f40*/  BPT.TRAP 0x1 ;  /* 0x000000040000795c */ /* 0x002fea0000300000 */
.L_x_66:
[----:B------:R-:W-:Y:S01]  /*2f50*/  ULEA UR10, UR24, UR20, 0x3 ;  /* 0x00000014180a7291 */ /* 0x000fe2000f8e18ff */
[----:B------:R-:W-:Y:S01]  /*2f60*/  HFMA2 R0, -RZ, RZ, 0, 7.62939453125e-06 ;  /* 0x00000080ff007431 */ /* 0x000fe200000001ff */
[----:B------:R-:W-:Y:S02]  /*2f70*/  UIADD3 UR6, UPT, UPT, UR68, 0x100, URZ ;  /* 0x0000010044067890 */ /* 0x000fe4000fffe0ff */
[----:B------:R-:W-:Y:S02]  /*2f80*/  UIADD3 UR5, UPT, UPT, UR10, 0x7038, URZ ;  /* 0x000070380a057890 */ /* 0x000fe4000fffe0ff */
[----:B------:R-:W-:Y:S01]  /*2f90*/  UIADD3 UR10, UPT, UPT, UR24, 0x1, URZ ;  /* 0x00000001180a7890 */ /* 0x000fe2000fffe0ff */
[----:B------:R-:W-:Y:S01]  /*2fa0*/  UMOV UR35, 0xc0004010 ;  /* 0xc000401000237882 */ /* 0x000fe20000000000 */
[----:B------:R-:W-:Y:S02]  /*2fb0*/  UMOV UR8, 0x0 ;  /* 0x0000000000087882 */ /* 0x000fe40000000000 */
[----:B------:R-:W-:Y:S01]  /*2fc0*/  UISETP.NE.AND UP0, UPT, UR10, 0x3, UPT ;  /* 0x000000030a00788c */ /* 0x000fe2000bf05270 */
[----:B-1----:R-:W-:Y:S01]  /*2fd0*/  R2UR UR4, R0 ;  /* 0x00000000000472ca */ /* 0x002fe200000e0000 */
[----:B------:R-:W-:Y:S01]  /*2fe0*/  UMOV UR9, 0x8200010 ;  /* 0x0820001000097882 */ /* 0x000fe20000000000 */
[----:B------:R1:W-:Y:S01]  /*2ff0*/  UTCBAR [UR5], URZ ;  /* 0x000000ff050073e9 */ /* 0x0003e200080000ff */
[----:B------:R-:W-:Y:S01]  /*3000*/  USEL UR10, UR10, URZ, UP0 ;  /* 0x000000ff0a0a7287 */ /* 0x000fe20008000000 */
[----:B------:R-:W-:Y:S09]  /*3010*/  UMOV UR7, 0xc0004010 ;  /* 0xc000401000077882 */ /* 0x000ff20000000000 */
[----:B------:R1:W-:Y:S01]  /*3020*/  UTCHMMA gdesc[UR6], gdesc[UR34], tmem[UR4], tmem[UR8], idesc[UR9], !UPT ;  /* 0x00ff0822060075ea */ /* 0x0003e2000f800004 */
[----:B------:R-:W-:Y:S05]  /*3030*/  BRA.U UP3, `(.L_x_67) ;  /* 0x0000000103047547 */ /* 0x000fea000b800000 */
[----:B-1----:R-:W-:Y:S05]  /*3040*/  BPT.TRAP 0x1 ;  /* 0x000000040000795c */ /* 0x002fea0000300000 */
.L_x_67:
[----:B-1----:R-:W-:Y:S09]  /*3050*/  UIADD3 UR4, UPT, UPT, UR20, 0x7060, URZ ;  /* 0x0000706014047890 */ /* 0x002ff2000fffe0ff */
[----:B------:R1:W-:Y:S01]  /*3060*/  UTCBAR [UR4], URZ ;  /* 0x000000ff040073e9 */ /* 0x0003e200080000ff */
[----:B------:R-:W-:Y:S05]  /*3070*/  BRA.U !UP1, `(.L_x_68) ;  /* 0x0000000109047547 */ /* 0x000fea000b800000 */
[----:B-1----:R-:W-:Y:S05]  /*3080*/  BPT.TRAP 0x1 ;  /* 0x000000040000795c */ /* 0x002fea0000300000 */
.L_x_68:
[----:B------:R-:W-:Y:S02]  /*3090*/  ULEA UR5, UR10, UR20, 0x3 ;  /* 0x000000140a057291 */ /* 0x000fe4000f8e18ff */
[----:B------:R-:W-:Y:S02]  /*30a0*/  UIADD3 UR10, UPT, UPT, UR10, 0x1, URZ ;  /* 0x000000010a0a7890 */ /* 0x000fe4000fffe0ff */
[----:B-1----:R-:W-:Y:S02]  /*30b0*/  UIADD3 UR4, UPT, UPT, UR5, 0x7038, URZ ;  /* 0x0000703805047890 */ /* 0x002fe4000fffe0ff */
[----:B------:R-:W-:Y:S04]  /*30c0*/  UISETP.NE.AND UP0, UPT, UR10, 0x3, UPT ;  /* 0x000000030a00788c */ /* 0x000fe8000bf05270 */
[----:B------:R-:W-:Y:S03]  /*30d0*/  USEL UR24, UR10, URZ, UP0 ;  /* 0x000000ff0a187287 */ /* 0x000fe60008000000 */
[----:B------:R1:W-:Y:S01]  /*30e0*/  UTCBAR [UR4], URZ ;  /* 0x000000ff040073e9 */ /* 0x0003e200080000ff */
[----:B------:R-:W-:Y:S08]  /*30f0*/  BRA.U !UP1, `(.L_x_69) ;  /* 0x0000000109047547 */ /* 0x000ff0000b800000 */
[----:B-1----:R-:W-:Y:S05]  /*3100*/  BPT.TRAP 0x1 ;  /* 0x000000040000795c */ /* 0x002fea0000300000 */
.L_x_69:
[----:B-1----:R-:W-:Y:S01]  /*3110*/  ULEA UR4, UR26, UR20, 0x3 ;  /* 0x000000141a047291 */ /* 0x002fe2000f8e18ff */
[----:B------:R-:W-:Y:S04]  /*3120*/  MOV R0, UR28 ;  /* 0x0000001c00007c02 */ /* 0x000fe80008000f00 */
[----:B------:R-:W-:Y:S04]  /*3130*/  SHF.L.U32 R3, R0, 0x1f, RZ ;  /* 0x0000001f00037819 */ /* 0x000fe800000006ff */
[----:B------:R-:W1:Y:S02]  /*3140*/  SYNCS.PHASECHK.TRANS64.TRYWAIT P0, [UR4+0x7020], R3 ;  /* 0x00702003ff0075a7 */ /* 0x000e640008001104 */
[----:B-1----:R-:W-:Y:S05]  /*3150*/  @!P0 BRA `(.L_x_70) ;  /* 0x0000015800308947 */ /* 0x002fea0003800000 */
.L_x_401:
[----:B------:R-:W-:Y:S04]  /*3160*/  UISETP.NE.AND UP0, UPT, UR26, 0x2, UPT ;  /* 0x000000021a00788c */ /* 0x000fe8000bf05270 */
[----:B------:R-:W-:Y:S04]  /*3170*/  USEL UR4, URZ, 0x1, UP0 ;  /* 0x00000001ff047887 */ /* 0x000fe80008000000 */
[----:B------:R-:W-:Y:S01]  /*3180*/  ULOP3.LUT UR28, UR28, UR4, URZ, 0x3c, !UPT ;  /* 0x000000041c1c7292 */ /* 0x000fe2000f8e3cff */
[----:B------:R-:W-:Y:S11]  /*3190*/  BRA.U UP5, `(.L_x_71) ;  /* 0x0000000105047547 */ /* 0x000ff6000b800000 */
[----:B------:R-:W-:Y:S05]  /*31a0*/  BPT.TRAP 0x1 ;  /* 0x000000040000795c */ /* 0x000fea0000300000 */
.L_x_71:
[----:B-1----:R-:W-:Y:S04]  /*31b0*/  MOV R0, UR31 ;  /* 0x0000001f00007c02 */ /* 0x002fe80008000f00 */
[----:B------:R-:W-:Y:S04]  /*31c0*/  SHF.L.U32 R3, R0, 0x1f, RZ ;  /* 0x0000001f00037819 */ /* 0x000fe800000006ff */
[----:B------:R-:W1:Y:S02]  /*31d0*/  SYNCS.PHASECHK.TRANS64.TRYWAIT P0, [UR20+0x70a0], R3 ;  /* 0x0070a003ff0075a7 */ /* 0x000e640008001114 */
[----:B-1----:R-:W-:Y:S05]  /*31e0*/  @!P0 BRA `(.L_x_72) ;  /* 0x0000015800248947 */ /* 0x002fea0003800000 */
.L_x_403:
[----:B------:R-:W-:Y:S05]  /*31f0*/  BRA.U UP4, `(.L_x_73) ;  /* 0x0000000104047547 */ /* 0x000fea000b800000 */
[----:B------:R-:W-:Y:S05]  /*3200*/  BPT.TRAP 0x1 ;  /* 0x000000040000795c */ /* 0x000fea0000300000 */
.L_x_73:
[----:B------:R-:W-:Y:S01]  /*3210*/  ULOP3.LUT UR25, UR29, 0x1, URZ, 0x3c, !UPT ;  /* 0x000000011d197892 */ /* 0x000fe2000f8e3cff */
[----:B------:R-:W-:Y:S02]  /*3220*/  HFMA2 R4, -RZ, RZ, 0, 1.9073486328125e-06 ;  /* 0x00000020ff047431 */ /* 0x000fe400000001ff */
[----:B-1----:R-:W-:Y:S01]  /*3230*/  IMAD.MOV.U32 R3, RZ, RZ, 0x100 ;  /* 0x00000100ff037424 */ /* 0x002fe200078e00ff */
[----:B------:R-:W-:Y:S02]  /*3240*/  MOV R2, 0x28 ;  /* 0x0000002800027802 */ /* 0x000fe40000000f00 */
[----:B------:R-:W-:Y:S05]  /*3250*/  IMAD.U32 R0, RZ, RZ, UR25 ;  /* 0x00000019ff007e24 */ /* 0x000fea000f8e00ff */
[----:B------:R-:W-:Y:S01]  /*3260*/  SHF.L.U32 R5, R0, 0x1f, RZ ;  /* 0x0000001f00057819 */ /* 0x000fe200000006ff */
[----:B------:R-:W-:Y:S03]  /*3270*/  IMAD.MOV.U32 R0, RZ, RZ, 0x100 ;  /* 0x00000100ff007424 */ /* 0x000fe600078e00ff */
[----:B------:R-:W1:Y:S02]  /*3280*/  SYNCS.PHASECHK.TRANS64.TRYWAIT P0, [UR20+0x7058], R5 ;  /* 0x00705805ff0075a7 */ /* 0x000e640008001114 */
[----:B-1----:R-:W-:Y:S05]  /*3290*/  @!P0 BRA `(.L_x_74) ;  /* 0x0000015800108947 */ /* 0x002fea0003800000 */
.L_x_405:
[----:B------:R-:W-:Y:S01]  /*32a0*/  ULEA UR66, UR26, UR32, 0x8 ;  /* 0x000000201a427291 */ /* 0x000fe2000f8e40ff */
[----:B------:R-:W-:Y:S01]  /*32b0*/  R2UR UR16, R2 ;  /* 0x00000000021072ca */ /* 0x000fe200000e0000 */
[----:B------:R-:W-:Y:S01]  /*32c0*/  IMAD.MOV.U32 R2, RZ, RZ, 0x38 ;  /* 0x00000038ff027424 */ /* 0x000fe200078e00ff */
        /* <DEDUP_REMOVED lines=10> */
[----:B------:R-:W-:Y:S01]  /*3370*/  R2UR UR17, R0 ;  /* 0x00000000001172ca */ /* 0x000fe200000e0000 */
[----:B------:R-:W-:Y:S01]  /*3380*/  UIADD3 UR54, UPT, UPT, UR66, 0xc0, URZ ;  /* 0x000000c042367890 */ /* 0x000fe2000fffe0ff */
[----:B------:R-:W-:Y:S01]  /*3390*/  R2UR UR8, R2 ;  /* 0x00000000020872ca */ /* 0x000fe200000e0000 */
[----:B------:R-:W-:Y:S01]  /*33a0*/  UIADD3 UR52, UPT, UPT, UR66, 0xe0, URZ ;  /* 0x000000e042347890 */ /* 0x000fe2000fffe0ff */
[----:B------:R-:W-:Y:S01]  /*33b0*/  IMAD.MOV.U32 R2, RZ, RZ, 0x50 ;  /* 0x00000050ff027424 */ /* 0x000fe200078e00ff */
[----:B------:R-:W-:Y:S01]  /*33c0*/  R2UR UR14, R4 ;  /* 0x00000000040e72ca */ /* 0x000fe200000e0000 */
[----:B------:R-:W-:Y:S01]  /*33d0*/  IMAD.MOV.U32 R3, RZ, RZ, 0x100 ;  /* 0x00000100ff037424 */ /* 0x000fe200078e00ff */
[----:B------:R-:W-:Y:S01]  /*33e0*/  UMOV UR50, 0x0 ;  /* 0x0000000000327882 */ /* 0x000fe20000000000 */
[----:B------:R-:W-:Y:S01]  /*33f0*/  IMAD.MOV.U32 R0, RZ, RZ, 0x100 ;  /* 0x00000100ff007424 */ /* 0x000fe200078e00ff */
[----:B------:R-:W-:Y:S01]  /*3400*/  R2UR UR6, R2 ;  /* 0x00000000020672ca */ /* 0x000fe200000e0000 */
[----:B------:R-:W-:Y:S01]  /*3410*/  IMAD.MOV.U32 R4, RZ, RZ, 0x40 ;  /* 0x00000040ff047424 */ /* 0x000fe200078e00ff */
[C---:B------:R-:W-:Y:S01]  /*3420*/  R2UR UR15, R3.reuse ;  /* 0x00000000030f72ca */ /* 0x040fe200000e0000 */
[----:B------:R-:W-:Y:S01]  /*3430*/  IMAD.MOV.U32 R2, RZ, RZ, 0x58 ;  /* 0x00000058ff027424 */ /* 0x000fe200078e00ff */
[----:B------:R-:W-:Y:S01]  /*3440*/  R2UR UR13, R0 ;  /* 0x00000000000d72ca */ /* 0x000fe200000e0000 */
[----:B------:R-:W-:Y:S01]  /*3450*/  UMOV UR51, 0x8050010 ;  /* 0x0805001000337882 */ /* 0x000fe20000000000 */
[----:B------:R-:W-:Y:S01]  /*3460*/  R2UR UR10, R4 ;  /* 0x00000000040a72ca */ /* 0x000fe200000e0000 */
[----:B------:R-:W-:Y:S01]  /*3470*/  UMOV UR67, 0xc0004010 ;  /* 0xc000401000437882 */ /* 0x000fe20000000000 */
[----:B------:R-:W-:Y:S01]  /*3480*/  R2UR UR11, R3 ;  /* 0x00000000030b72ca */ /* 0x000fe200000e0000 */
[----:B------:R2:W-:Y:S01]  /*3490*/  UTCHMMA tmem[UR18], gdesc[UR66], tmem[UR19], tmem[UR50], idesc[UR51], UPT ;  /* 0x00ff3242120079ea */ /* 0x0005e2000b800013 */
[C---:B------:R-:W-:Y:S01]  /*34a0*/  R2UR UR9, R0.reuse ;  /* 0x00000000000972ca */ /* 0x040fe200000e0000 */
[----:B------:R-:W-:Y:S01]  /*34b0*/  UMOV UR48, 0x0 ;  /* 0x0000000000307882 */ /* 0x000fe20000000000 */
[----:B------:R-:W-:Y:S01]  /*34c0*/  R2UR UR7, R0 ;  /* 0x00000000000772ca */ /* 0x000fe200000e0000 */
[----:B------:R-:W-:Y:S01]  /*34d0*/  UMOV UR49, 0x8050010 ;  /* 0x0805001000317882 */ /* 0x000fe20000000000 */
[----:B------:R-:W-:Y:S01]  /*34e0*/  R2UR UR4, R2 ;  /* 0x00000000020472ca */ /* 0x000fe200000e0000 */
        /* <DEDUP_REMOVED lines=28> */
[----:B--2---:R-:W-:Y:S05]  /*36b0*/  BPT.TRAP 0x1 ;  /* 0x000000040000795c */ /* 0x004fea0000300000 */
.L_x_75:
[----:B--2---:R-:W-:Y:S02]  /*36c0*/  UIADD3 UR8, UPT, UPT, UR20, 0x7090, URZ ;  /* 0x0000709014087890 */ /* 0x004fe4000fffe0ff */
[----:B------:R-:W-:Y:S02]  /*36d0*/  UIADD3 UR4, UPT, UPT, UR26, 0x1, URZ ;  /* 0x000000011a047890 */ /* 0x000fe4000fffe0ff */
[----:B------:R-:W-:Y:S02]  /*36e0*/  ULOP3.LUT UR7, UR30, 0x1, URZ, 0x3c, !UPT ;  /* 0x000000011e077892 */ /* 0x000fe4000f8e3cff */
[----:B------:R-:W-:Y:S01]  /*36f0*/  UISETP.NE.AND UP0, UPT, UR4, 0x3, UPT ;  /* 0x000000030400788c */ /* 0x000fe2000bf05270 */
[----:B------:R-:W-:Y:S02]  /*3700*/  UMOV UR5, 0x1 ;  /* 0x0000000100057882 */ /* 0x000fe40000000000 */
[----:B------:R2:W-:Y:S01]  /*3710*/  UTCBAR [UR8], URZ ;  /* 0x000000ff080073e9 */ /* 0x0005e200080000ff */
[----:B------:R-:W-:Y:S01]  /*3720*/  USEL UR4, UR4, URZ, UP0 ;  /* 0x000000ff04047287 */ /* 0x000fe20008000000 */
[----:B------:R-:W-:Y:S01]  /*3730*/  UMOV UR6, UR26 ;  /* 0x0000001a00067c82 */ /* 0x000fe20008000000 */
[----:B------:R-:W-:Y:S10]  /*3740*/  BRA.U UP2, `(.L_x_76) ;  /* 0xfffffff102207547 */ /* 0x000ff4000b83ffff */
.L_x_57:
[----:B------:R-:W-:Y:S04]  /*3750*/  BSSY.RECONVERGENT B0, `(.L_x_77) ;  /* 0x0000003000007945 */ /* 0x000fe80003800200 */
[----:B------:R-:W-:Y:S05]  /*3760*/  @!P4 BRA `(.L_x_78) ;  /* 0x000000000004c947 */ /* 0x000fea0003800000 */
[----:B-12---:R-:W-:Y:S05]  /*3770*/  BPT.TRAP 0x1 ;  /* 0x000000040000795c */ /* 0x006fea0000300000 */
.L_x_78:
[----:B-12---:R-:W-:Y:S05]  /*3780*/  BSYNC.RECONVERGENT B0 ;  /* 0x0000000000007941 */ /* 0x006fea0003800200 */
.L_x_77:
[----:B------:R-:W-:Y:S01]  /*3790*/  UIADD3 UR6, UPT, UPT, UR20, 0x7010, URZ ;  /* 0x0000701014067890 */ /* 0x000fe2000fffe0ff */
[----:B------:R-:W-:Y:S08]  /*37a0*/  BSSY.RECONVERGENT B0, `(.L_x_79) ;  /* 0x0000004000007945 */ /* 0x000ff00003800200 */
[----:B------:R1:W-:Y:S01]  /*37b0*/  UTCBAR [UR6], URZ ;  /* 0x000000ff060073e9 */ /* 0x0003e200080000ff */
[----:B------:R-:W-:Y:S05]  /*37c0*/  @!P4 BRA `(.L_x_80) ;  /* 0x000000000004c947 */ /* 0x000fea0003800000 */
[----:B-1----:R-:W-:Y:S05]  /*37d0*/  BPT.TRAP 0x1 ;  /* 0x000000040000795c */ /* 0x002fea0000300000 */
.L_x_80:
[----:B-1----:R-:W-:Y:S05]  /*37e0*/  BSYNC.RECONVERGENT B0 ;  /* 0x0000000000007941 */ /* 0x002fea0003800200 */
.L_x_79:
[----:B------:R-:W-:-:S09]  /*37f0*/  UIADD3 UR6, UPT, UPT, UR20, 0x7018, URZ ;  /* 0x0000701814067890 */ /* 0x000fd2000fffe0ff */
[----:B------:R1:W-:Y:S01]  /*3800*/  UTCBAR [UR6], URZ ;  /* 0x000000ff060073e9 */ /* 0x0003e200080000ff */
[----:B------:R-:W-:Y:S05]  /*3810*/  BRA.U UP5, `(.L_x_81) ;  /* 0x0000000105047547 */ /* 0x000fea000b800000 */
[----:B-1----:R-:W-:Y:S05]  /*3820*/  BPT.TRAP 0x1 ;  /* 0x000000040000795c */ /* 0x002fea0000300000 */
.L_x_81:
[----:B------:R-:W-:-:S04]  /*3830*/  MOV R3, UR31 ;  /* 0x0000001f00037c02 */ /* 0x000fc80008000f00 */
[----:B------:R-:W-:-:S04]  /*3840*/  SHF.L.U32 R3, R3, 0x1f, RZ ;  /* 0x0000001f03037819 */ /* 0x000fc800000006ff */
[----:B------:R-:W2:Y:S02]  /*3850*/  SYNCS.PHASECHK.TRANS64.TRYWAIT P0, [UR20+0x70a8], R3 ;  /* 0x0070a803ff0075a7 */ /* 0x000ea40008001114 */
[----:B--2---:R-:W-:Y:S05]  /*3860*/  @!P0 BRA `(.L_x_82) ;  /* 0x0000015000bc8947 */ /* 0x004fea0003800000 */
.L_x_407:
[----:B------:R-:W-:Y:S05]  /*3870*/  BRA.U UP3, `(.L_x_83) ;  /* 0x0000000103047547 */ /* 0x000fea000b800000 */
[----:B-1----:R-:W-:Y:S05]  /*3880*/  BPT.TRAP 0x1 ;  /* 0x000000040000795c */ /* 0x002fea0000300000 */
.L_x_83:
[----:B------:R-:W-:Y:S02]  /*3890*/  IMAD.U32 R5, RZ, RZ, UR7 ;  /* 0x00000007ff057e24 */ /* 0x000fe4000f8e00ff */
[----:B------:R-:W-:Y:S02]  /*38a0*/  HFMA2 R4, -RZ, RZ, 0, 9.5367431640625e-06 ;  /* 0x000000a0ff047431 */ /* 0x000fe400000001ff */
[----:B--2---:R-:W-:Y:S01]  /*38b0*/  IMAD.MOV.U32 R3, RZ, RZ, 0x180 ;  /* 0x00000180ff037424 */ /* 0x004fe200078e00ff */
[----:B------:R-:W-:-:S04]  /*38c0*/  SHF.L.U32 R5, R5, 0x1f, RZ ;  /* 0x0000001f05057819 */ /* 0x000fc800000006ff */
[----:B------:R-:W2:Y:S02]  /*38d0*/  SYNCS.PHASECHK.TRANS64.TRYWAIT P0, [UR20+0x7068], R5 ;  /* 0x00706805ff0075a7 */ /* 0x000ea40008001114 */
[----:B--2---:R-:W-:Y:S05]  /*38e0*/  @!P0 BRA `(.L_x_84) ;  /* 0x0000015000b48947 */ /* 0x004fea0003800000 */
.L_x_409:
[----:B------:R-:W-:Y:S01]  /*38f0*/  IMAD.MOV.U32 R2, RZ, RZ, 0xa8 ;  /* 0x000000a8ff027424 */ /* 0x000fe200078e00ff */
[----:B------:R-:W-:Y:S01]  /*3900*/  R2UR UR16, R4 ;  /* 0x00000000041072ca */ /* 0x000fe200000e0000 */
[----:B------:R-:W-:Y:S01]  /*3910*/  IMAD.MOV.U32 R4, RZ, RZ, 0xb0 ;  /* 0x000000b0ff047424 */ /* 0x000fe200078e00ff */
[----:B------:R-:W-:Y:S01]  /*3920*/  R2UR UR17, R3 ;  /* 0x00000000031172ca */ /* 0x000fe200000e0000 */
[----:B--2---:R-:W-:Y:S01]  /*3930*/  IMAD.MOV.U32 R0, RZ, RZ, 0x180 ;  /* 0x00000180ff007424 */ /* 0x004fe200078e00ff */
        /* <DEDUP_REMOVED lines=10> */
[----:B------:R-:W-:Y:S01]  /*39e0*/  UISETP.NE.U32.AND UP0, UPT, UR5, URZ, UPT ;  /* 0x000000ff0500728c */ /* 0x000fe2000bf05070 */
[----:B------:R-:W-:Y:S01]  /*39f0*/  R2UR UR11, R0 ;  /* 0x00000000000b72ca */ /* 0x000fe200000e0000 */
[----:B------:R-:W-:Y:S01]  /*3a00*/  UIADD3 UR64, UPT, UPT, UR26, 0x20, URZ ;  /* 0x000000201a407890 */ /* 0x000fe2000fffe0ff */
[----:B-1----:R-:W-:Y:S01]  /*3a10*/  R2UR UR6, R2 ;  /* 0x00000000020672ca */ /* 0x002fe200000e0000 */
        /* <DEDUP_REMOVED lines=16> */
[----:B------:R-:W-:Y:S01]  /*3b20*/  UMOV UR27, 0xc0004010 ;  /* 0xc0004010001b7882 */ /* 0x000fe20000000000 */
[----:B------:R-:W-:Y:S01]  /*3b30*/  UIADD3 UR52, UPT, UPT, UR26, 0xe0, URZ ;  /* 0x000000e01a347890 */ /* 0x000fe2000fffe0ff */
[----:B------:R1:W-:Y:S01]  /*3b40*/  UTCHMMA tmem[UR16], gdesc[UR26], tmem[UR17], tmem[UR50], idesc[UR51], UP0 ;  /* 0x00ff321a100079ea */ /* 0x0003e20008000011 */
        /* <DEDUP_REMOVED lines=30> */
.L_x_85:
[----:B-1----:R-:W-:-:S09]  /*3d30*/  UIADD3 UR5, UPT, UPT, UR20, 0x7098, URZ ;  /* 0x0000709814057890 */ /* 0x002fd2000fffe0ff */
[----:B------:R1:W-:Y:S01]  /*3d40*/  UTCBAR [UR5], URZ ;  /* 0x000000ff050073e9 */ /* 0x0003e200080000ff */
[----:B------:R-:W-:Y:S05]  /*3d50*/  BRA.U !UP1, `(.L_x_86) ;  /* 0x0000000109047547 */ /* 0x000fea000b800000 */
[----:B-1----:R-:W-:Y:S05]  /*3d60*/  BPT.TRAP 0x1 ;  /* 0x000000040000795c */ /* 0x002fea0000300000 */
.L_x_86:
[----:B-1----:R-:W-:-:S04]  /*3d70*/  ULEA UR5, UR24, UR20, 0x3 ;  /* 0x0000001418057291 */ /* 0x002fc8000f8e18ff */
[----:B------:R-:W-:-:S09]  /*3d80*/  UIADD3 UR5, UPT, UPT, UR5, 0x7038, URZ ;  /* 0x0000703805057890 */ /* 0x000fd2000fffe0ff */
[----:B------:R1:W-:Y:S01]  /*3d90*/  UTCBAR [UR5], URZ ;  /* 0x000000ff050073e9 */ /* 0x0003e200080000ff */
[----:B------:R-:W-:Y:S05]  /*3da0*/  BRA.U UP4, `(.L_x_87) ;  /* 0x0000000104047547 */ /* 0x000fea000b800000 */
[----:B-1----:R-:W-:Y:S05]  /*3db0*/  BPT.TRAP 0x1 ;  /* 0x000000040000795c */ /* 0x002fea0000300000 */
.L_x_87:
[----:B-1----:R-:W-:-:S09]  /*3dc0*/  UIADD3 UR5, UPT, UPT, UR20, 0x7050, URZ ;  /* 0x0000705014057890 */ /* 0x002fd2000fffe0ff */
[----:B------:R1:W-:Y:S01]  /*3dd0*/  UTCBAR [UR5], URZ ;  /* 0x000000ff050073e9 */ /* 0x0003e200080000ff */
[----:B------:R-:W-:Y:S05]  /*3de0*/  BRA.U UP3, `(.L_x_88) ;  /* 0x0000000103047547 */ /* 0x000fea000b800000 */
[----:B-1----:R-:W-:Y:S05]  /*3df0*/  BPT.TRAP 0x1 ;  /* 0x000000040000795c */ /* 0x002fea0000300000 */
.L_x_88:
[----:B------:R-:W-:Y:S01]  /*3e00*/  UIADD3 UR20, UPT, UPT, UR20, 0x7060, URZ ;  /* 0x0000706014147890 */ /* 0x000fe2000fffe0ff */
[----:B------:R-:W-:Y:S01]  /*3e10*/  LOP3.LUT R7, R7, 0x1, RZ, 0x3c, !PT ;  /* 0x0000000107077812 */ /* 0x000fe200078e3cff */
[----:B------:R-:W-:-:S07]  /*3e20*/  ULOP3.LUT UR31, UR31, 0x1, URZ, 0x3c, !UPT ;  /* 0x000000011f1f7892 */ /* 0x000fce000f8e3cff */
[----:B------:R2:W-:Y:S01]  /*3e30*/  UTCBAR [UR20], URZ ;  /* 0x000000ff140073e9 */ /* 0x0005e200080000ff */
[----:B------:R-:W-:Y:S02]  /*3e40*/  NOP ;  /* 0x0000000000007918 */ /* 0x000fe40000000000 */
.L_x_29:
[----:B------:R-:W3:Y:S01]  /*3e50*/  LDCU UR6, c[0x0][0x370] ;  /* 0x00006e00ff0677ac */ /* 0x000ee20008000800 */
[----:B-1----:R-:W1:Y:S01]  /*3e60*/  LDCU UR5, c[0x0][0x900] ;  /* 0x00012000ff0577ac */ /* 0x002e620008000800 */
[----:B---3--:R-:W-:-:S04]  /*3e70*/  UIADD3 UR36, UPT, UPT, UR6, UR36, URZ ;  /* 0x0000002406247290 */ /* 0x008fc8000fffe0ff */
[----:B-1----:R-:W-:-:S09]  /*3e80*/  UISETP.GE.AND UP0, UPT, UR36, UR5, UPT ;  /* 0x000000052400728c */ /* 0x002fd2000bf06270 */
[----:B------:R-:W-:Y:S05]  /*3e90*/  BRA.U !UP0, `(.L_x_89) ;  /* 0xffffffd908907547 */ /* 0x000fea000b83ffff */
[----:B--2---:R-:W-:Y:S05]  /*3ea0*/  EXIT ;  /* 0x000000000000794d */ /* 0x004fea0003800000 */
.L_x_28:
[----:B------:R-:W-:-:S08]  /*3eb0*/  NOP ;  /* 0x0000000000007918 */ /* 0x000fd00000000000 */
[----:B------:R-:W1:-:S00]  /*3ec0*/  USETMAXREG.DEALLOC.CTAPOOL 0x60 ;  /* 0x00000060000079c8 */ /* 0x000e4000080e0500 */
[----:B-1----:R-:W1:Y:S01]  /*3ed0*/  LDC R0, c[0x0][0x900] ;  /* 0x00024000ff007b82 */ /* 0x002e620000000800 */
[----:B------:R-:W-:Y:S02]  /*3ee0*/  MOV R37, UR36 ;  /* 0x0000002400257c02 */ /* 0x000fe40008000f00 */
[----:B-1----:R-:W-:-:S13]  /*3ef0*/  ISETP.LE.AND P0, PT, R0, UR36, PT ;  /* 0x0000002400007c0c */ /* 0x002fda000bf03270 */
[----:B------:R-:W-:Y:S05]  /*3f00*/  @P0 EXIT ;  /* 0x000000000000094d */ /* 0x000fea0003800000 */
[----:B------:R-:W1:Y:S01]  /*3f10*/  S2UR UR6, SR_CTAID.Z ;  /* 0x00000000000679c3 */ /* 0x000e620000002700 */
[----:B------:R-:W-:Y:S01]  /*3f20*/  LOP3.LUT P0, R36, R31, 0x7f, RZ, 0xc0, !PT ;  /* 0x0000007f1f247812 */ /* 0x000fe2000780c0ff */
[----:B------:R-:W-:Y:S01]  /*3f30*/  BSSY B8, `(.L_x_90) ;  /* 0x0000553000087945 */ /* 0x000fe20003800000 */
[----:B------:R-:W-:Y:S01]  /*3f40*/  MOV R35, 0x1 ;  /* 0x0000000100237802 */ /* 0x000fe20000000f00 */
[----:B------:R-:W-:Y:S01]  /*3f50*/  IMAD.MOV.U32 R34, RZ, RZ, RZ ;  /* 0x000000ffff227224 */ /* 0x000fe200078e00ff */
[----:B------:R-:W-:Y:S01]  /*3f60*/  CS2R R32, SRZ ;  /* 0x0000000000207805 */ /* 0x000fe2000001ff00 */
[----:B------:R-:W2:Y:S02]  /*3f70*/  LDCU.64 UR40, c[0x0][0x358] ;  /* 0x00006b00ff2877ac */ /* 0x000ea40008000a00 */
[----:B------:R-:W1:Y:S01]  /*3f80*/  LDC R30, c[0x0][0x370] ;  /* 0x0000dc00ff1e7b82 */ /* 0x000e620000000800 */
[----:B------:R-:W3:Y:S07]  /*3f90*/  LDCU UR4, c[0x0][0x374] ;  /* 0x00006e80ff0477ac */ /* 0x000eee0008000800 */
[----:B------:R-:W4:Y:S01]  /*3fa0*/  S2UR UR5, SR_CTAID.Y ;  /* 0x00000000000579c3 */ /* 0x000f220000002600 */
[----:B-1----:R-:W-:-:S04]  /*3fb0*/  IMAD R0, R30, UR6, RZ ;  /* 0x000000061e007c24 */ /* 0x002fc8000f8e02ff */
[----:B------:R-:W-:Y:S02]  /*3fc0*/  IMAD.MOV R0, RZ, RZ, -R0 ;  /* 0x000000ffff007224 */ /* 0x000fe400078e0a00 */
[----:B----4-:R-:W-:Y:S02]  /*3fd0*/  IMAD R3, R30, UR5, R37 ;  /* 0x000000051e037c24 */ /* 0x010fe4000f8e0225 */
[----:B---3--:R-:W-:-:S05]  /*3fe0*/  IMAD R0, R0, UR4, RZ ;  /* 0x0000000400007c24 */ /* 0x008fca000f8e02ff */
[----:B------:R-:W-:-:S04]  /*3ff0*/  ISETP.NE.OR P0, PT, R3, R0, P0 ;  /* 0x000000000300720c */ /* 0x000fc80000705670 */
[----:B--2---:R-:W-:-:S09]  /*4000*/  P2R R38, PR, RZ, 0x1 ;  /* 0x00000001ff267803 */ /* 0x004fd20000000000 */
.L_x_216:
[----:B------:R-:W-:Y:S05]  /*4010*/  YIELD ;  /* 0x0000000000007946 */ /* 0x000fea0003800000 */
[----:B-1----:R-:W1:Y:S01]  /*4020*/  LDC R4, c[0x0][0x904] ;  /* 0x00024100ff047b82 */ /* 0x002e620000000800 */
[----:B--2---:R-:W2:Y:S01]  /*4030*/  LDCU.64 UR4, c[0x0][0x908] ;  /* 0x00012100ff0477ac */ /* 0x004ea20008000a00 */
[----:B------:R-:W-:Y:S01]  /*4040*/  BSSY B7, `(.L_x_91) ;  /* 0x000053d000077945 */ /* 0x000fe20003800000 */
[----:B---3--:R-:W3:Y:S05]  /*4050*/  LDCU.64 UR6, c[0x0][0x920] ;  /* 0x00012400ff0677ac */ /* 0x008eea0008000a00 */
[----:B----4-:R-:W4:Y:S08]  /*4060*/  LDC.64 R2, c[0x0][0x918] ;  /* 0x00024600ff027b82 */ /* 0x010f300000000a00 */
[----:B------:R-:W5:Y:S01]  /*4070*/  LDC.64 R26, c[0x0][0x910] ;  /* 0x00024400ff1a7b82 */ /* 0x000f620000000a00 */
[----:B--2---:R-:W-:Y:S01]  /*4080*/  IMAD.HI.U32 R6, R37, UR4, RZ ;  /* 0x0000000425067c27 */ /* 0x004fe2000f8e00ff */
[----:B------:R-:W2:Y:S04]  /*4090*/  LDCU UR4, c[0x0][0x380] ;  /* 0x00007000ff0477ac */ /* 0x000ea80008000800 */
[----:B------:R-:W-:-:S02]  /*40a0*/  SHF.R.U32.HI R6, RZ, UR5, R6 ;  /* 0x00000005ff067c19 */ /* 0x000fc40008011606 */
[----:B-1----:R-:W-:-:S04]  /*40b0*/  ISETP.NE.AND P0, PT, R4, 0x1, PT ;  /* 0x000000010400780c */ /* 0x002fc80003f05270 */
[----:B------:R-:W-:Y:S02]  /*40c0*/  SEL R6, R37, R6, !P0 ;  /* 0x0000000625067207 */ /* 0x000fe40004000000 */
[----:B----4-:R-:W-:-:S03]  /*40d0*/  ISETP.NE.AND P0, PT, R3, 0x1, PT ;  /* 0x000000010300780c */ /* 0x010fc60003f05270 */
[----:B---3--:R-:W-:-:S05]  /*40e0*/  IMAD.HI.U32 R5, R6, UR6, RZ ;  /* 0x0000000606057c27 */ /* 0x008fca000f8e00ff */
[----:B------:R-:W-:-:S04]  /*40f0*/  SHF.R.U32.HI R5, RZ, UR7, R5 ;  /* 0x00000007ff057c19 */ /* 0x000fc80008011605 */
[----:B------:R-:W-:Y:S01]  /*4100*/  SEL R0, R6, R5, !P0 ;  /* 0x0000000506007207 */ /* 0x000fe20004000000 */
[----:B------:R-:W-:Y:S01]  /*4110*/  IMAD.MOV R5, RZ, RZ, -R6 ;  /* 0x000000ffff057224 */ /* 0x000fe200078e0a06 */
[----:B-----5:R-:W-:-:S03]  /*4120*/  ISETP.NE.AND P0, PT, R26, 0x1, PT ;  /* 0x000000011a00780c */ /* 0x020fc60003f05270 */
[----:B------:R-:W-:-:S04]  /*4130*/  IMAD.HI.U32 R27, R0, R27, RZ ;  /* 0x0000001b001b7227 */ /* 0x000fc800078e00ff */
[----:B------:R-:W-:Y:S01]  /*4140*/  IMAD R5, R4, R5, R37 ;  /* 0x0000000504057224 */ /* 0x000fe200078e0225 */
[----:B------:R-:W-:Y:S01]  /*4150*/  SHF.R.U32.HI R7, RZ, R2, R27 ;  /* 0x00000002ff077219 */ /* 0x000fe2000001161b */
[----:B------:R-:W-:Y:S02]  /*4160*/  IMAD.MOV R27, RZ, RZ, -R0 ;  /* 0x000000ffff1b7224 */ /* 0x000fe400078e0a00 */
[----:B------:R-:W-:Y:S01]  /*4170*/  IMAD.SHL.U32 R2, R5, 0x100, RZ ;  /* 0x0000010005027824 */ /* 0x000fe200078e00ff */
[----:B------:R-:W-:Y:S01]  /*4180*/  SEL R7, R0, R7, !P0 ;  /* 0x0000000700077207 */ /* 0x000fe20004000000 */
[----:B------:R-:W-:-:S03]  /*4190*/  IMAD R27, R3, R27, R6 ;  /* 0x0000001b031b7224 */ /* 0x000fc600078e0206 */
[----:B--2---:R-:W-:Y:S01]  /*41a0*/  ISETP.GE.AND P0, PT, R2, UR4, PT ;  /* 0x0000000402007c0c */ /* 0x004fe2000bf06270 */
[----:B------:R-:W-:-:S04]  /*41b0*/  IMAD.MOV R7, RZ, RZ, -R7 ;  /* 0x000000ffff077224 */ /* 0x000fc800078e0a07 */
[----:B------:R-:W-:-:S08]  /*41c0*/  IMAD R26, R26, R7, R0 ;  /* 0x000000071a1a7224 */ /* 0x000fd000078e0200 */
[----:B------:R-:W-:Y:S05]  /*41d0*/  @P0 BRA `(.L_x_92) ;  /* 0x00000050008c0947 */ /* 0x000fea0003800000 */
[----:B------:R-:W1:Y:S02]  /*41e0*/  LDCU UR5, c[0x0][0x384] ;  /* 0x00007080ff0577ac */ /* 0x000e640008000800 */
[----:B-1----:R-:W-:-:S09]  /*41f0*/  UISETP.NE.AND UP0, UPT, UR5, URZ, UPT ;  /* 0x000000ff0500728c */ /* 0x002fd2000bf05270 */
[----:B------:R-:W-:Y:S05]  /*4200*/  BRA.U UP0, `(.L_x_93) ;  /* 0x0000003100747547 */ /* 0x000fea000b800000 */
[----:B------:R-:W-:-:S09]  /*4210*/  UISETP.NE.AND UP0, UPT, UR39, URZ, UPT ;  /* 0x000000ff2700728c */ /* 0x000fd2000bf05270 */
[----:B------:R-:W-:Y:S05]  /*4220*/  BRA.U UP0, `(.L_x_94) ;  /* 0x0000000100047547 */ /* 0x000fea000b800000 */
[----:B------:R-:W-:Y:S05]  /*4230*/  BPT.TRAP 0x1 ;  /* 0x000000040000795c */ /* 0x000fea0000300000 */
.L_x_94:
[----:B------:R-:W1:Y:S01]  /*4240*/  S2R R16, SR_CgaCtaId ;  /* 0x0000000000107919 */ /* 0x000e620000008800 */
[----:B------:R-:W-:Y:S01]  /*4250*/  MOV R5, 0x400 ;  /* 0x0000040000057802 */ /* 0x000fe20000000f00 */
[----:B------:R-:W-:Y:S01]  /*4260*/  BSSY B0, `(.L_x_95) ;  /* 0x0000005000007945 */ /* 0x000fe20003800000 */
[----:B------:R-:W-:Y:S02]  /*4270*/  SHF.L.U32 R3, R35, 0x1f, RZ ;  /* 0x0000001f23037819 */ /* 0x000fe400000006ff */
[----:B-1----:R-:W-:-:S04]  /*4280*/  LEA R16, R16, R5, 0x18 ;  /* 0x0000000510107211 */ /* 0x002fc800078ec0ff */
[----:B------:R-:W1:Y:S02]  /*4290*/  SYNCS.PHASECHK.TRANS64.TRYWAIT P0, [R16+URZ+0x70c0], R3 ;  /* 0x0070c003100075a7 */ /* 0x000e6400080011ff */
[----:B-1----:R-:W-:Y:S05]  /*42a0*/  @!P0 BRA `(.L_x_96) ;  /* 0x00000148005c8947 */ /* 0x002fea0003800000 */
.L_x_410:
[----:B------:R-:W-:Y:S05]  /*42b0*/  BSYNC B0 ;  /* 0x0000000000007941 */ /* 0x000fea0003800000 */
.L_x_95:
[----:B------:R-:W-:Y:S01]  /*42c0*/  ISETP.NE.AND P0, PT, R38, RZ, PT ;  /* 0x000000ff2600720c */ /* 0x000fe20003f05270 */
[----:B------:R-:W-:-:S12]  /*42d0*/  BSSY.RECONVERGENT B6, `(.L_x_97) ;  /* 0x0000233000067945 */ /* 0x000fd80003800200 */
[----:B------:R-:W-:Y:S05]  /*42e0*/  @P0 BRA `(.L_x_98) ;  /* 0x0000002000c40947 */ /* 0x000fea0003800000 */
[----:B------:R-:W2:Y:S01]  /*42f0*/  LDC.64 R8, c[0x4][0xa0] ;  /* 0x01002800ff087b82 */ /* 0x000ea20000000a00 */
[----:B------:R-:W-:Y:S01]  /*4300*/  MOV R17, 0x0 ;  /* 0x0000000000117802 */ /* 0x000fe20000000f00 */
[----:B------:R-:W3:Y:S01]  /*4310*/  LDCU.64 UR4, c[0x4][0xd0] ;  /* 0x01001a00ff0477ac */ /* 0x000ee20008000a00 */
[----:B------:R-:W-:Y:S02]  /*4320*/  MOV R6, R29 ;  /* 0x0000001d00067202 */ /* 0x000fe40000000f00 */
[----:B------:R-:W-:-:S03]  /*4330*/  MOV R7, R28 ;  /* 0x0000001c00077202 */ /* 0x000fc60000000f00 */
[----:B-1----:R1:W4:Y:S01]  /*4340*/  LDC.64 R2, c[0x4][R17] ;  /* 0x0100000011027b82 */ /* 0x0023220000000a00 */
[----:B---3--:R-:W-:Y:S02]  /*4350*/  IMAD.U32 R4, RZ, RZ, UR4 ;  /* 0x00000004ff047e24 */ /* 0x008fe4000f8e00ff */
[----:B------:R-:W-:Y:S01]  /*4360*/  IMAD.U32 R5, RZ, RZ, UR5 ;  /* 0x00000005ff057e24 */ /* 0x000fe2000f8e00ff */
[----:B--2---:R1:W-:Y:S04]  /*4370*/  STL.64 [R1], R8 ;  /* 0x0000000801007387 */ /* 0x0043e80000100a00 */
[----:B------:R-:W-:-:S07]  /*4380*/  LEPC R20, `(.L_x_99) ;  /* 0x000000001014794e */ /* 0x000fce0000000000 */
[----:B-1--4-:R-:W-:Y:S05]  /*4390*/  CALL.ABS.NOINC R2 ;  /* 0x0000000002007343 */ /* 0x012fea0003c00000 */
.L_x_99:
[----:B------:R-:W-:Y:S01]  /*43a0*/  HFMA2 R2, -RZ, RZ, 0, 5.9604644775390625e-08 ;  /* 0x00000001ff027431 */ /* 0x000fe200000001ff */
[----:B------:R-:W-:Y:S01]  /*43b0*/  MOV R3, 0x4 ;  /* 0x0000000400037802 */ /* 0x000fe20000000f00 */
[----:B------:R-:W-:Y:S01]  /*43c0*/  IMAD.MOV.U32 R0, RZ, RZ, 0x3 ;  /* 0x00000003ff007424 */ /* 0x000fe200078e00ff */
[----:B------:R1:W2:Y:S01]  /*43d0*/  LDC.64 R8, c[0x4][R17] ;  /* 0x0100000011087b82 */ /* 0x0002a20000000a00 */
[----:B------:R-:W3:Y:S01]  /*43e0*/  LDCU.64 UR4, c[0x4][0xe8] ;  /* 0x01001d00ff0477ac */ /* 0x000ee20008000a00 */
[----:B------:R-:W-:Y:S01]  /*43f0*/  MOV R6, R29 ;  /* 0x0000001d00067202 */ /* 0x000fe20000000f00 */
[----:B------:R-:W-:Y:S01]  /*4400*/  IMAD.MOV.U32 R7, RZ, RZ, R28 ;  /* 0x000000ffff077224 */ /* 0x000fe200078e001c */
[----:B------:R1:W-:Y:S04]  /*4410*/  STL.64 [R1], R2 ;  /* 0x0000000201007387 */ /* 0x0003e80000100a00 */
[----:B------:R1:W-:Y:S01]  /*4420*/  STL [R1+0x8], R0 ;  /* 0x0000080001007387 */ /* 0x0003e20000100800 */
[----:B---3--:R-:W-:Y:S01]  /*4430*/  MOV R4, UR4 ;  /* 0x0000000400047c02 */ /* 0x008fe20008000f00 */
[----:B------:R-:W-:-:S02]  /*4440*/  IMAD.U32 R5, RZ, RZ, UR5 ;  /* 0x00000005ff057e24 */ /* 0x000fc4000f8e00ff */
[----:B------:R-:W-:-:S07]  /*4450*/  LEPC R20, `(.L_x_100) ;  /* 0x000000001014794e */ /* 0x000fce0000000000 */
[----:B-12---:R-:W-:Y:S05]  /*4460*/  CALL.ABS.NOINC R8 ;  /* 0x0000000008007343 */ /* 0x006fea0003c00000 */
.L_x_100:
[----:B------:R1:W2:Y:S01]  /*4470*/  LDC.64 R2, c[0x4][R17] ;  /* 0x0100000011027b82 */ /* 0x0002a20000000a00 */
[----:B------:R-:W3:Y:S01]  /*4480*/  LDCU.64 UR4, c[0x4][0xe0] ;  /* 0x01001c00ff0477ac */ /* 0x000ee20008000a00 */
[----:B------:R-:W-:Y:S01]  /*4490*/  CS2R R6, SRZ ;  /* 0x0000000000067805 */ /* 0x000fe2000001ff00 */
[----:B---3--:R-:W-:Y:S01]  /*44a0*/  IMAD.U32 R4, RZ, RZ, UR4 ;  /* 0x00000004ff047e24 */ /* 0x008fe2000f8e00ff */
[----:B------:R-:W-:-:S04]  /*44b0*/  MOV R5, UR5 ;  /* 0x0000000500057c02 */ /* 0x000fc80008000f00 */
[----:B------:R-:W-:-:S07]  /*44c0*/  LEPC R20, `(.L_x_101) ;  /* 0x000000001014794e */ /* 0x000fce0000000000 */
[----:B-12---:R-:W-:Y:S05]  /*44d0*/  CALL.ABS.NOINC R2 ;  /* 0x0000000002007343 */ /* 0x006fea0003c00000 */
.L_x_101:
[----:B------:R1:W2:Y:S01]  /*44e0*/  LDC.64 R2, c[0x4][R17] ;  /* 0x0100000011027b82 */ /* 0x0002a20000000a00 */
[----:B------:R-:W3:Y:S01]  /*44f0*/  LDCU.64 UR4, c[0x4][0xf0] ;  /* 0x01001e00ff0477ac */ /* 0x000ee20008000a00 */
[----:B------:R-:W-:Y:S01]  /*4500*/  CS2R R6, SRZ ;  /* 0x0000000000067805 */ /* 0x000fe2000001ff00 */
[----:B---3--:R-:W-:Y:S01]  /*4510*/  IMAD.U32 R4, RZ, RZ, UR4 ;  /* 0x00000004ff047e24 */ /* 0x008fe2000f8e00ff */
[----:B------:R-:W-:-:S04]  /*4520*/  MOV R5, UR5 ;  /* 0x0000000500057c02 */ /* 0x000fc80008000f00 */
[----:B------:R-:W-:-:S07]  /*4530*/  LEPC R20, `(.L_x_102) ;  /* 0x000000001014794e */ /* 0x000fce0000000000 */
[----:B-12---:R-:W-:Y:S05]  /*4540*/  CALL.ABS.NOINC R2 ;  /* 0x0000000002007343 */ /* 0x006fea0003c00000 */
.L_x_102:
[----:B------:R1:W2:Y:S01]  /*4550*/  LDC.64 R2, c[0x4][R17] ;  /* 0x0100000011027b82 */ /* 0x0002a20000000a00 */
[----:B------:R-:W3:Y:S01]  /*4560*/  LDCU.64 UR4, c[0x4][0xf8] ;  /* 0x01001f00ff0477ac */ /* 0x000ee20008000a00 */
[----:B------:R-:W-:Y:S01]  /*4570*/  CS2R R6, SRZ ;  /* 0x0000000000067805 */ /* 0x000fe2000001ff00 */
[----:B---3--:R-:W-:Y:S01]  /*4580*/  IMAD.U32 R4, RZ, RZ, UR4 ;  /* 0x00000004ff047e24 */ /* 0x008fe2000f8e00ff */
[----:B------:R-:W-:-:S04]  /*4590*/  MOV R5, UR5 ;  /* 0x0000000500057c02 */ /* 0x000fc80008000f00 */
[----:B------:R-:W-:-:S07]  /*45a0*/  LEPC R20, `(.L_x_103) ;  /* 0x000000001014794e */ /* 0x000fce0000000000 */
[----:B-12---:R-:W-:Y:S05]  /*45b0*/  CALL.ABS.NOINC R2 ;  /* 0x0000000002007343 */ /* 0x006fea0003c00000 */
.L_x_103:
[----:B------:R-:W-:Y:S01]  /*45c0*/  HFMA2 R0, -RZ, RZ, 0, 9.5367431640625e-07 ;  /* 0x00000010ff007431 */ /* 0x000fe200000001ff */
[----:B------:R1:W2:Y:S01]  /*45d0*/  LDC.64 R2, c[0x4][R17] ;  /* 0x0100000011027b82 */ /* 0x0002a20000000a00 */
[----:B------:R-:W3:Y:S01]  /*45e0*/  LDCU.64 UR4, c[0x4][0xc8] ;  /* 0x01001900ff0477ac */ /* 0x000ee20008000a00 */
[----:B------:R-:W-:Y:S01]  /*45f0*/  MOV R6, R29 ;  /* 0x0000001d00067202 */ /* 0x000fe20000000f00 */
[----:B------:R-:W-:Y:S01]  /*4600*/  IMAD.MOV.U32 R7, RZ, RZ, R28 ;  /* 0x000000ffff077224 */ /* 0x000fe200078e001c */
[----:B------:R1:W-:Y:S01]  /*4610*/  STL [R1], R0 ;  /* 0x0000000001007387 */ /* 0x0003e20000100800 */
[----:B---3--:R-:W-:Y:S01]  /*4620*/  MOV R4, UR4 ;  /* 0x0000000400047c02 */ /* 0x008fe20008000f00 */
[----:B------:R-:W-:-:S04]  /*4630*/  IMAD.U32 R5, RZ, RZ, UR5 ;  /* 0x00000005ff057e24 */ /* 0x000fc8000f8e00ff */
[----:B------:R-:W-:-:S07]  /*4640*/  LEPC R20, `(.L_x_104) ;  /* 0x000000001014794e */ /* 0x000fce0000000000 */
[----:B-12---:R-:W-:Y:S05]  /*4650*/  CALL.ABS.NOINC R2 ;  /* 0x0000000002007343 */ /* 0x006fea0003c00000 */
.L_x_104:
[----:B------:R-:W1:Y:S01]  /*4660*/  S2R R3, SR_SWINHI ;  /* 0x0000000000037919 */ /* 0x000e620000002f00 */
[----:B------:R-:W2:Y:S01]  /*4670*/  LDCU.64 UR4, c[0x4][0x100] ;  /* 0x01002000ff0477ac */ /* 0x000ea20008000a00 */
[----:B------:R-:W-:Y:S01]  /*4680*/  MOV R6, R29 ;  /* 0x0000001d00067202 */ /* 0x000fe20000000f00 */
[----:B------:R-:W-:Y:S01]  /*4690*/  IMAD.MOV.U32 R7, RZ, RZ, R28 ;  /* 0x000000ffff077224 */ /* 0x000fe200078e001c */
[----:B------:R-:W-:Y:S02]  /*46a0*/  MOV R4, R16 ;  /* 0x0000001000047202 */ /* 0x000fe40000000f00 */
[----:B-1----:R-:W-:Y:S02]  /*46b0*/  MOV R5, R3 ;  /* 0x0000000300057202 */ /* 0x002fe40000000f00 */
[----:B------:R1:W3:Y:S01]  /*46c0*/  LDC.64 R2, c[0x4][R17] ;  /* 0x0100000011027b82 */ /* 0x0002e20000000a00 */
[----:B------:R-:W-:Y:S02]  /*46d0*/  IADD3 R8, P0, PT, R4, 0x5000, RZ ;  /* 0x0000500004087810 */ /* 0x000fe40007f1e0ff */
[----:B--2---:R-:W-:-:S03]  /*46e0*/  MOV R4, UR4 ;  /* 0x0000000400047c02 */ /* 0x004fc60008000f00 */
[----:B------:R-:W-:Y:S02]  /*46f0*/  IMAD.X R9, RZ, RZ, R5, P0 ;  /* 0x000000ffff097224 */ /* 0x000fe400000e0605 */
[----:B------:R-:W-:-:S03]  /*4700*/  IMAD.U32 R5, RZ, RZ, UR5 ;  /* 0x00000005ff057e24 */ /* 0x000fc6000f8e00ff */
[----:B------:R1:W-:Y:S04]  /*4710*/  STL.64 [R1], R8 ;  /* 0x0000000801007387 */ /* 0x0003e80000100a00 */
[----:B------:R-:W-:-:S07]  /*4720*/  LEPC R20, `(.L_x_105) ;  /* 0x000000001014794e */ /* 0x000fce0000000000 */
[----:B-1-3--:R-:W-:Y:S05]  /*4730*/  CALL.ABS.NOINC R2 ;  /* 0x0000000002007343 */ /* 0x00afea0003c00000 */
.L_x_105:
[----:B------:R-:W1:Y:S01]  /*4740*/  LDC.64 R8, c[0x4][0xd8] ;  /* 0x01003600ff087b82 */ /* 0x000e620000000a00 */
[----:B------:R-:W2:Y:S01]  /*4750*/  LDCU.64 UR4, c[0x4][0xd0] ;  /* 0x01001a00ff0477ac */ /* 0x000ea20008000a00 */
[----:B------:R-:W-:Y:S02]  /*4760*/  MOV R6, R29 ;  /* 0x0000001d00067202 */ /* 0x000fe40000000f00 */
[----:B------:R-:W-:-:S04]  /*4770*/  MOV R7, R28 ;  /* 0x0000001c00077202 */ /* 0x000fc80000000f00 */
[----:B------:R3:W4:Y:S01]  /*4780*/  LDC.64 R2, c[0x4][R17] ;  /* 0x0100000011027b82 */ /* 0x0007220000000a00 */
[----:B--2---:R-:W-:Y:S02]  /*4790*/  IMAD.U32 R4, RZ, RZ, UR4 ;  /* 0x00000004ff047e24 */ /* 0x004fe4000f8e00ff */
[----:B------:R-:W-:Y:S01]  /*47a0*/  IMAD.U32 R5, RZ, RZ, UR5 ;  /* 0x00000005ff057e24 */ /* 0x000fe2000f8e00ff */
[----:B-1----:R3:W-:Y:S04]  /*47b0*/  STL.64 [R1], R8 ;  /* 0x0000000801007387 */ /* 0x0027e80000100a00 */
[----:B------:R-:W-:-:S07]  /*47c0*/  LEPC R20, `(.L_x_106) ;  /* 0x000000001014794e */ /* 0x000fce0000000000 */
[----:B---34-:R-:W-:Y:S05]  /*47d0*/  CALL.ABS.NOINC R2 ;  /* 0x0000000002007343 */ /* 0x018fea0003c00000 */
.L_x_106:
[----:B------:R-:W-:Y:S01]  /*47e0*/  HFMA2 R0, -RZ, RZ, 0, 2.384185791015625e-06 ;  /* 0x00000028ff007431 */ /* 0x000fe200000001ff */
        /* <DEDUP_REMOVED lines=9> */
.L_x_107:
        /* <DEDUP_REMOVED lines=10> */
.L_x_108:
[----:B------:R1:W2:Y:S01]  /*4920*/  LDC.64 R2, c[0x4][R17] ;  /* 0x0100000011027b82 */ /* 0x0002a20000000a00 */
[----:B------:R-:W3:Y:S01]  /*4930*/  LDCU.64 UR4, c[0x4][0xe0] ;  /* 0x01001c00ff0477ac */ /* 0x000ee20008000a00 */
[----:B------:R-:W-:Y:S01]  /*4940*/  CS2R R6, SRZ ;  /* 0x0000000000067805 */ /* 0x000fe2000001ff00 */
[----:B---3--:R-:W-:Y:S01]  /*4950*/  IMAD.U32 R4, RZ, RZ, UR4 ;  /* 0x00000004ff047e24 */ /* 0x008fe2000f8e00ff */
[----:B------:R-:W-:-:S04]  /*4960*/  MOV R5, UR5 ;  /* 0x0000000500057c02 */ /* 0x000fc80008000f00 */
[----:B------:R-:W-:-:S07]  /*4970*/  LEPC R20, `(.L_x_109) ;  /* 0x000000001014794e */ /* 0x000fce0000000000 */
[----:B-12---:R-:W-:Y:S05]  /*4980*/  CALL.ABS.NOINC R2 ;  /* 0x0000000002007343 */ /* 0x006fea0003c00000 */
.L_x_109:
[----:B------:R-:W-:Y:S01]  /*4990*/  HFMA2 R0, -RZ, RZ, 0, 4.76837158203125e-07 ;  /* 0x00000008ff007431 */ /* 0x000fe200000001ff */
        /* <DEDUP_REMOVED lines=9> */
.L_x_110:
[----:B------:R-:W-:Y:S01]  /*4a30*/  HFMA2 R0, -RZ, RZ, 0, 2.6226043701171875e-06 ;  /* 0x0000002cff007431 */ /* 0x000fe200000001ff */
        /* <DEDUP_REMOVED lines=9> */
.L_x_111:
[----:B------:R1:W2:Y:S01]  /*4ad0*/  LDC.64 R2, c[0x4][R17] ;  /* 0x0100000011027b82 */ /* 0x0002a20000000a00 */
[----:B------:R-:W3:Y:S01]  /*4ae0*/  LDCU.64 UR4, c[0x4][0xe0] ;  /* 0x01001c00ff0477ac */ /* 0x000ee20008000a00 */
[----:B------:R-:W-:Y:S01]  /*4af0*/  CS2R R6, SRZ ;  /* 0x0000000000067805 */ /* 0x000fe2000001ff00 */
[----:B---3--:R-:W-:Y:S01]  /*4b00*/  IMAD.U32 R4, RZ, RZ, UR4 ;  /* 0x00000004ff047e24 */ /* 0x008fe2000f8e00ff */
[----:B------:R-:W-:-:S04]  /*4b10*/  MOV R5, UR5 ;  /* 0x0000000500057c02 */ /* 0x000fc80008000f00 */
[----:B------:R-:W-:-:S07]  /*4b20*/  LEPC R20, `(.L_x_112) ;  /* 0x000000001014794e */ /* 0x000fce0000000000 */
[----:B-12---:R-:W-:Y:S05]  /*4b30*/  CALL.ABS.NOINC R2 ;  /* 0x0000000002007343 */ /* 0x006fea0003c00000 */
.L_x_112:
        /* <DEDUP_REMOVED lines=10> */
.L_x_113:
[----:B------:R-:W-:Y:S01]  /*4be0*/  HFMA2 R0, -RZ, RZ, 0, 2.443790435791015625e-06 ;  /* 0x00000029ff007431 */ /* 0x000fe200000001ff */
        /* <DEDUP_REMOVED lines=9> */
.L_x_114:
        /* <DEDUP_REMOVED lines=10> */
.L_x_115:
        /* <DEDUP_REMOVED lines=10> */
.L_x_116:
[----:B------:R1:W2:Y:S01]  /*4dc0*/  LDC.64 R2, c[0x4][R17] ;  /* 0x0100000011027b82 */ /* 0x0002a20000000a00 */
[----:B------:R-:W3:Y:S01]  /*4dd0*/  LDCU.64 UR4, c[0x4][0xe0] ;  /* 0x01001c00ff0477ac */ /* 0x000ee20008000a00 */
[----:B------:R-:W-:Y:S01]  /*4de0*/  CS2R R6, SRZ ;  /* 0x0000000000067805 */ /* 0x000fe2000001ff00 */
[----:B---3--:R-:W-:Y:S01]  /*4df0*/  IMAD.U32 R4, RZ, RZ, UR4 ;  /* 0x00000004ff047e24 */ /* 0x008fe2000f8e00ff */
[----:B------:R-:W-:-:S04]  /*4e00*/  MOV R5, UR5 ;  /* 0x0000000500057c02 */ /* 0x000fc80008000f00 */
[----:B------:R-:W-:-:S07]  /*4e10*/  LEPC R20, `(.L_x_117) ;  /* 0x000000001014794e */ /* 0x000fce0000000000 */
[----:B-12---:R-:W-:Y:S05]  /*4e20*/  CALL.ABS.NOINC R2 ;  /* 0x0000000002007343 */ /* 0x006fea0003c00000 */
.L_x_117:
        /* <DEDUP_REMOVED lines=10> */
.L_x_118:
        /* <DEDUP_REMOVED lines=10> */
.L_x_119:
[----:B------:R1:W2:Y:S01]  /*4f70*/  LDC.64 R2, c[0x4][R17] ;  /* 0x0100000011027b82 */ /* 0x0002a20000000a00 */
[----:B------:R-:W3:Y:S01]  /*4f80*/  LDCU.64 UR4, c[0x4][0xe0] ;  /* 0x01001c00ff0477ac */ /* 0x000ee20008000a00 */
[----:B------:R-:W-:Y:S01]  /*4f90*/  CS2R R6, SRZ ;  /* 0x0000000000067805 */ /* 0x000fe2000001ff00 */
[----:B---3--:R-:W-:Y:S01]  /*4fa0*/  IMAD.U32 R4, RZ, RZ, UR4 ;  /* 0x00000004ff047e24 */ /* 0x008fe2000f8e00ff */
[----:B------:R-:W-:-:S04]  /*4fb0*/  MOV R5, UR5 ;  /* 0x0000000500057c02 */ /* 0x000fc80008000f00 */
[----:B------:R-:W-:-:S07]  /*4fc0*/  LEPC R20, `(.L_x_120) ;  /* 0x000000001014794e */ /* 0x000fce0000000000 */
[----:B-12---:R-:W-:Y:S05]  /*4fd0*/  CALL.ABS.NOINC R2 ;  /* 0x0000000002007343 */ /* 0x006fea0003c00000 */
.L_x_120:
[----:B------:R-:W-:Y:S01]  /*4fe0*/  HFMA2 R0, -RZ, RZ, 0, 5.9604644775390625e-08 ;  /* 0x00000001ff007431 */ /* 0x000fe200000001ff */
        /* <DEDUP_REMOVED lines=9> */
.L_x_121:
        /* <DEDUP_REMOVED lines=10> */
.L_x_122:
        /* <DEDUP_REMOVED lines=10> */
.L_x_123:
        /* <DEDUP_REMOVED lines=10> */
.L_x_124:
[----:B------:R1:W2:Y:S01]  /*5260*/  LDC.64 R2, c[0x4][R17] ;  /* 0x0100000011027b82 */ /* 0x0002a20000000a00 */
[----:B------:R-:W3:Y:S01]  /*5270*/  LDCU.64 UR4, c[0x4][0xe0] ;  /* 0x01001c00ff0477ac */ /* 0x000ee20008000a00 */
[----:B------:R-:W-:Y:S01]  /*5280*/  CS2R R6, SRZ ;  /* 0x0000000000067805 */ /* 0x000fe2000001ff00 */
[----:B---3--:R-:W-:Y:S01]  /*5290*/  IMAD.U32 R4, RZ, RZ, UR4 ;  /* 0x00000004ff047e24 */ /* 0x008fe2000f8e00ff */
[----:B------:R-:W-:-:S04]  /*52a0*/  MOV R5, UR5 ;  /* 0x0000000500057c02 */ /* 0x000fc80008000f00 */
[----:B------:R-:W-:-:S07]  /*52b0*/  LEPC R20, `(.L_x_125) ;  /* 0x000000001014794e */ /* 0x000fce0000000000 */
[----:B-12---:R-:W-:Y:S05]  /*52c0*/  CALL.ABS.NOINC R2 ;  /* 0x0000000002007343 */ /* 0x006fea0003c00000 */
.L_x_125:
        /* <DEDUP_REMOVED lines=10> */
.L_x_126:
        /* <DEDUP_REMOVED lines=10> */
.L_x_127:
[----:B------:R1:W2:Y:S01]  /*5410*/  LDC.64 R2, c[0x4][R17] ;  /* 0x0100000011027b82 */ /* 0x0002a20000000a00 */
[----:B------:R-:W3:Y:S01]  /*5420*/  LDCU.64 UR4, c[0x4][0xe0] ;  /* 0x01001c00ff0477ac */ /* 0x000ee20008000a00 */
[----:B------:R-:W-:Y:S01]  /*5430*/  CS2R R6, SRZ ;  /* 0x0000000000067805 */ /* 0x000fe2000001ff00 */
[----:B---3--:R-:W-:Y:S01]  /*5440*/  IMAD.U32 R4, RZ, RZ, UR4 ;  /* 0x00000004ff047e24 */ /* 0x008fe2000f8e00ff */
[----:B------:R-:W-:-:S04]  /*5450*/  MOV R5, UR5 ;  /* 0x0000000500057c02 */ /* 0x000fc80008000f00 */
[----:B------:R-:W-:-:S07]  /*5460*/  LEPC R20, `(.L_x_128) ;  /* 0x000000001014794e */ /* 0x000fce0000000000 */
[----:B-12---:R-:W-:Y:S05]  /*5470*/  CALL.ABS.NOINC R2 ;  /* 0x0000000002007343 */ /* 0x006fea0003c00000 */
.L_x_128:
[----:B------:R-:W-:Y:S01]  /*5480*/  HFMA2 R0, -RZ, RZ, 0, 1.1920928955078125e-07 ;  /* 0x00000002ff007431 */ /* 0x000fe200000001ff */
        /* <DEDUP_REMOVED lines=9> */
.L_x_129:
        /* <DEDUP_REMOVED lines=10> */
.L_x_130:
        /* <DEDUP_REMOVED lines=10> */
.L_x_131:
        /* <DEDUP_REMOVED lines=10> */
.L_x_132:
        /* <DEDUP_REMOVED lines=10> */
.L_x_133:
        /* <DEDUP_REMOVED lines=10> */
.L_x_134:
[----:B------:R1:W2:Y:S01]  /*5840*/  LDC.64 R2, c[0x4][R17] ;  /* 0x0100000011027b82 */ /* 0x0002a20000000a00 */
[----:B------:R-:W3:Y:S01]  /*5850*/  LDCU.64 UR4, c[0x4][0xe0] ;  /* 0x01001c00ff0477ac */ /* 0x000ee20008000a00 */
[----:B------:R-:W-:Y:S01]  /*5860*/  CS2R R6, SRZ ;  /* 0x0000000000067805 */ /* 0x000fe2000001ff00 */
[----:B---3--:R-:W-:Y:S01]  /*5870*/  IMAD.U32 R4, RZ, RZ, UR4 ;  /* 0x00000004ff047e24 */ /* 0x008fe2000f8e00ff */
[----:B------:R-:W-:-:S04]  /*5880*/  MOV R5, UR5 ;  /* 0x0000000500057c02 */ /* 0x000fc80008000f00 */
[----:B------:R-:W-:-:S07]  /*5890*/  LEPC R20, `(.L_x_135) ;  /* 0x000000001014794e */ /* 0x000fce0000000000 */
[----:B-12---:R-:W-:Y:S05]  /*58a0*/  CALL.ABS.NOINC R2 ;  /* 0x0000000002007343 */ /* 0x006fea0003c00000 */
.L_x_135:
        /* <DEDUP_REMOVED lines=10> */
.L_x_136:
        /* <DEDUP_REMOVED lines=10> */
.L_x_137:
[----:B------:R1:W2:Y:S01]  /*59f0*/  LDC.64 R2, c[0x4][R17] ;  /* 0x0100000011027b82 */ /* 0x0002a20000000a00 */
[----:B------:R-:W3:Y:S01]  /*5a00*/  LDCU.64 UR4, c[0x4][0xe0] ;  /* 0x01001c00ff0477ac */ /* 0x000ee20008000a00 */
[----:B------:R-:W-:Y:S01]  /*5a10*/  CS2R R6, SRZ ;  /* 0x0000000000067805 */ /* 0x000fe2000001ff00 */
[----:B---3--:R-:W-:Y:S01]  /*5a20*/  IMAD.U32 R4, RZ, RZ, UR4 ;  /* 0x00000004ff047e24 */ /* 0x008fe2000f8e00ff */
[----:B------:R-:W-:-:S04]  /*5a30*/  MOV R5, UR5 ;  /* 0x0000000500057c02 */ /* 0x000fc80008000f00 */
[----:B------:R-:W-:-:S07]  /*5a40*/  LEPC R20, `(.L_x_138) ;  /* 0x000000001014794e */ /* 0x000fce0000000000 */
[----:B-12---:R-:W-:Y:S05]  /*5a50*/  CALL.ABS.NOINC R2 ;  /* 0x0000000002007343 */ /* 0x006fea0003c00000 */
.L_x_138:
[----:B------:R-:W-:Y:S01]  /*5a60*/  HFMA2 R0, -RZ, RZ, 0, 7.62939453125e-06 ;  /* 0x00000080ff007431 */ /* 0x000fe200000001ff */
        /* <DEDUP_REMOVED lines=9> */
.L_x_139:
        /* <DEDUP_REMOVED lines=10> */
.L_x_140:
        /* <DEDUP_REMOVED lines=10> */
.L_x_141:
        /* <DEDUP_REMOVED lines=10> */
.L_x_142:
[----:B------:R1:W2:Y:S01]  /*5ce0*/  LDC.64 R2, c[0x4][R17] ;  /* 0x0100000011027b82 */ /* 0x0002a20000000a00 */
[----:B------:R-:W3:Y:S01]  /*5cf0*/  LDCU.64 UR4, c[0x4][0xe0] ;  /* 0x01001c00ff0477ac */ /* 0x000ee20008000a00 */
[----:B------:R-:W-:Y:S01]  /*5d00*/  CS2R R6, SRZ ;  /* 0x0000000000067805 */ /* 0x000fe2000001ff00 */
[----:B---3--:R-:W-:Y:S01]  /*5d10*/  IMAD.U32 R4, RZ, RZ, UR4 ;  /* 0x00000004ff047e24 */ /* 0x008fe2000f8e00ff */
[----:B------:R-:W-:-:S04]  /*5d20*/  MOV R5, UR5 ;  /* 0x0000000500057c02 */ /* 0x000fc80008000f00 */
[----:B------:R-:W-:-:S07]  /*5d30*/  LEPC R20, `(.L_x_143) ;  /* 0x000000001014794e */ /* 0x000fce0000000000 */
[----:B-12---:R-:W-:Y:S05]  /*5d40*/  CALL.ABS.NOINC R2 ;  /* 0x0000000002007343 */ /* 0x006fea0003c00000 */
.L_x_143:
        /* <DEDUP_REMOVED lines=10> */
.L_x_144:
        /* <DEDUP_REMOVED lines=10> */
.L_x_145:
[----:B------:R1:W2:Y:S01]  /*5e90*/  LDC.64 R2, c[0x4][R17] ;  /* 0x0100000011027b82 */ /* 0x0002a20000000a00 */
[----:B------:R-:W3:Y:S01]  /*5ea0*/  LDCU.64 UR4, c[0x4][0xe0] ;  /* 0x01001c00ff0477ac */ /* 0x000ee20008000a00 */
[----:B------:R-:W-:Y:S01]  /*5eb0*/  CS2R R6, SRZ ;  /* 0x0000000000067805 */ /* 0x000fe2000001ff00 */
[----:B---3--:R-:W-:Y:S01]  /*5ec0*/  IMAD.U32 R4, RZ, RZ, UR4 ;  /* 0x00000004ff047e24 */ /* 0x008fe2000f8e00ff */
[----:B------:R-:W-:-:S04]  /*5ed0*/  MOV R5, UR5 ;  /* 0x0000000500057c02 */ /* 0x000fc80008000f00 */
[----:B------:R-:W-:-:S07]  /*5ee0*/  LEPC R20, `(.L_x_146) ;  /* 0x000000001014794e */ /* 0x000fce0000000000 */
[----:B-12---:R-:W-:Y:S05]  /*5ef0*/  CALL.ABS.NOINC R2 ;  /* 0x0000000002007343 */ /* 0x006fea0003c00000 */
.L_x_146:
[----:B------:R1:W-:Y:S01]  /*5f00*/  STL [R1], RZ ;  /* 0x000000ff01007387 */ /* 0x0003e20000100800 */
[----:B------:R1:W2:Y:S01]  /*5f10*/  LDC.64 R2, c[0x4][R17] ;  /* 0x0100000011027b82 */ /* 0x0002a20000000a00 */
[----:B------:R-:W3:Y:S01]  /*5f20*/  LDCU.64 UR4, c[0x4][0xc8] ;  /* 0x01001900ff0477ac */ /* 0x000ee20008000a00 */
[----:B------:R-:W-:Y:S02]  /*5f30*/  MOV R6, R29 ;  /* 0x0000001d00067202 */ /* 0x000fe40000000f00 */
[----:B------:R-:W-:Y:S01]  /*5f40*/  MOV R7, R28 ;  /* 0x0000001c00077202 */ /* 0x000fe20000000f00 */
[----:B---3--:R-:W-:Y:S02]  /*5f50*/  IMAD.U32 R4, RZ, RZ, UR4 ;  /* 0x00000004ff047e24 */ /* 0x008fe4000f8e00ff */
[----:B------:R-:W-:Y:S02]  /*5f60*/  IMAD.U32 R5, RZ, RZ, UR5 ;  /* 0x00000005ff057e24 */ /* 0x000fe4000f8e00ff */
[----:B------:R-:W-:-:S07]  /*5f70*/  LEPC R20, `(.L_x_147) ;  /* 0x000000001014794e */ /* 0x000fce0000000000 */
[----:B-12---:R-:W-:Y:S05]  /*5f80*/  CALL.ABS.NOINC R2 ;  /* 0x0000000002007343 */ /* 0x006fea0003c00000 */
.L_x_147:
        /* <DEDUP_REMOVED lines=10> */
.L_x_148:
        /* <DEDUP_REMOVED lines=10> */
.L_x_149:
        /* <DEDUP_REMOVED lines=10> */
.L_x_150:
[----:B------:R1:W2:Y:S01]  /*6170*/  LDC.64 R2, c[0x4][R17] ;  /* 0x0100000011027b82 */ /* 0x0002a20000000a00 */
[----:B------:R-:W3:Y:S01]  /*6180*/  LDCU.64 UR4, c[0x4][0xe0] ;  /* 0x01001c00ff0477ac */ /* 0x000ee20008000a00 */
[----:B------:R-:W-:Y:S01]  /*6190*/  CS2R R6, SRZ ;  /* 0x0000000000067805 */ /* 0x000fe2000001ff00 */
[----:B---3--:R-:W-:Y:S01]  /*61a0*/  IMAD.U32 R4, RZ, RZ, UR4 ;  /* 0x00000004ff047e24 */ /* 0x008fe2000f8e00ff */
[----:B------:R-:W-:-:S04]  /*61b0*/  MOV R5, UR5 ;  /* 0x0000000500057c02 */ /* 0x000fc80008000f00 */
[----:B------:R-:W-:-:S07]  /*61c0*/  LEPC R20, `(.L_x_151) ;  /* 0x000000001014794e */ /* 0x000fce0000000000 */
[----:B-12---:R-:W-:Y:S05]  /*61d0*/  CALL.ABS.NOINC R2 ;  /* 0x0000000002007343 */ /* 0x006fea0003c00000 */
.L_x_151:
        /* <DEDUP_REMOVED lines=9> */
.L_x_152:
        /* <DEDUP_REMOVED lines=10> */
.L_x_153:
[----:B------:R1:W2:Y:S01]  /*6310*/  LDC.64 R2, c[0x4][R17] ;  /* 0x0100000011027b82 */ /* 0x0002a20000000a00 */
[----:B------:R-:W3:Y:S01]  /*6320*/  LDCU.64 UR4, c[0x4][0xe0] ;  /* 0x01001c00ff0477ac */ /* 0x000ee20008000a00 */
[----:B------:R-:W-:Y:S01]  /*6330*/  CS2R R6, SRZ ;  /* 0x0000000000067805 */ /* 0x000fe2000001ff00 */
[----:B---3--:R-:W-:Y:S01]  /*6340*/  IMAD.U32 R4, RZ, RZ, UR4 ;  /* 0x00000004ff047e24 */ /* 0x008fe2000f8e00ff */
[----:B------:R-:W-:-:S04]  /*6350*/  MOV R5, UR5 ;  /* 0x0000000500057c02 */ /* 0x000fc80008000f00 */
[----:B------:R-:W-:-:S07]  /*6360*/  LEPC R20, `(.L_x_154) ;  /* 0x000000001014794e */ /* 0x000fce0000000000 */
[----:B-12---:R-:W-:Y:S05]  /*6370*/  CALL.ABS.NOINC R2 ;  /* 0x0000000002007343 */ /* 0x006fea0003c00000 */
.L_x_154:
[----:B------:R-:W-:Y:S01]  /*6380*/  HFMA2 R0, -RZ, RZ, 0, 0.0001220703125 ;  /* 0x00000800ff007431 */ /* 0x000fe200000001ff */
        /* <DEDUP_REMOVED lines=9> */
.L_x_155:
        /* <DEDUP_REMOVED lines=10> */
.L_x_156:
        /* <DEDUP_REMOVED lines=10> */
.L_x_157:
        /* <DEDUP_REMOVED lines=10> */
.L_x_98:
[----:B------:R-:W-:Y:S05]  /*6600*/  BSYNC.RECONVERGENT B6 ;  /* 0x0000000000067941 */ /* 0x000fea0003800200 */
.L_x_97:
[----:B-1----:R-:W1:Y:S01]  /*6610*/  S2R R3, SR_SWINHI ;  /* 0x0000000000037919 */ /* 0x002e620000002f00 */
[----:B------:R-:W-:Y:S01]  /*6620*/  IMAD.SHL.U32 R14, R31, 0x2, RZ ;  /* 0x000000021f0e7824 */ /* 0x000fe200078e00ff */
[----:B------:R-:W2:Y:S04]  /*6630*/  LDCU.64 UR4, c[0x0][0x880] ;  /* 0x00011000ff0477ac */ /* 0x000ea80008000a00 */
[----:B------:R-:W-:Y:S02]  /*6640*/  LOP3.LUT R14, R14, 0xfe, RZ, 0xc0, !PT ;  /* 0x000000fe0e0e7812 */ /* 0x000fe400078ec0ff */
[----:B--2---:R-:W-:-:S04]  /*6650*/  ISETP.NE.U32.AND P5, PT, RZ, UR4, PT ;  /* 0x00000004ff007c0c */ /* 0x004fc8000bfa5070 */
[----:B------:R-:W-:Y:S02]  /*6660*/  ISETP.NE.AND.EX P5, PT, RZ, UR5, PT, P5 ;  /* 0x00000005ff007c0c */ /* 0x000fe4000bfa5350 */
[----:B------:R-:W-:Y:S02]  /*6670*/  MOV R4, R16 ;  /* 0x0000001000047202 */ /* 0x000fe40000000f00 */
[----:B-1----:R-:W-:-:S03]  /*6680*/  MOV R5, R3 ;  /* 0x0000000300057202 */ /* 0x002fc60000000f00 */
[----:B------:R-:W-:-:S03]  /*6690*/  IMAD.WIDE.U32 R14, R14, 0x2, R4 ;  /* 0x000000020e0e7825 */ /* 0x000fc600078e0004 */
[C---:B------:R-:W-:Y:S02]  /*66a0*/  IADD3 R3, P3, PT, R14.reuse, 0x5000, RZ ;  /* 0x000050000e037810 */ /* 0x040fe40007f7e0ff */
[C---:B------:R-:W-:Y:S02]  /*66b0*/  IADD3 R9, P0, PT, R14.reuse, 0x5200, RZ ;  /* 0x000052000e097810 */ /* 0x040fe40007f1e0ff */
[C---:B------:R-:W-:Y:S01]  /*66c0*/  IADD3 R7, P1, PT, R14.reuse, 0x5400, RZ ;  /* 0x000054000e077810 */ /* 0x040fe20007f3e0ff */
[--C-:B------:R-:W-:Y:S01]  /*66d0*/  IMAD.X R21, RZ, RZ, R15.reuse, P3 ;  /* 0x000000ffff157224 */ /* 0x100fe200018e060f */
[----:B------:R-:W-:Y:S01]  /*66e0*/  IADD3 R5, P2, PT, R14, 0x5600, RZ ;  /* 0x000056000e057810 */ /* 0x000fe20007f5e0ff */
[--C-:B------:R-:W-:Y:S02]  /*66f0*/  IMAD.X R19, RZ, RZ, R15.reuse, P0 ;  /* 0x000000ffff137224 */ /* 0x100fe400000e060f */
[----:B------:R-:W-:Y:S01]  /*6700*/  IMAD.X R13, RZ, RZ, R15, P1 ;  /* 0x000000ffff0d7224 */ /* 0x000fe200008e060f */
[----:B------:R-:W-:Y:S01]  /*6710*/  SHF.R.U64 R6, R3, 0x3, R21 ;  /* 0x0000000303067819 */ /* 0x000fe20000001215 */
[----:B------:R-:W-:Y:S01]  /*6720*/  IMAD.X R11, RZ, RZ, R15, P2 ;  /* 0x000000ffff0b7224 */ /* 0x000fe200010e060f */
[----:B------:R-:W-:-:S02]  /*6730*/  SHF.R.U64 R4, R9, 0x3, R19 ;  /* 0x0000000309047819 */ /* 0x000fc40000001213 */
[----:B------:R-:W-:Y:S02]  /*6740*/  SHF.R.U64 R2, R7, 0x3, R13 ;  /* 0x0000000307027819 */ /* 0x000fe4000000120d */
[----:B------:R-:W-:Y:S02]  /*6750*/  SHF.R.U64 R0, R5, 0x3, R11 ;  /* 0x0000000305007819 */ /* 0x000fe4000000120b */
[----:B------:R-:W-:Y:S02]  /*6760*/  LOP3.LUT R20, R3, 0x10, R6, 0x78, !PT ;  /* 0x0000001003147812 */ /* 0x000fe400078e7806 */
[----:B------:R-:W-:Y:S02]  /*6770*/  LOP3.LUT R18, R9, 0x10, R4, 0x78, !PT ;  /* 0x0000001009127812 */ /* 0x000fe400078e7804 */
[----:B------:R-:W-:Y:S01]  /*6780*/  IADD3 R6, P0, PT, R14, 0x5800, RZ ;  /* 0x000058000e067810 */ /* 0x000fe20007f1e0ff */
[----:B------:R1:W-:Y:S01]  /*6790*/  ST.E desc[UR40][R20.64], RZ ;  /* 0x000000ff14007985 */ /* 0x0003e2000c101928 */
[----:B------:R-:W-:-:S02]  /*67a0*/  LOP3.LUT R12, R7, 0x10, R2, 0x78, !PT ;  /* 0x00000010070c7812 */ /* 0x000fc400078e7802 */
[C---:B------:R-:W-:Y:S01]  /*67b0*/  IADD3 R4, P1, PT, R14.reuse, 0x5a00, RZ ;  /* 0x00005a000e047810 */ /* 0x040fe20007f3e0ff */
[--C-:B------:R-:W-:Y:S01]  /*67c0*/  IMAD.X R43, RZ, RZ, R15.reuse, P0 ;  /* 0x000000ffff2b7224 */ /* 0x100fe200000e060f */
[----:B------:R-:W-:Y:S01]  /*67d0*/  LOP3.LUT R10, R5, 0x10, R0, 0x78, !PT ;  /* 0x00000010050a7812 */ /* 0x000fe200078e7800 */
[----:B------:R1:W-:Y:S01]  /*67e0*/  ST.E desc[UR40][R18.64], RZ ;  /* 0x000000ff12007985 */ /* 0x0003e2000c101928 */
[C---:B------:R-:W-:Y:S01]  /*67f0*/  IADD3 R2, P2, PT, R14.reuse, 0x5c00, RZ ;  /* 0x00005c000e027810 */ /* 0x040fe20007f5e0ff */
[----:B------:R-:W-:Y:S01]  /*6800*/  IMAD.X R41, RZ, RZ, R15, P1 ;  /* 0x000000ffff297224 */ /* 0x000fe200008e060f */
[----:B------:R-:W-:Y:S01]  /*6810*/  IADD3 R0, P3, PT, R14, 0x5e00, RZ ;  /* 0x00005e000e007810 */ /* 0x000fe20007f7e0ff */
[----:B------:R1:W-:Y:S01]  /*6820*/  ST.E desc[UR40][R12.64], RZ ;  /* 0x000000ff0c007985 */ /* 0x0003e2000c101928 */
[----:B------:R-:W-:Y:S01]  /*6830*/  SHF.R.U64 R9, R6, 0x3, R43 ;  /* 0x0000000306097819 */ /* 0x000fe2000000122b */
[----:B------:R-:W-:Y:S01]  /*6840*/  IMAD.X R25, RZ, RZ, R15, P2 ;  /* 0x000000ffff197224 */ /* 0x000fe200010e060f */
[----:B------:R-:W-:Y:S01]  /*6850*/  SHF.R.U64 R7, R4, 0x3, R41 ;  /* 0x0000000304077819 */ /* 0x000fe20000001229 */
[----:B------:R-:W-:Y:S01]  /*6860*/  IMAD.X R23, RZ, RZ, R15, P3 ;  /* 0x000000ffff177224 */ /* 0x000fe200018e060f */
[----:B------:R-:W-:Y:S01]  /*6870*/  LOP3.LUT R42, R6, 0x10, R9, 0x78, !PT ;  /* 0x00000010062a7812 */ /* 0x000fe200078e7809 */
[----:B------:R1:W-:Y:S01]  /*6880*/  ST.E desc[UR40][R10.64], RZ ;  /* 0x000000ff0a007985 */ /* 0x0003e2000c101928 */
[----:B------:R-:W-:-:S02]  /*6890*/  SHF.R.U64 R5, R2, 0x3, R25 ;  /* 0x0000000302057819 */ /* 0x000fc40000001219 */
[----:B------:R-:W-:Y:S01]  /*68a0*/  SHF.R.U64 R3, R0, 0x3, R23 ;  /* 0x0000000300037819 */ /* 0x000fe20000001217 */
[----:B------:R1:W-:Y:S01]  /*68b0*/  ST.E desc[UR40][R42.64], RZ ;  /* 0x000000ff2a007985 */ /* 0x0003e2000c101928 */
[----:B------:R-:W-:Y:S02]  /*68c0*/  LOP3.LUT R40, R4, 0x10, R7, 0x78, !PT ;  /* 0x0000001004287812 */ /* 0x000fe400078e7807 */
[----:B------:R-:W-:Y:S02]  /*68d0*/  LOP3.LUT R24, R2, 0x10, R5, 0x78, !PT ;  /* 0x0000001002187812 */ /* 0x000fe400078e7805 */
[----:B------:R-:W-:Y:S01]  /*68e0*/  LOP3.LUT R22, R0, 0x10, R3, 0x78, !PT ;  /* 0x0000001000167812 */ /* 0x000fe200078e7803 */
[----:B------:R1:W-:Y:S04]  /*68f0*/  ST.E desc[UR40][R40.64], RZ ;  /* 0x000000ff28007985 */ /* 0x0003e8000c101928 */
[----:B------:R1:W-:Y:S04]  /*6900*/  ST.E desc[UR40][R24.64], RZ ;  /* 0x000000ff18007985 */ /* 0x0003e8000c101928 */
[----:B------:R1:W-:Y:S01]  /*6910*/  ST.E desc[UR40][R22.64], RZ ;  /* 0x000000ff16007985 */ /* 0x0003e2000c101928 */
[----:B------:R-:W-:Y:S05]  /*6920*/  @!P5 BRA `(.L_x_158) ;  /* 0x0000000000c4d947 */ /* 0x000fea0003800000 */
[----:B------:R-:W2:Y:S01]  /*6930*/  LDC R2, c[0x0][0x904] ;  /* 0x00024100ff027b82 */ /* 0x000ea20000000800 */
[----:B------:R-:W3:Y:S01]  /*6940*/  LDCU.64 UR4, c[0x0][0x908] ;  /* 0x00012100ff0477ac */ /* 0x000ee20008000a00 */
[----:B------:R-:W-:Y:S01]  /*6950*/  BSSY.RECONVERGENT B0, `(.L_x_158) ;  /* 0x000002e000007945 */ /* 0x000fe20003800200 */
[----:B---3--:R-:W-:Y:S01]  /*6960*/  IMAD.HI.U32 R0, R37, UR4, RZ ;  /* 0x0000000425007c27 */ /* 0x008fe2000f8e00ff */
[----:B------:R-:W3:Y:S01]  /*6970*/  LDCU UR4, c[0x0][0x380] ;  /* 0x00007000ff0477ac */ /* 0x000ee20008000800 */
[----:B--2---:R-:W-:-:S03]  /*6980*/  ISETP.NE.AND P0, PT, R2, 0x1, PT ;  /* 0x000000010200780c */ /* 0x004fc60003f05270 */
[----:B------:R-:W-:-:S04]  /*6990*/  SHF.R.U32.HI R0, RZ, UR5, R0 ;  /* 0x00000005ff007c19 */ /* 0x000fc80008011600 */
[----:B------:R-:W-:-:S05]  /*69a0*/  SEL R0, R37, R0, !P0 ;  /* 0x0000000025007207 */ /* 0x000fca0004000000 */
[----:B------:R-:W-:-:S04]  /*69b0*/  IMAD.MOV R0, RZ, RZ, -R0 ;  /* 0x000000ffff007224 */ /* 0x000fc800078e0a00 */
[----:B------:R-:W-:-:S04]  /*69c0*/  IMAD R3, R2, R0, R37 ;  /* 0x0000000002037224 */ /* 0x000fc800078e0225 */
[----:B------:R-:W-:-:S05]  /*69d0*/  IMAD R2, R3, 0x100, R36 ;  /* 0x0000010003027824 */ /* 0x000fca00078e0224 */
[----:B---3--:R-:W-:-:S13]  /*69e0*/  ISETP.GE.AND P0, PT, R2, UR4, PT ;  /* 0x0000000402007c0c */ /* 0x008fda000bf06270 */
[----:B------:R-:W-:Y:S05]  /*69f0*/  @P0 BRA `(.L_x_159) ;  /* 0x00000000008c0947 */ /* 0x000fea0003800000 */
[----:B------:R-:W2:Y:S01]  /*6a00*/  LDC R5, c[0x0][0x38c] ;  /* 0x0000e300ff057b82 */ /* 0x000ea20000000800 */
[----:B------:R-:W-:Y:S01]  /*6a10*/  HFMA2 R6, -RZ, RZ, 0, 0 ;  /* 0x00000000ff067431 */ /* 0x000fe200000001ff */
[----:B------:R-:W3:Y:S01]  /*6a20*/  LDCU UR6, c[0x0][0x890] ;  /* 0x00011200ff0677ac */ /* 0x000ee20008000800 */
[----:B------:R-:W4:Y:S01]  /*6a30*/  LDCU.64 UR4, c[0x0][0x888] ;  /* 0x00011100ff0477ac */ /* 0x000f220008000a00 */
[----:B--2---:R-:W-:-:S04]  /*6a40*/  IABS R4, R5 ;  /* 0x0000000500047213 */ /* 0x004fc80000000000 */
[----:B------:R-:W2:Y:S08]  /*6a50*/  I2F.RP R8, R4 ;  /* 0x0000000400087306 */ /* 0x000eb00000209400 */
[----:B--2---:R-:W2:Y:S02]  /*6a60*/  MUFU.RCP R7, R8 ;  /* 0x0000000800077308 */ /* 0x004ea40000001000 */
[----:B--2---:R-:W-:Y:S01]  /*6a70*/  IADD3 R7, PT, PT, R7, 0xffffffe, RZ ;  /* 0x0ffffffe07077810 */ /* 0x004fe20007ffe0ff */
[----:B------:R-:W2:Y:S05]  /*6a80*/  LDC.64 R8, c[0x0][0x880] ;  /* 0x00022000ff087b82 */ /* 0x000eaa0000000a00 */
[----:B------:R-:W5:Y:S02]  /*6a90*/  F2I.FTZ.U32.TRUNC.NTZ R7, R7 ;  /* 0x0000000700077305 */ /* 0x000f64000021f000 */
[----:B-----5:R-:W-:-:S04]  /*6aa0*/  IMAD.MOV R0, RZ, RZ, -R7 ;  /* 0x000000ffff007224 */ /* 0x020fc800078e0a07 */
[----:B------:R-:W-:Y:S01]  /*6ab0*/  IMAD R3, R0, R4, RZ ;  /* 0x0000000400037224 */ /* 0x000fe200078e02ff */
[----:B------:R-:W-:-:S03]  /*6ac0*/  IABS R0, R26 ;  /* 0x0000001a00007213 */ /* 0x000fc60000000000 */
[----:B------:R-:W-:-:S06]  /*6ad0*/  IMAD.HI.U32 R3, R7, R3, R6 ;  /* 0x0000000307037227 */ /* 0x000fcc00078e0006 */
[----:B------:R-:W-:-:S04]  /*6ae0*/  IMAD.HI.U32 R6, R3, R0, RZ ;  /* 0x0000000003067227 */ /* 0x000fc800078e00ff */
[----:B------:R-:W-:-:S04]  /*6af0*/  IMAD.MOV R3, RZ, RZ, -R6 ;  /* 0x000000ffff037224 */ /* 0x000fc800078e0a06 */
[----:B------:R-:W-:Y:S01]  /*6b00*/  IMAD R3, R4, R3, R0 ;  /* 0x0000000304037224 */ /* 0x000fe200078e0200 */
[----:B------:R-:W-:-:S04]  /*6b10*/  LOP3.LUT R0, R26, R5, RZ, 0x3c, !PT ;  /* 0x000000051a007212 */ /* 0x000fc800078e3cff */
[----:B------:R-:W-:Y:S02]  /*6b20*/  ISETP.GT.U32.AND P1, PT, R4, R3, PT ;  /* 0x000000030400720c */ /* 0x000fe40003f24070 */
[----:B------:R-:W-:-:S11]  /*6b30*/  ISETP.GE.AND P0, PT, R0, RZ, PT ;  /* 0x000000ff0000720c */ /* 0x000fd60003f06270 */
[-C--:B------:R-:W-:Y:S01]  /*6b40*/  @!P1 IADD3 R3, PT, PT, R3, -R4.reuse, RZ ;  /* 0x8000000403039210 */ /* 0x080fe20007ffe0ff */
[----:B------:R-:W-:Y:S01]  /*6b50*/  @!P1 VIADD R6, R6, 0x1 ;  /* 0x0000000106069836 */ /* 0x000fe20000000000 */
[----:B------:R-:W-:Y:S02]  /*6b60*/  ISETP.NE.AND P1, PT, R5, RZ, PT ;  /* 0x000000ff0500720c */ /* 0x000fe40003f25270 */
[----:B------:R-:W-:Y:S01]  /*6b70*/  ISETP.GE.U32.AND P2, PT, R3, R4, PT ;  /* 0x000000040300720c */ /* 0x000fe20003f46070 */
[----:B---3--:R-:W-:-:S12]  /*6b80*/  IMAD R3, R27, UR6, R2 ;  /* 0x000000061b037c24 */ /* 0x008fd8000f8e0202 */
[----:B------:R-:W-:-:S05]  /*6b90*/  @P2 IADD3 R6, PT, PT, R6, 0x1, RZ ;  /* 0x0000000106062810 */ /* 0x000fca0007ffe0ff */
[----:B------:R-:W-:Y:S01]  /*6ba0*/  @!P0 IMAD.MOV R6, RZ, RZ, -R6 ;  /* 0x000000ffff068224 */ /* 0x000fe200078e0a06 */
[----:B------:R-:W-:-:S04]  /*6bb0*/  @!P1 LOP3.LUT R6, RZ, R5, RZ, 0x33, !PT ;  /* 0x00000005ff069212 */ /* 0x000fc800078e33ff */
[C---:B------:R-:W-:Y:S01]  /*6bc0*/  IADD3 R0, PT, PT, -R6.reuse, RZ, RZ ;  /* 0x000000ff06007210 */ /* 0x040fe20007ffe1ff */
[----:B----4-:R-:W-:-:S04]  /*6bd0*/  IMAD R3, R6, UR5, R3 ;  /* 0x0000000506037c24 */ /* 0x010fc8000f8e0203 */
[----:B------:R-:W-:-:S04]  /*6be0*/  IMAD R0, R5, R0, R26 ;  /* 0x0000000005007224 */ /* 0x000fc800078e021a */
[----:B------:R-:W-:Y:S01]  /*6bf0*/  IMAD R3, R0, UR4, R3 ;  /* 0x0000000400037c24 */ /* 0x000fe2000f8e0203 */
[----:B------:R-:W-:-:S03]  /*6c00*/  MOV R0, 0xff800000 ;  /* 0xff80000000007802 */ /* 0x000fc60000000f00 */
[----:B--2---:R-:W-:-:S05]  /*6c10*/  IMAD.WIDE R8, R3, 0x4, R8 ;  /* 0x0000000403087825 */ /* 0x004fca00078e0208 */
[----:B------:R2:W-:Y:S02]  /*6c20*/  STG.E desc[UR40][R8.64], R0 ;  /* 0x0000000008007986 */ /* 0x0005e4000c101928 */
.L_x_159:
[----:B------:R-:W-:Y:S05]  /*6c30*/  BSYNC.RECONVERGENT B0 ;  /* 0x0000000000007941 */ /* 0x000fea0003800200 */
.L_x_158:
[----:B------:R-:W-:-:S09]  /*6c40*/  UISETP.NE.AND UP0, UPT, UR39, URZ, UPT ;  /* 0x000000ff2700728c */ /* 0x000fd2000bf05270 */
[----:B------:R-:W-:Y:S05]  /*6c50*/  BRA.U UP0, `(.L_x_160) ;  /* 0x0000000100047547 */ /* 0x000fea000b800000 */
[----:B------:R-:W-:Y:S05]  /*6c60*/  BPT.TRAP 0x1 ;  /* 0x000000040000795c */ /* 0x000fea0000300000 */
.L_x_160:
[C---:B------:R-:W-:Y:S01]  /*6c70*/  IADD3 R7, P2, PT, R14.reuse, 0x6400, RZ ;  /* 0x000064000e077810 */ /* 0x040fe20007f5e0ff */
[----:B------:R3:W-:Y:S01]  /*6c80*/  SYNCS.ARRIVE.TRANS64.A1T0 RZ, [R16+URZ+0x70b0], RZ ;  /* 0x0070b0ff10ff79a7 */ /* 0x0007e200081000ff */
[C---:B--2---:R-:W-:Y:S01]  /*6c90*/  IADD3 R9, P1, PT, R14.reuse, 0x6200, RZ ;  /* 0x000062000e097810 */ /* 0x044fe20007f3e0ff */
[----:B------:R-:W-:Y:S01]  /*6ca0*/  UISETP.NE.AND UP0, UPT, UR39, URZ, UPT ;  /* 0x000000ff2700728c */ /* 0x000fe2000bf05270 */
[C---:B-1----:R-:W-:Y:S01]  /*6cb0*/  IADD3 R11, P0, PT, R14.reuse, 0x6000, RZ ;  /* 0x000060000e0b7810 */ /* 0x042fe20007f1e0ff */
[--C-:B------:R-:W-:Y:S01]  /*6cc0*/  IMAD.X R25, RZ, RZ, R15.reuse, P2 ;  /* 0x000000ffff197224 */ /* 0x100fe200010e060f */
[C---:B------:R-:W-:Y:S01]  /*6cd0*/  IADD3 R5, P3, PT, R14.reuse, 0x6600, RZ ;  /* 0x000066000e057810 */ /* 0x040fe20007f7e0ff */
[--C-:B------:R-:W-:Y:S01]  /*6ce0*/  IMAD.X R41, RZ, RZ, R15.reuse, P1 ;  /* 0x000000ffff297224 */ /* 0x100fe200008e060f */
[C---:B------:R-:W-:Y:S01]  /*6cf0*/  IADD3 R4, P4, PT, R14.reuse, 0x6800, RZ ;  /* 0x000068000e047810 */ /* 0x040fe20007f9e0ff */
[--C-:B------:R-:W-:Y:S01]  /*6d00*/  IMAD.X R43, RZ, RZ, R15.reuse, P0 ;  /* 0x000000ffff2b7224 */ /* 0x100fe200000e060f */
[C---:B------:R-:W-:Y:S01]  /*6d10*/  IADD3 R3, P2, PT, R14.reuse, 0x6a00, RZ ;  /* 0x00006a000e037810 */ /* 0x040fe20007f5e0ff */
[--C-:B------:R-:W-:Y:S01]  /*6d20*/  IMAD.X R23, RZ, RZ, R15.reuse, P3 ;  /* 0x000000ffff177224 */ /* 0x100fe200018e060f */
[C---:B------:R-:W-:Y:S01]  /*6d30*/  IADD3 R0, P1, PT, R14.reuse, 0x6e00, RZ ;  /* 0x00006e000e007810 */ /* 0x040fe20007f3e0ff */
[--C-:B------:R-:W-:Y:S01]  /*6d40*/  IMAD.X R21, RZ, RZ, R15.reuse, P4 ;  /* 0x000000ffff157224 */ /* 0x100fe200020e060f */
[----:B------:R-:W-:Y:S01]  /*6d50*/  IADD3 R2, P0, PT, R14, 0x6c00, RZ ;  /* 0x00006c000e027810 */ /* 0x000fe20007f1e0ff */
[----:B------:R-:W-:Y:S01]  /*6d60*/  IMAD.X R19, RZ, RZ, R15, P2 ;  /* 0x000000ffff137224 */ /* 0x000fe200010e060f */
[----:B------:R-:W-:Y:S01]  /*6d70*/  SHF.R.U64 R10, R9, 0x3, R41 ;  /* 0x00000003090a7819 */ /* 0x000fe20000001229 */
[----:B------:R-:W-:Y:S01]  /*6d80*/  IMAD.X R13, RZ, RZ, R15, P1 ;  /* 0x000000ffff0d7224 */ /* 0x000fe200008e060f */
[----:B------:R-:W-:Y:S01]  /*6d90*/  SHF.R.U64 R12, R11, 0x3, R43 ;  /* 0x000000030b0c7819 */ /* 0x000fe2000000122b */
[----:B------:R-:W-:Y:S01]  /*6da0*/  IMAD.X R15, RZ, RZ, R15, P0 ;  /* 0x000000ffff0f7224 */ /* 0x000fe200000e060f */
[----:B------:R-:W-:-:S02]  /*6db0*/  SHF.R.U64 R6, R5, 0x3, R23 ;  /* 0x0000000305067819 */ /* 0x000fc40000001217 */
[----:B------:R-:W-:Y:S02]  /*6dc0*/  SHF.R.U64 R8, R7, 0x3, R25 ;  /* 0x0000000307087819 */ /* 0x000fe40000001219 */
[----:B------:R-:W-:Y:S02]  /*6dd0*/  LOP3.LUT R40, R9, 0x10, R10, 0x78, !PT ;  /* 0x0000001009287812 */ /* 0x000fe400078e780a */
[----:B------:R-:W-:Y:S02]  /*6de0*/  LOP3.LUT R42, R11, 0x10, R12, 0x78, !PT ;  /* 0x000000100b2a7812 */ /* 0x000fe400078e780c */
[----:B------:R-:W-:Y:S02]  /*6df0*/  LOP3.LUT R22, R5, 0x10, R6, 0x78, !PT ;  /* 0x0000001005167812 */ /* 0x000fe400078e7806 */
[----:B------:R-:W-:Y:S01]  /*6e00*/  SHF.R.U64 R9, R4, 0x3, R21 ;  /* 0x0000000304097819 */ /* 0x000fe20000001215 */
[----:B------:R3:W-:Y:S01]  /*6e10*/  ST.E desc[UR40][R42.64], RZ ;  /* 0x000000ff2a007985 */ /* 0x0007e2000c101928 */
[----:B------:R-:W-:-:S02]  /*6e20*/  LOP3.LUT R24, R7, 0x10, R8, 0x78, !PT ;  /* 0x0000001007187812 */ /* 0x000fc400078e7808 */
[C---:B------:R-:W-:Y:S01]  /*6e30*/  SHF.R.U64 R6, R3.reuse, 0x3, R19 ;  /* 0x0000000303067819 */ /* 0x040fe20000001213 */
[----:B------:R3:W-:Y:S01]  /*6e40*/  ST.E desc[UR40][R40.64], RZ ;  /* 0x000000ff28007985 */ /* 0x0007e2000c101928 */
[----:B------:R-:W-:Y:S02]  /*6e50*/  SHF.R.U64 R7, R2, 0x3, R15 ;  /* 0x0000000302077819 */ /* 0x000fe4000000120f */
[----:B------:R-:W-:Y:S01]  /*6e60*/  SHF.R.U64 R5, R0, 0x3, R13 ;  /* 0x0000000300057819 */ /* 0x000fe2000000120d */
[----:B------:R3:W-:Y:S01]  /*6e70*/  ST.E desc[UR40][R24.64], RZ ;  /* 0x000000ff18007985 */ /* 0x0007e2000c101928 */
[----:B------:R-:W-:Y:S02]  /*6e80*/  LOP3.LUT R20, R4, 0x10, R9, 0x78, !PT ;  /* 0x0000001004147812 */ /* 0x000fe400078e7809 */
[----:B------:R-:W-:Y:S01]  /*6e90*/  LOP3.LUT R18, R3, 0x10, R6, 0x78, !PT ;  /* 0x0000001003127812 */ /* 0x000fe200078e7806 */
[----:B------:R3:W-:Y:S01]  /*6ea0*/  ST.E desc[UR40][R22.64], RZ ;  /* 0x000000ff16007985 */ /* 0x0007e2000c101928 */
[----:B------:R-:W-:-:S02]  /*6eb0*/  LOP3.LUT R14, R2, 0x10, R7, 0x78, !PT ;  /* 0x00000010020e7812 */ /* 0x000fc400078e7807 */
[----:B------:R-:W-:Y:S01]  /*6ec0*/  LOP3.LUT R12, R0, 0x10, R5, 0x78, !PT ;  /* 0x00000010000c7812 */ /* 0x000fe200078e7805 */
[----:B------:R3:W-:Y:S04]  /*6ed0*/  ST.E desc[UR40][R20.64], RZ ;  /* 0x000000ff14007985 */ /* 0x0007e8000c101928 */
[----:B------:R3:W-:Y:S04]  /*6ee0*/  ST.E desc[UR40][R18.64], RZ ;  /* 0x000000ff12007985 */ /* 0x0007e8000c101928 */
[----:B------:R3:W-:Y:S04]  /*6ef0*/  ST.E desc[UR40][R14.64], RZ ;  /* 0x000000ff0e007985 */ /* 0x0007e8000c101928 */
[----:B------:R3:W-:Y:S01]  /*6f00*/  ST.E desc[UR40][R12.64], RZ ;  /* 0x000000ff0c007985 */ /* 0x0007e2000c101928 */
[----:B------:R-:W-:Y:S01]  /*6f10*/  @!PT LDS RZ, [RZ] ;  /* 0x00000000fffff984 */ /* 0x000fe20000000800 */
[----:B------:R-:W-:Y:S01]  /*6f20*/  @!PT LDS RZ, [RZ] ;  /* 0x00000000fffff984 */ /* 0x000fe20000000800 */
[----:B------:R-:W-:Y:S01]  /*6f30*/  @!PT LDS RZ, [RZ] ;  /* 0x00000000fffff984 */ /* 0x000fe20000000800 */
[----:B------:R-:W-:Y:S01]  /*6f40*/  @!PT LDS RZ, [RZ] ;  /* 0x00000000fffff984 */ /* 0x000fe20000000800 */
[----:B------:R1:W-:Y:S06]  /*6f50*/  MEMBAR.ALL.CTA ;  /* 0x0000000000007992 */ /* 0x0003ec0000008000 */
[----:B-1----:R-:W1:Y:S01]  /*6f60*/  FENCE.VIEW.ASYNC.S ;  /* 0x00000000000073c6 */ /* 0x002e620000000000 */
[----:B------:R-:W-:Y:S05]  /*6f70*/  BRA.U UP0, `(.L_x_161) ;  /* 0x0000000100047547 */ /* 0x000fea000b800000 */
[----:B------:R-:W-:Y:S05]  /*6f80*/  BPT.TRAP 0x1 ;  /* 0x000000040000795c */ /* 0x000fea0000300000 */
.L_x_161:
[----:B------:R-:W-:Y:S01]  /*6f90*/  SHF.L.U32 R3, R35, 0x1f, RZ ;  /* 0x0000001f23037819 */ /* 0x000fe200000006ff */
[----:B------:R-:W-:Y:S03]  /*6fa0*/  BSSY B0, `(.L_x_162) ;  /* 0x0000003000007945 */ /* 0x000fe60003800000 */
[----:B-1----:R-:W1:Y:S02]  /*6fb0*/  SYNCS.PHASECHK.TRANS64.TRYWAIT P0, [R16+URZ+0x70c8], R3 ;  /* 0x0070c803100075a7 */ /* 0x002e6400080011ff */
[----:B-1----:R-:W-:Y:S05]  /*6fc0*/  @!P0 BRA `(.L_x_163) ;  /* 0x0000011c00288947 */ /* 0x002fea0003800000 */
.L_x_411:
[----:B------:R-:W-:Y:S05]  /*6fd0*/  BSYNC B0 ;  /* 0x0000000000007941 */ /* 0x000fea0003800000 */
.L_x_162:
[----:B------:R-:W-:Y:S05]  /*6fe0*/  @!P5 BRA `(.L_x_164) ;  /* 0x0000000000ccd947 */ /* 0x000fea0003800000 */
[----:B------:R-:W2:Y:S01]  /*6ff0*/  LDC R2, c[0x0][0x904] ;  /* 0x00024100ff027b82 */ /* 0x000ea20000000800 */
[----:B------:R-:W4:Y:S01]  /*7000*/  LDCU.64 UR4, c[0x0][0x908] ;  /* 0x00012100ff0477ac */ /* 0x000f220008000a00 */
[----:B------:R-:W-:Y:S01]  /*7010*/  BSSY.RECONVERGENT B0, `(.L_x_164) ;  /* 0x0000030000007945 */ /* 0x000fe20003800200 */
[----:B----4-:R-:W-:Y:S01]  /*7020*/  IMAD.HI.U32 R0, R37, UR4, RZ ;  /* 0x0000000425007c27 */ /* 0x010fe2000f8e00ff */
[----:B------:R-:W4:Y:S01]  /*7030*/  LDCU UR4, c[0x0][0x380] ;  /* 0x00007000ff0477ac */ /* 0x000f220008000800 */
[----:B--2---:R-:W-:-:S03]  /*7040*/  ISETP.NE.AND P0, PT, R2, 0x1, PT ;  /* 0x000000010200780c */ /* 0x004fc60003f05270 */
[----:B------:R-:W-:-:S04]  /*7050*/  SHF.R.U32.HI R0, RZ, UR5, R0 ;  /* 0x00000005ff007c19 */ /* 0x000fc80008011600 */
[----:B------:R-:W-:-:S05]  /*7060*/  SEL R0, R37, R0, !P0 ;  /* 0x0000000025007207 */ /* 0x000fca0004000000 */
[----:B------:R-:W-:-:S04]  /*7070*/  IMAD.MOV R0, RZ, RZ, -R0 ;  /* 0x000000ffff007224 */ /* 0x000fc800078e0a00 */
[----:B-1----:R-:W-:-:S05]  /*7080*/  IMAD R3, R2, R0, R37 ;  /* 0x0000000002037224 */ /* 0x002fca00078e0225 */
[----:B------:R-:W-:-:S05]  /*7090*/  LEA R4, R3, R36, 0x8 ;  /* 0x0000002403047211 */ /* 0x000fca00078e40ff */
[----:B------:R-:W-:-:S05]  /*70a0*/  VIADD R4, R4, 0x80 ;  /* 0x0000008004047836 */ /* 0x000fca0000000000 */
[----:B----4-:R-:W-:-:S13]  /*70b0*/  ISETP.GE.AND P0, PT, R4, UR4, PT ;  /* 0x0000000404007c0c */ /* 0x010fda000bf06270 */
[----:B------:R-:W-:Y:S05]  /*70c0*/  @P0 BRA `(.L_x_165) ;  /* 0x0000000000900947 */ /* 0x000fea0003800000 */
[----:B------:R-:W1:Y:S01]  /*70d0*/  LDC R5, c[0x0][0x38c] ;  /* 0x0000e300ff057b82 */ /* 0x000e620000000800 */
[----:B------:R-:W-:Y:S01]  /*70e0*/  IMAD.MOV.U32 R6, RZ, RZ, RZ ;  /* 0x000000ffff067224 */ /* 0x000fe200078e00ff */
[----:B------:R-:W2:Y:S01]  /*70f0*/  LDCU UR6, c[0x0][0x890] ;  /* 0x00011200ff0677ac */ /* 0x000ea20008000800 */
[----:B------:R-:W4:Y:S01]  /*7100*/  LDCU.64 UR4, c[0x0][0x888] ;  /* 0x00011100ff0477ac */ /* 0x000f220008000a00 */
[----:B--2---:R-:W-:Y:S01]  /*7110*/  IMAD R27, R27, UR6, R4 ;  /* 0x000000061b1b7c24 */ /* 0x004fe2000f8e0204 */
[----:B-1----:R-:W-:-:S04]  /*7120*/  IABS R3, R5 ;  /* 0x0000000500037213 */ /* 0x002fc80000000000 */
[----:B------:R-:W1:Y:S08]  /*7130*/  I2F.RP R9, R3 ;  /* 0x0000000300097306 */ /* 0x000e700000209400 */
[----:B-1----:R-:W1:Y:S02]  /*7140*/  MUFU.RCP R8, R9 ;  /* 0x0000000900087308 */ /* 0x002e640000001000 */
[----:B-1----:R-:W-:-:S06]  /*7150*/  IADD3 R8, PT, PT, R8, 0xffffffe, RZ ;  /* 0x0ffffffe08087810 */ /* 0x002fcc0007ffe0ff */
[----:B------:R-:W1:Y:S02]  /*7160*/  F2I.FTZ.U32.TRUNC.NTZ R7, R8 ;  /* 0x0000000800077305 */ /* 0x000e64000021f000 */
[----:B-1----:R-:W-:-:S05]  /*7170*/  IADD3 R0, PT, PT, RZ, -R7, RZ ;  /* 0x80000007ff007210 */ /* 0x002fca0007ffe0ff */
[----:B------:R-:W-:Y:S01]  /*7180*/  IMAD R2, R0, R3, RZ ;  /* 0x0000000300027224 */ /* 0x000fe200078e02ff */
[----:B------:R-:W-:-:S03]  /*7190*/  IABS R0, R26 ;  /* 0x0000001a00007213 */ /* 0x000fc60000000000 */
[----:B------:R-:W-:Y:S01]  /*71a0*/  IMAD.HI.U32 R7, R7, R2, R6 ;  /* 0x0000000207077227 */ /* 0x000fe200078e0006 */
[----:B------:R-:W-:-:S05]  /*71b0*/  MOV R6, R0 ;  /* 0x0000000000067202 */ /* 0x000fca0000000f00 */
[----:B------:R-:W-:-:S04]  /*71c0*/  IMAD.HI.U32 R2, R7, R6, RZ ;  /* 0x0000000607027227 */ /* 0x000fc800078e00ff */
[----:B------:R-:W-:-:S04]  /*71d0*/  IMAD.MOV R0, RZ, RZ, -R2 ;  /* 0x000000ffff007224 */ /* 0x000fc800078e0a02 */
[C---:B------:R-:W-:Y:S02]  /*71e0*/  IMAD R0, R3.reuse, R0, R6 ;  /* 0x0000000003007224 */ /* 0x040fe400078e0206 */
[----:B------:R-:W1:Y:S03]  /*71f0*/  LDC.64 R6, c[0x0][0x880] ;  /* 0x00022000ff067b82 */ /* 0x000e660000000a00 */
[----:B------:R-:W-:-:S13]  /*7200*/  ISETP.GT.U32.AND P0, PT, R3, R0, PT ;  /* 0x000000000300720c */ /* 0x000fda0003f04070 */
[-C--:B------:R-:W-:Y:S01]  /*7210*/  @!P0 IADD3 R0, PT, PT, R0, -R3.reuse, RZ ;  /* 0x8000000300008210 */ /* 0x080fe20007ffe0ff */
[----:B------:R-:W-:Y:S01]  /*7220*/  @!P0 VIADD R2, R2, 0x1 ;  /* 0x0000000102028836 */ /* 0x000fe20000000000 */
[----:B------:R-:W-:Y:S02]  /*7230*/  ISETP.NE.AND P0, PT, R5, RZ, PT ;  /* 0x000000ff0500720c */ /* 0x000fe40003f05270 */
[----:B------:R-:W-:Y:S02]  /*7240*/  ISETP.GE.U32.AND P2, PT, R0, R3, PT ;  /* 0x000000030000720c */ /* 0x000fe40003f46070 */
[----:B------:R-:W-:-:S04]  /*7250*/  LOP3.LUT R0, R26, R5, RZ, 0x3c, !PT ;  /* 0x000000051a007212 */ /* 0x000fc800078e3cff */
[----:B------:R-:W-:-:S07]  /*7260*/  ISETP.GE.AND P1, PT, R0, RZ, PT ;  /* 0x000000ff0000720c */ /* 0x000fce0003f26270 */
[----:B------:R-:W-:-:S06]  /*7270*/  @P2 IADD3 R2, PT, PT, R2, 0x1, RZ ;  /* 0x0000000102022810 */ /* 0x000fcc0007ffe0ff */
[----:B------:R-:W-:Y:S01]  /*7280*/  @!P1 IMAD.MOV R2, RZ, RZ, -R2 ;  /* 0x000000ffff029224 */ /* 0x000fe200078e0a02 */
[----:B------:R-:W-:-:S04]  /*7290*/  @!P0 LOP3.LUT R2, RZ, R5, RZ, 0x33, !PT ;  /* 0x00000005ff028212 */ /* 0x000fc800078e33ff */
[C---:B------:R-:W-:Y:S01]  /*72a0*/  IADD3 R0, PT, PT, -R2.reuse, RZ, RZ ;  /* 0x000000ff02007210 */ /* 0x040fe20007ffe1ff */
[----:B----4-:R-:W-:-:S04]  /*72b0*/  IMAD R27, R2, UR5, R27 ;  /* 0x00000005021b7c24 */ /* 0x010fc8000f8e021b */
[----:B------:R-:W-:-:S04]  /*72c0*/  IMAD R0, R5, R0, R26 ;  /* 0x0000000005007224 */ /* 0x000fc800078e021a */
[----:B------:R-:W-:Y:S02]  /*72d0*/  IMAD R27, R0, UR4, R27 ;  /* 0x00000004001b7c24 */ /* 0x000fe4000f8e021b */
[----:B------:R-:W-:Y:S02]  /*72e0*/  IMAD.MOV.U32 R0, RZ, RZ, -0x800000 ;  /* 0xff800000ff007424 */ /* 0x000fe400078e00ff */
[----:B-1----:R-:W-:-:S05]  /*72f0*/  IMAD.WIDE R6, R27, 0x4, R6 ;  /* 0x000000041b067825 */ /* 0x002fca00078e0206 */
[----:B------:R1:W-:Y:S02]  /*7300*/  STG.E desc[UR40][R6.64], R0 ;  /* 0x0000000006007986 */ /* 0x0003e4000c101928 */
.L_x_165:
[----:B------:R-:W-:Y:S05]  /*7310*/  BSYNC.RECONVERGENT B0 ;  /* 0x0000000000007941 */ /* 0x000fea0003800200 */
.L_x_164:
[----:B------:R-:W-:Y:S01]  /*7320*/  @!PT LDS RZ, [RZ] ;  /* 0x00000000fffff984 */ /* 0x000fe20000000800 */
[----:B------:R-:W-:Y:S01]  /*7330*/  @!PT LDS RZ, [RZ] ;  /* 0x00000000fffff984 */ /* 0x000fe20000000800 */
[----:B------:R-:W-:Y:S01]  /*7340*/  @!PT LDS RZ, [RZ] ;  /* 0x00000000fffff984 */ /* 0x000fe20000000800 */
[----:B------:R-:W-:Y:S01]  /*7350*/  @!PT LDS RZ, [RZ] ;  /* 0x00000000fffff984 */ /* 0x000fe20000000800 */
[----:B------:R2:W-:Y:S06]  /*7360*/  MEMBAR.ALL.CTA ;  /* 0x0000000000007992 */ /* 0x0005ec0000008000 */
[----:B--2---:R-:W2:Y:S01]  /*7370*/  FENCE.VIEW.ASYNC.S ;  /* 0x00000000000073c6 */ /* 0x004ea20000000000 */
[----:B------:R-:W-:-:S09]  /*7380*/  UISETP.NE.AND UP0, UPT, UR39, URZ, UPT ;  /* 0x000000ff2700728c */ /* 0x000fd2000bf05270 */
[----:B------:R-:W-:Y:S05]  /*7390*/  BRA.U UP0, `(.L_x_166) ;  /* 0x0000000100047547 */ /* 0x000fea000b800000 */
[----:B------:R-:W-:Y:S05]  /*73a0*/  BPT.TRAP 0x1 ;  /* 0x000000040000795c */ /* 0x000fea0000300000 */
.L_x_166:
[----:B--2---:R2:W-:Y:S01]  /*73b0*/  SYNCS.ARRIVE.TRANS64.A1T0 RZ, [R16+URZ+0x70b8], RZ ;  /* 0x0070b8ff10ff79a7 */ /* 0x0045e200081000ff */
[----:B------:R-:W-:Y:S01]  /*73c0*/  LOP3.LUT R35, R35, 0x1, RZ, 0x3c, !PT ;  /* 0x0000000123237812 */ /* 0x000fe200078e3cff */
[----:B------:R-:W-:Y:S06]  /*73d0*/  BRA `(.L_x_92) ;  /* 0x00000020000c7947 */ /* 0x000fec0003800000 */
.L_x_93:
[----:B------:R-:W-:Y:S01]  /*73e0*/  LEA R5, R5, 0x100, 0x8 ;  /* 0x0000010005057811 */ /* 0x000fe200078e40ff */
[----:B------:R-:W-:Y:S02]  /*73f0*/  UIADD3 UR5, UPT, UPT, UR5, 0x7f, URZ ;  /* 0x0000007f05057890 */ /* 0x000fe4000fffe0ff */
[----:B------:R-:W-:Y:S01]  /*7400*/  UISETP.NE.AND UP0, UPT, UR38, URZ, UPT ;  /* 0x000000ff2600728c */ /* 0x000fe2000bf05270 */
[----:B------:R-:W-:Y:S01]  /*7410*/  SHF.R.S32.HI R0, RZ, 0x1f, R5 ;  /* 0x0000001fff007819 */ /* 0x000fe20000011405 */
[----:B------:R-:W-:-:S03]  /*7420*/  USHF.R.S32.HI UR4, URZ, 0x1f, UR5 ;  /* 0x0000001fff047899 */ /* 0x000fc60008011405 */
[----:B------:R-:W-:Y:S01]  /*7430*/  LEA.HI R0, R0, R5, RZ, 0x7 ;  /* 0x0000000500007211 */ /* 0x000fe200078f38ff */
[----:B------:R-:W-:-:S04]  /*7440*/  ULEA.HI UR4, UR4, UR5, URZ, 0x7 ;  /* 0x0000000504047291 */ /* 0x000fc8000f8f38ff */
[----:B------:R-:W-:Y:S01]  /*7450*/  VIADD R4, R0, 0x7f ;  /* 0x0000007f00047836 */ /* 0x000fe20000000000 */
[----:B------:R-:W-:-:S04]  /*7460*/  USHF.R.S32.HI UR4, URZ, 0x7, UR4 ;  /* 0x00000007ff047899 */ /* 0x000fc80008011404 */
[----:B------:R-:W-:-:S04]  /*7470*/  SHF.R.S32.HI R4, RZ, 0x7, R4 ;  /* 0x00000007ff047819 */ /* 0x000fc80000011404 */
[----:B------:R-:W-:Y:S01]  /*7480*/  VIMNMX R4, PT, PT, R4, UR4, PT ;  /* 0x0000000404047c48 */ /* 0x000fe2000bfe0100 */
[----:B------:R-:W-:Y:S06]  /*7490*/  BRA.U !UP0, `(.L_x_167) ;  /* 0x0000000108047547 */ /* 0x000fec000b800000 */
[----:B------:R-:W-:Y:S05]  /*74a0*/  BPT.TRAP 0x1 ;  /* 0x000000040000795c */ /* 0x000fea0000300000 */
.L_x_167:
[----:B------:R-:W1:Y:S01]  /*74b0*/  S2R R6, SR_CgaCtaId ;  /* 0x0000000000067919 */ /* 0x000e620000008800 */
[----:B------:R-:W-:Y:S01]  /*74c0*/  MOV R5, 0x400 ;  /* 0x0000040000057802 */ /* 0x000fe20000000f00 */
[----:B------:R-:W-:Y:S01]  /*74d0*/  BSSY B0, `(.L_x_168) ;  /* 0x0000005000007945 */ /* 0x000fe20003800000 */
[----:B------:R-:W-:Y:S02]  /*74e0*/  SHF.L.U32 R3, R32, 0x1f, RZ ;  /* 0x0000001f20037819 */ /* 0x000fe400000006ff */
[----:B-1----:R-:W-:-:S04]  /*74f0*/  LEA R0, R6, R5, 0x18 ;  /* 0x0000000506007211 */ /* 0x002fc800078ec0ff */
[----:B------:R-:W1:Y:S02]  /*7500*/  SYNCS.PHASECHK.TRANS64.TRYWAIT P0, [R0+URZ+0x7070], R3 ;  /* 0x00707003000075a7 */ /* 0x000e6400080011ff */
[----:B-1----:R-:W-:Y:S05]  /*7510*/  @!P0 BRA `(.L_x_169) ;  /* 0x0000011400e88947 */ /* 0x002fea0003800000 */
.L_x_412:
[----:B------:R-:W-:Y:S05]  /*7520*/  BSYNC B0 ;  /* 0x0000000000007941 */ /* 0x000fea0003800000 */
.L_x_168:
[----:B------:R-:W-:-:S09]  /*7530*/  UISETP.NE.AND UP0, UPT, UR38, URZ, UPT ;  /* 0x000000ff2600728c */ /* 0x000fd2000bf05270 */
[----:B------:R-:W-:Y:S05]  /*7540*/  BRA.U !UP0, `(.L_x_170) ;  /* 0x0000000108047547 */ /* 0x000fea000b800000 */
[----:B------:R-:W-:Y:S05]  /*7550*/  BPT.TRAP 0x1 ;  /* 0x000000040000795c */ /* 0x000fea0000300000 */
.L_x_170:
[----:B------:R-:W-:Y:S01]  /*7560*/  IADD3 R5, PT, PT, R0, 0x7078, RZ ;  /* 0x0000707800057810 */ /* 0x000fe20007ffe0ff */
[----:B------:R-:W-:-:S03]  /*7570*/  UISETP.NE.AND UP0, UPT, UR37, URZ, UPT ;  /* 0x000000ff2500728c */ /* 0x000fc6000bf05270 */
[----:B------:R-:W-:-:S04]  /*7580*/  PRMT R7, R6, 0x654, R5 ;  /* 0x0000065406077816 */ /* 0x000fc80000000005 */
[----:B------:R2:W-:Y:S02]  /*7590*/  SYNCS.ARRIVE.TRANS64.RED.A1T0 RZ, [R7+URZ], RZ ;  /* 0x000000ff07ff79a7 */ /* 0x0005e400081004ff */
[----:B------:R-:W-:Y:S05]  /*75a0*/  BRA.U !UP0, `(.L_x_171) ;  /* 0x0000000108047547 */ /* 0x000fea000b800000 */
[----:B------:R-:W-:Y:S05]  /*75b0*/  BPT.TRAP 0x1 ;  /* 0x000000040000795c */ /* 0x000fea0000300000 */
.L_x_171:
[----:B-1----:R-:W-:Y:S02]  /*75c0*/  SHF.L.U32 R3, R33, 0x1f, RZ ;  /* 0x0000001f21037819 */ /* 0x002fe400000006ff */
[----:B------:R-:W-:Y:S02]  /*75d0*/  ISETP.GE.AND P0, PT, R4, 0x2, PT ;  /* 0x000000020400780c */ /* 0x000fe40003f06270 */
[----:B------:R-:W1:Y:S02]  /*75e0*/  SYNCS.PHASECHK.TRANS64.TRYWAIT P1, [R0+URZ+0x7080], R3 ;  /* 0x00708003000075a7 */ /* 0x000e6400080211ff */
[----:B-1----:R-:W-:Y:S09]  /*75f0*/  @!P1 BRA `(.L_x_172) ;  /* 0x0000011400c49947 */ /* 0x002ff20003800000 */
.L_x_413:
[----:B------:R-:W-:Y:S01]  /*7600*/  LOP3.LUT R2, R32, 0x1, RZ, 0x3c, !PT ;  /* 0x0000000120027812 */ /* 0x000fe200078e3cff */
[----:B------:R-:W-:Y:S06]  /*7610*/  @!P0 BRA `(.L_x_173) ;  /* 0x0000000400e08947 */ /* 0x000fec0003800000 */
.L_x_188:
[----:B------:R-:W-:Y:S05]  /*7620*/  YIELD ;  /* 0x0000000000007946 */ /* 0x000fea0003800000 */
[----:B------:R-:W-:Y:S01]  /*7630*/  UISETP.NE.AND UP0, UPT, UR38, URZ, UPT ;  /* 0x000000ff2600728c */ /* 0x000fe2000bf05270 */
[C---:B------:R-:W-:Y:S01]  /*7640*/  ISETP.GT.U32.AND P1, PT, R4.reuse, 0x2, PT ;  /* 0x000000020400780c */ /* 0x040fe20003f24070 */
[----:B------:R-:W-:Y:S01]  /*7650*/  IMAD.MOV.U32 R32, RZ, RZ, R2 ;  /* 0x000000ffff207224 */ /* 0x000fe200078e0002 */
[----:B------:R-:W-:-:S06]  /*7660*/  IADD3 R4, PT, PT, R4, -0x1, RZ ;  /* 0xffffffff04047810 */ /* 0x000fcc0007ffe0ff */
[----:B--234-:R-:W-:Y:S05]  /*7670*/  BRA.U !UP0, `(.L_x_174) ;  /* 0x0000000108047547 */ /* 0x01cfea000b800000 */
[----:B------:R-:W-:Y:S05]  /*7680*/  BPT.TRAP 0x1 ;  /* 0x000000040000795c */ /* 0x000fea0000300000 */
.L_x_174:
[----:B-1----:R-:W-:Y:S01]  /*7690*/  SHF.L.U32 R3, R32, 0x1f, RZ ;  /* 0x0000001f20037819 */ /* 0x002fe200000006ff */
[----:B--2---:R-:W-:-:S03]  /*76a0*/  IMAD.U32 R7, R31, 0x10000, RZ ;  /* 0x000100001f077824 */ /* 0x004fc600078e00ff */
[----:B------:R-:W1:Y:S02]  /*76b0*/  SYNCS.PHASECHK.TRANS64.TRYWAIT P0, [R0+URZ+0x7070], R3 ;  /* 0x00707003000075a7 */ /* 0x000e6400080011ff */
[----:B------:R-:W-:Y:S01]  /*76c0*/  LOP3.LUT R7, R7, 0x600000, RZ, 0xc0, !PT ;  /* 0x0060000007077812 */ /* 0x000fe200078ec0ff */
[----:B-1----:R-:W-:Y:S06]  /*76d0*/  @!P0 BRA `(.L_x_175) ;  /* 0x0000011400a08947 */ /* 0x002fec0003800000 */
.L_x_414:
[----:B------:R-:W-:Y:S05]  /*76e0*/  WARPSYNC.ALL ;  /* 0x0000000000007948 */ /* 0x000fea0003800000 */
[----:B------:R-:W-:Y:S01]  /*76f0*/  R2UR UR4, R7 ;  /* 0x00000000070472ca */ /* 0x000fe200000e0000 */
[----:B------:R-:W-:Y:S01]  /*7700*/  UISETP.NE.AND UP0, UPT, UR39, URZ, UPT ;  /* 0x000000ff2700728c */ /* 0x000fe2000bf05270 */
[----:B------:R-:W-:-:S11]  /*7710*/  PLOP3.LUT P0, PT, PT, PT, PT, 0x80, 0x8 ;  /* 0x000000000008781c */ /* 0x000fd60003f0f070 */
[----:B-1----:R-:W1:Y:S02]  /*7720*/  LDTM.x2 R2, tmem[UR4] ;  /* 0x00000004000279ee */ /* 0x002e6400080c0000 */
[----:B-1----:R-:W-:-:S13]  /*7730*/  FSETP.NEU.AND P3, PT, R2, R3, PT ;  /* 0x000000030200720b */ /* 0x002fda0003f6d000 */
[----:B------:R-:W1:Y:S01]  /*7740*/  @P3 LDC R8, c[0x0][0x704] ;  /* 0x0001c100ff083b82 */ /* 0x000e620000000800 */
[----:B------:R-:W-:-:S04]  /*7750*/  @P3 FADD R3, R2, -R3 ;  /* 0x8000000302033221 */ /* 0x000fc80000000000 */
[----:B-1----:R-:W-:Y:S01]  /*7760*/  @P3 FMUL R8, R3, R8 ;  /* 0x0000000803083220 */ /* 0x002fe20000400000 */
[----:B------:R-:W-:-:S04]  /*7770*/  IMAD.MOV.U32 R3, RZ, RZ, 0x3f800000 ;  /* 0x3f800000ff037424 */ /* 0x000fc800078e00ff */
[----:B------:R-:W-:-:S04]  /*7780*/  @P3 FSETP.GEU.AND P2, PT, R8, -126, PT ;  /* 0xc2fc00000800380b */ /* 0x000fc80003f4e000 */
[----:B------:R-:W-:-:S13]  /*7790*/  @P3 PLOP3.LUT P0, PT, P2, PT, PT, 0x80, 0x8 ;  /* 0x000000000008381c */ /* 0x000fda000170f070 */
[----:B------:R-:W-:-:S04]  /*77a0*/  @!P0 FMUL R8, R8, 0.5 ;  /* 0x3f00000008088820 */ /* 0x000fc80000400000 */
[----:B------:R-:W1:Y:S02]  /*77b0*/  @P3 MUFU.EX2 R2, R8 ;  /* 0x0000000800023308 */ /* 0x000e640000000800 */
[----:B-1----:R-:W-:-:S05]  /*77c0*/  @!P0 FMUL R2, R2, R2 ;  /* 0x0000000202028220 */ /* 0x002fca0000400000 */
[----:B------:R-:W-:Y:S01]  /*77d0*/  @P3 MOV R3, R2 ;  /* 0x0000000200033202 */ /* 0x000fe20000000f00 */
[----:B------:R-:W-:Y:S06]  /*77e0*/  BRA.U UP0, `(.L_x_176) ;  /* 0x0000000100047547 */ /* 0x000fec000b800000 */
[----:B------:R-:W-:Y:S05]  /*77f0*/  BPT.TRAP 0x1 ;  /* 0x000000040000795c */ /* 0x000fea0000300000 */
.L_x_176:
[----:B------:R-:W-:Y:S02]  /*7800*/  SHF.L.U32 R25, R34, 0x1f, RZ ;  /* 0x0000001f22197819 */ /* 0x000fe400000006ff */
[----:B------:R-:W-:Y:S02]  /*7810*/  FSETP.NEU.AND P2, PT, R3, 1, PT ;  /* 0x3f8000000300780b */ /* 0x000fe40003f4d000 */
[----:B------:R-:W1:Y:S02]  /*7820*/  SYNCS.PHASECHK.TRANS64.TRYWAIT P0, [R0+URZ+0x7090], R25 ;  /* 0x00709019000075a7 */ /* 0x000e6400080011ff */
[----:B-1----:R-:W-:Y:S09]  /*7830*/  @!P0 BRA `(.L_x_177) ;  /* 0x00000114005c8947 */ /* 0x002ff20003800000 */
.L_x_415:
[----:B------:R-:W-:-:S13]  /*7840*/  VOTE.ANY P0, P2 ;  /* 0x0000000000ff7806 */ /* 0x000fda0001000100 */
[----:B------:R-:W-:Y:S05]  /*7850*/  @!P0 BRA `(.L_x_178) ;  /* 0x0000000000308947 */ /* 0x000fea0003800000 */
[----:B------:R-:W-:-:S04]  /*7860*/  LOP3.LUT R2, R7, 0x100, RZ, 0xfc, !PT ;  /* 0x0000010007027812 */ /* 0x000fc800078efcff */
[----:B------:R-:W-:-:S13]  /*7870*/  R2UR UR4, R2 ;  /* 0x00000000020472ca */ /* 0x000fda00000e0000 */
[----:B------:R-:W2:Y:S02]  /*7880*/  LDTM.x16 R8, tmem[UR4] ;  /* 0x00000004000879ee */ /* 0x000ea40008240000 */
[C---:B--2---:R-:W-:Y:S02]  /*7890*/  @P2 FMUL2 R8, R3.reuse.F32, R8.F32x2.HI_LO ;  /* 0x000000080308224a */ /* 0x044fe40000040000 */
[C---:B------:R-:W-:Y:S02]  /*78a0*/  @P2 FMUL2 R10, R3.reuse.F32, R10.F32x2.HI_LO ;  /* 0x0000000a030a224a */ /* 0x040fe40000040000 */
[C---:B------:R-:W-:Y:S02]  /*78b0*/  @P2 FMUL2 R12, R3.reuse.F32, R12.F32x2.HI_LO ;  /* 0x0000000c030c224a */ /* 0x040fe40000040000 */
[C---:B------:R-:W-:Y:S02]  /*78c0*/  @P2 FMUL2 R14, R3.reuse.F32, R14.F32x2.HI_LO ;  /* 0x0000000e030e224a */ /* 0x040fe40000040000 */
[----:B------:R-:W-:-:S02]  /*78d0*/  @P2 FMUL2 R16, R3.F32, R16.F32x2.HI_LO ;  /* 0x000000100310224a */ /* 0x000fc40000040000 */
[C---:B------:R-:W-:Y:S02]  /*78e0*/  @P2 FMUL2 R18, R3.reuse.F32, R18.F32x2.HI_LO ;  /* 0x000000120312224a */ /* 0x040fe40000040000 */
[C---:B------:R-:W-:Y:S02]  /*78f0*/  @P2 FMUL2 R20, R3.reuse.F32, R20.F32x2.HI_LO ;  /* 0x000000140314224a */ /* 0x040fe40000040000 */
[----:B------:R-:W-:-:S04]  /*7900*/  @P2 FMUL2 R22, R3.F32, R22.F32x2.HI_LO ;  /* 0x000000160316224a */ /* 0x000fc80000040000 */
[----:B------:R2:W-:Y:S02]  /*7910*/  STTM.x16 tmem[UR4], R8 ;  /* 0x00000008000079ed */ /* 0x0005e40008240004 */
.L_x_178:
[----:B------:R-:W-:-:S09]  /*7920*/  UISETP.NE.AND UP0, UPT, UR37, URZ, UPT ;  /* 0x000000ff2500728c */ /* 0x000fd2000bf05270 */
[----:B------:R-:W-:Y:S05]  /*7930*/  BRA.U !UP0, `(.L_x_179) ;  /* 0x0000000108047547 */ /* 0x000fea000b800000 */
[----:B------:R-:W-:Y:S05]  /*7940*/  BPT.TRAP 0x1 ;  /* 0x000000040000795c */ /* 0x000fea0000300000 */
.L_x_179:
[----:B------:R-:W-:Y:S01]  /*7950*/  VIADD R3, R0, 0x7088 ;  /* 0x0000708800037836 */ /* 0x000fe20000000000 */
[----:B------:R-:W-:Y:S01]  /*7960*/  UISETP.NE.AND UP0, UPT, UR39, URZ, UPT ;  /* 0x000000ff2700728c */ /* 0x000fe2000bf05270 */
[----:B------:R-:W-:-:S03]  /*7970*/  LOP3.LUT R33, R33, 0x1, RZ, 0x3c, !PT ;  /* 0x0000000121217812 */ /* 0x000fc600078e3cff */
[----:B------:R-:W-:-:S04]  /*7980*/  PRMT R2, R6, 0x654, R3 ;  /* 0x0000065406027816 */ /* 0x000fc80000000003 */
[----:B------:R3:W-:Y:S01]  /*7990*/  SYNCS.ARRIVE.TRANS64.RED.A1T0 RZ, [R2+URZ], RZ ;  /* 0x000000ff02ff79a7 */ /* 0x0007e200081004ff */
[----:B------:R-:W4:Y:S01]  /*79a0*/  FENCE.VIEW.ASYNC.T ;  /* 0x00000000000073c6 */ /* 0x000f220000000200 */
[----:B------:R-:W-:Y:S05]  /*79b0*/  BRA.U UP0, `(.L_x_180) ;  /* 0x0000000100087547 */ /* 0x000fea000b800000 */
[----:B------:R-:W-:Y:S05]  /*79c0*/  BPT.TRAP 0x1 ;  /* 0x000000040000795c */ /* 0x000fea0000300000 */
[----:B------:R-:W-:Y:S05]  /*79d0*/  BPT.TRAP 0x1 ;  /* 0x000000040000795c */ /* 0x000fea0000300000 */
.L_x_180:
[----:B------:R-:W-:Y:S01]  /*79e0*/  IADD3 R3, PT, PT, R0, 0x70a0, RZ ;  /* 0x000070a000037810 */ /* 0x000fe20007ffe0ff */
[----:B------:R-:W-:-:S03]  /*79f0*/  UISETP.NE.AND UP0, UPT, UR37, URZ, UPT ;  /* 0x000000ff2500728c */ /* 0x000fc6000bf05270 */
[----:B---3--:R-:W-:-:S04]  /*7a00*/  PRMT R2, R6, 0x654, R3 ;  /* 0x0000065406027816 */ /* 0x008fc80000000003 */
[----:B----4-:R3:W-:Y:S02]  /*7a10*/  SYNCS.ARRIVE.TRANS64.RED.A1T0 RZ, [R2+URZ], RZ ;  /* 0x000000ff02ff79a7 */ /* 0x0107e400081004ff */
[----:B------:R-:W-:Y:S05]  /*7a20*/  BRA.U !UP0, `(.L_x_181) ;  /* 0x0000000108047547 */ /* 0x000fea000b800000 */
[----:B------:R-:W-:Y:S05]  /*7a30*/  BPT.TRAP 0x1 ;  /* 0x000000040000795c */ /* 0x000fea0000300000 */
.L_x_181:
[----:B------:R-:W-:Y:S02]  /*7a40*/  SHF.L.U32 R3, R33, 0x1f, RZ ;  /* 0x0000001f21037819 */ /* 0x000fe400000006ff */
[----:B---3--:R-:W-:Y:S02]  /*7a50*/  LOP3.LUT R2, R7, 0x80, RZ, 0xfc, !PT ;  /* 0x0000008007027812 */ /* 0x008fe400078efcff */
[----:B------:R-:W3:Y:S02]  /*7a60*/  SYNCS.PHASECHK.TRANS64.TRYWAIT P0, [R0+URZ+0x7080], R3 ;  /* 0x00708003000075a7 */ /* 0x000ee400080011ff */
[----:B---3--:R-:W-:Y:S05]  /*7a70*/  @!P0 BRA `(.L_x_182) ;  /* 0x0000011000e08947 */ /* 0x008fea0003800000 */
.L_x_416:
[----:B------:R-:W-:Y:S01]  /*7a80*/  R2UR UR4, R2 ;  /* 0x00000000020472ca */ /* 0x000fe200000e0000 */
[----:B------:R-:W-:Y:S01]  /*7a90*/  UISETP.NE.AND UP0, UPT, UR39, URZ, UPT ;  /* 0x000000ff2700728c */ /* 0x000fe2000bf05270 */
[----:B------:R-:W-:-:S11]  /*7aa0*/  PLOP3.LUT P0, PT, PT, PT, PT, 0x80, 0x8 ;  /* 0x000000000008781c */ /* 0x000fd60003f0f070 */
[----:B---3--:R-:W3:Y:S02]  /*7ab0*/  LDTM.x2 R2, tmem[UR4] ;  /* 0x00000004000279ee */ /* 0x008ee400080c0000 */
[----:B---3--:R-:W-:-:S13]  /*7ac0*/  FSETP.NEU.AND P3, PT, R2, R3, PT ;  /* 0x000000030200720b */ /* 0x008fda0003f6d000 */
[----:B--2---:R-:W2:Y:S01]  /*7ad0*/  @P3 LDC R8, c[0x0][0x704] ;  /* 0x0001c100ff083b82 */ /* 0x004ea20000000800 */
[----:B------:R-:W-:Y:S01]  /*7ae0*/  @P3 FADD R3, R2, -R3 ;  /* 0x8000000302033221 */ /* 0x000fe20000000000 */
[----:B------:R-:W-:-:S03]  /*7af0*/  IMAD.MOV.U32 R2, RZ, RZ, 0x3f800000 ;  /* 0x3f800000ff027424 */ /* 0x000fc600078e00ff */
[----:B--2---:R-:W-:-:S05]  /*7b00*/  @P3 FMUL R8, R3, R8 ;  /* 0x0000000803083220 */ /* 0x004fca0000400000 */
[----:B------:R-:W-:-:S04]  /*7b10*/  @P3 FSETP.GEU.AND P2, PT, R8, -126, PT ;  /* 0xc2fc00000800380b */ /* 0x000fc80003f4e000 */
[----:B------:R-:W-:-:S13]  /*7b20*/  @P3 PLOP3.LUT P0, PT, P2, PT, PT, 0x80, 0x8 ;  /* 0x000000000008381c */ /* 0x000fda000170f070 */
[----:B------:R-:W-:-:S04]  /*7b30*/  @!P0 FMUL R8, R8, 0.5 ;  /* 0x3f00000008088820 */ /* 0x000fc80000400000 */
[----:B------:R-:W2:Y:S02]  /*7b40*/  @P3 MUFU.EX2 R3, R8 ;  /* 0x0000000800033308 */ /* 0x000ea40000000800 */
[----:B--2---:R-:W-:-:S05]  /*7b50*/  @!P0 FMUL R3, R3, R3 ;  /* 0x0000000303038220 */ /* 0x004fca0000400000 */
[----:B------:R-:W-:Y:S01]  /*7b60*/  @P3 MOV R2, R3 ;  /* 0x0000000300023202 */ /* 0x000fe20000000f00 */
[----:B------:R-:W-:Y:S06]  /*7b70*/  BRA.U UP0, `(.L_x_183) ;  /* 0x0000000100047547 */ /* 0x000fec000b800000 */
[----:B------:R-:W-:Y:S05]  /*7b80*/  BPT.TRAP 0x1 ;  /* 0x000000040000795c */ /* 0x000fea0000300000 */
.L_x_183:
[----:B------:R-:W2:Y:S01]  /*7b90*/  SYNCS.PHASECHK.TRANS64.TRYWAIT P0, [R0+URZ+0x7098], R25 ;  /* 0x00709819000075a7 */ /* 0x000ea200080011ff */
[----:B------:R-:W-:Y:S01]  /*7ba0*/  FSETP.NEU.AND P2, PT, R2, 1, PT ;  /* 0x3f8000000200780b */ /* 0x000fe20003f4d000 */
[----:B--2---:R-:W-:-:S12]  /*7bb0*/  @!P0 BRA `(.L_x_184) ;  /* 0x0000011000a48947 */ /* 0x004fd80003800000 */
.L_x_417:
[----:B------:R-:W-:-:S13]  /*7bc0*/  VOTE.ANY P0, P2 ;  /* 0x0000000000ff7806 */ /* 0x000fda0001000100 */
[----:B------:R-:W-:Y:S05]  /*7bd0*/  @!P0 BRA `(.L_x_185) ;  /* 0x0000000000308947 */ /* 0x000fea0003800000 */
[----:B------:R-:W-:-:S04]  /*7be0*/  LOP3.LUT R7, R7, 0x180, RZ, 0xfc, !PT ;  /* 0x0000018007077812 */ /* 0x000fc800078efcff */
[----:B------:R-:W-:-:S13]  /*7bf0*/  R2UR UR4, R7 ;  /* 0x00000000070472ca */ /* 0x000fda00000e0000 */
[----:B------:R-:W3:Y:S02]  /*7c00*/  LDTM.x16 R8, tmem[UR4] ;  /* 0x00000004000879ee */ /* 0x000ee40008240000 */
[C---:B---3--:R-:W-:Y:S02]  /*7c10*/  @P2 FMUL2 R8, R2.reuse.F32, R8.F32x2.HI_LO ;  /* 0x000000080208224a */ /* 0x048fe40000040000 */
        /* <DEDUP_REMOVED lines=8> */
.L_x_185:
[----:B------:R-:W-:-:S09]  /*7ca0*/  UISETP.NE.AND UP0, UPT, UR38, URZ, UPT ;  /* 0x000000ff2600728c */ /* 0x000fd2000bf05270 */
[----:B------:R-:W-:Y:S05]  /*7cb0*/  BRA.U !UP0, `(.L_x_186) ;  /* 0x0000000108047547 */ /* 0x000fea000b800000 */
[----:B------:R-:W-:Y:S05]  /*7cc0*/  BPT.TRAP 0x1 ;  /* 0x000000040000795c */ /* 0x000fea0000300000 */
.L_x_186:
[----:B------:R-:W-:Y:S01]  /*7cd0*/  PRMT R7, R6, 0x654, R5 ;  /* 0x0000065406077816 */ /* 0x000fe20000000005 */
[----:B------:R-:W-:-:S03]  /*7ce0*/  UISETP.NE.AND UP0, UPT, UR39, URZ, UPT ;  /* 0x000000ff2700728c */ /* 0x000fc6000bf05270 */
[----:B------:R4:W-:Y:S01]  /*7cf0*/  SYNCS.ARRIVE.TRANS64.RED.A1T0 RZ, [R7+URZ], RZ ;  /* 0x000000ff07ff79a7 */ /* 0x0009e200081004ff */
[----:B------:R-:W1:Y:S05]  /*7d00*/  FENCE.VIEW.ASYNC.T ;  /* 0x00000000000073c6 */ /* 0x000e6a0000000200 */
[----:B------:R-:W-:Y:S05]  /*7d10*/  BRA.U UP0, `(.L_x_187) ;  /* 0x0000000100087547 */ /* 0x000fea000b800000 */
[----:B------:R-:W-:Y:S05]  /*7d20*/  BPT.TRAP 0x1 ;  /* 0x000000040000795c */ /* 0x000fea0000300000 */
[----:B------:R-:W-:Y:S05]  /*7d30*/  BPT.TRAP 0x1 ;  /* 0x000000040000795c */ /* 0x000fea0000300000 */
.L_x_187:
[----:B------:R-:W-:Y:S01]  /*7d40*/  VIADD R3, R0, 0x70a8 ;  /* 0x000070a800037836 */ /* 0x000fe20000000000 */
[----:B------:R-:W-:-:S04]  /*7d50*/  LOP3.LUT R34, R34, 0x1, RZ, 0x3c, !PT ;  /* 0x0000000122227812 */ /* 0x000fc800078e3cff */
[----:B------:R-:W-:-:S04]  /*7d60*/  PRMT R2, R6, 0x654, R3 ;  /* 0x0000065406027816 */ /* 0x000fc80000000003 */
[----:B-1----:R1:W-:Y:S02]  /*7d70*/  SYNCS.ARRIVE.TRANS64.RED.A1T0 RZ, [R2+URZ], RZ ;  /* 0x000000ff02ff79a7 */ /* 0x0023e400081004ff */
[----:B-1----:R-:W-:Y:S01]  /*7d80*/  LOP3.LUT R2, R32, 0x1, RZ, 0x3c, !PT ;  /* 0x0000000120027812 */ /* 0x002fe200078e3cff */
[----:B------:R-:W-:Y:S06]  /*7d90*/  @P1 BRA `(.L_x_188) ;  /* 0xfffffff800201947 */ /* 0x000fec000383ffff */
.L_x_173:
[----:B------:R-:W-:-:S09]  /*7da0*/  UISETP.NE.AND UP0, UPT, UR37, URZ, UPT ;  /* 0x000000ff2500728c */ /* 0x000fd2000bf05270 */
[----:B------:R-:W-:Y:S05]  /*7db0*/  BRA.U !UP0, `(.L_x_189) ;  /* 0x0000000108047547 */ /* 0x000fea000b800000 */
[----:B------:R-:W-:Y:S05]  /*7dc0*/  BPT.TRAP 0x1 ;  /* 0x000000040000795c */ /* 0x000fea0000300000 */
.L_x_189:
[----:B------:R-:W-:Y:S01]  /*7dd0*/  IADD3 R41, PT, PT, R0, 0x7088, RZ ;  /* 0x0000708800297810 */ /* 0x000fe20007ffe0ff */
[----:B------:R-:W-:-:S03]  /*7de0*/  UISETP.NE.AND UP0, UPT, UR38, URZ, UPT ;  /* 0x000000ff2600728c */ /* 0x000fc6000bf05270 */
[----:B-1----:R-:W-:-:S04]  /*7df0*/  PRMT R3, R6, 0x654, R41 ;  /* 0x0000065406037816 */ /* 0x002fc80000000029 */
[----:B------:R1:W-:Y:S02]  /*7e00*/  SYNCS.ARRIVE.TRANS64.RED.A1T0 RZ, [R3+URZ], RZ ;  /* 0x000000ff03ff79a7 */ /* 0x0003e400081004ff */
[----:B------:R-:W-:Y:S05]  /*7e10*/  BRA.U !UP0, `(.L_x_190) ;  /* 0x0000000108047547 */ /* 0x000fea000b800000 */
[----:B------:R-:W-:Y:S05]  /*7e20*/  BPT.TRAP 0x1 ;  /* 0x000000040000795c */ /* 0x000fea0000300000 */
.L_x_190:
[----:B-1----:R-:W-:Y:S01]  /*7e30*/  SHF.L.U32 R3, R2, 0x1f, RZ ;  /* 0x0000001f02037819 */ /* 0x002fe200000006ff */
[----:B------:R-:W-:-:S03]  /*7e40*/  IMAD.U32 R39, R31, 0x10000, RZ ;  /* 0x000100001f277824 */ /* 0x000fc600078e00ff */
[----:B------:R-:W1:Y:S02]  /*7e50*/  SYNCS.PHASECHK.TRANS64.TRYWAIT P0, [R0+URZ+0x7070], R3 ;  /* 0x00707003000075a7 */ /* 0x000e6400080011ff */
[----:B------:R-:W-:Y:S01]  /*7e60*/  LOP3.LUT R39, R39, 0x600000, RZ, 0xc0, !PT ;  /* 0x0060000027277812 */ /* 0x000fe200078ec0ff */
[----:B-1----:R-:W-:Y:S06]  /*7e70*/  @!P0 BRA `(.L_x_191) ;  /* 0x0000011000088947 */ /* 0x002fec0003800000 */
.L_x_418:
[----:B------:R-:W-:Y:S05]  /*7e80*/  WARPSYNC.ALL ;  /* 0x0000000000007948 */ /* 0x000fea0003800000 */
[----:B------:R-:W-:Y:S01]  /*7e90*/  R2UR UR4, R39 ;  /* 0x00000000270472ca */ /* 0x000fe200000e0000 */
[----:B------:R-:W-:-:S12]  /*7ea0*/  UISETP.NE.AND UP0, UPT, UR38, URZ, UPT ;  /* 0x000000ff2600728c */ /* 0x000fd8000bf05270 */
[----:B------:R-:W1:Y:S02]  /*7eb0*/  LDTM.x2 R2, tmem[UR4] ;  /* 0x00000004000279ee */ /* 0x000e6400080c0000 */
[----:B-1----:R-:W-:Y:S05]  /*7ec0*/  BRA.U !UP0, `(.L_x_192) ;  /* 0x0000000108047547 */ /* 0x002fea000b800000 */
[----:B------:R-:W-:Y:S05]  /*7ed0*/  BPT.TRAP 0x1 ;  /* 0x000000040000795c */ /* 0x000fea0000300000 */
.L_x_192:
[----:B------:R1:W-:Y:S01]  /*7ee0*/  SYNCS.ARRIVE.TRANS64.RED.A1T0 RZ, [R7+URZ], RZ ;  /* 0x000000ff07ff79a7 */ /* 0x0003e200081004ff */
[----:B------:R-:W-:-:S09]  /*7ef0*/  UISETP.NE.AND UP0, UPT, UR39, URZ, UPT ;  /* 0x000000ff2700728c */ /* 0x000fd2000bf05270 */
[----:B------:R-:W-:Y:S05]  /*7f00*/  BRA.U UP0, `(.L_x_193) ;  /* 0x0000000100047547 */ /* 0x000fea000b800000 */
[----:B------:R-:W-:Y:S05]  /*7f10*/  BPT.TRAP 0x1 ;  /* 0x000000040000795c */ /* 0x000fea0000300000 */
.L_x_193:
[----:B------:R-:W-:-:S04]  /*7f20*/  SHF.L.U32 R5, R34, 0x1f, RZ ;  /* 0x0000001f22057819 */ /* 0x000fc800000006ff */
[----:B------:R-:W5:Y:S02]  /*7f30*/  SYNCS.PHASECHK.TRANS64.TRYWAIT P0, [R0+URZ+0x7090], R5 ;  /* 0x00709005000075a7 */ /* 0x000f6400080011ff */
[----:B-----5:R-:W-:Y:S05]  /*7f40*/  @!P0 BRA `(.L_x_194) ;  /* 0x0000010c00e88947 */ /* 0x020fea0003800000 */
.L_x_419:
[----:B------:R-:W-:-:S09]  /*7f50*/  UISETP.NE.AND UP0, UPT, UR39, URZ, UPT ;  /* 0x000000ff2700728c */ /* 0x000fd2000bf05270 */
[----:B------:R-:W-:Y:S05]  /*7f60*/  BRA.U UP0, `(.L_x_195) ;  /* 0x0000000100047547 */ /* 0x000fea000b800000 */
[----:B------:R-:W-:Y:S05]  /*7f70*/  BPT.TRAP 0x1 ;  /* 0x000000040000795c */ /* 0x000fea0000300000 */
.L_x_195:
[----:B------:R-:W-:Y:S01]  /*7f80*/  SHF.L.U32 R5, R35, 0x1f, RZ ;  /* 0x0000001f23057819 */ /* 0x000fe200000006ff */
[----:B-12-4-:R-:W1:Y:S01]  /*7f90*/  S2R R7, SR_SWINHI ;  /* 0x0000000000077919 */ /* 0x016e620000002f00 */
[----:B------:R-:W-:Y:S02]  /*7fa0*/  IMAD.SHL.U32 R40, R31, 0x10, RZ ;  /* 0x000000101f287824 */ /* 0x000fe400078e00ff */
[----:B------:R-:W2:Y:S03]  /*7fb0*/  SYNCS.PHASECHK.TRANS64.TRYWAIT P2, [R0+URZ+0x70c0], R5 ;  /* 0x0070c005000075a7 */ /* 0x000ea600080411ff */
[----:B------:R-:W-:Y:S02]  /*7fc0*/  LOP3.LUT R40, R40, 0x7f0, RZ, 0xc0, !PT ;  /* 0x000007f028287812 */ /* 0x000fe400078ec0ff */
[----:B------:R-:W-:Y:S02]  /*7fd0*/  MOV R44, R0 ;  /* 0x00000000002c7202 */ /* 0x000fe40000000f00 */
[----:B-1----:R-:W-:-:S03]  /*7fe0*/  MOV R45, R7 ;  /* 0x00000007002d7202 */ /* 0x002fc60000000f00 */
[----:B------:R-:W-:-:S03]  /*7ff0*/  IMAD.WIDE.U32 R44, R40, 0x2, R44 ;  /* 0x00000002282c7825 */ /* 0x000fc600078e002c */
[C---:B---3--:R-:W-:Y:S02]  /*8000*/  IADD3 R9, P0, PT, R44.reuse, 0x5010, RZ ;  /* 0x000050102c097810 */ /* 0x048fe40007f1e0ff */
[----:B------:R-:W-:-:S03]  /*8010*/  IADD3 R7, P1, PT, R44, 0x5000, RZ ;  /* 0x000050002c077810 */ /* 0x000fc60007f3e0ff */
[--C-:B------:R-:W-:Y:S02]  /*8020*/  IMAD.X R43, RZ, RZ, R45.reuse, P0 ;  /* 0x000000ffff2b7224 */ /* 0x100fe400000e062d */
[----:B------:R-:W-:-:S03]  /*8030*/  IMAD.X R45, RZ, RZ, R45, P1 ;  /* 0x000000ffff2d7224 */ /* 0x000fc600008e062d */
[----:B------:R-:W-:Y:S02]  /*8040*/  SHF.R.U64 R4, R9, 0x3, R43 ;  /* 0x0000000309047819 */ /* 0x000fe4000000122b */
[----:B------:R-:W-:Y:S01]  /*8050*/  SHF.R.U64 R8, R7, 0x3, R45 ;  /* 0x0000000307087819 */ /* 0x000fe2000000122d */
[----:B--2---:R-:W-:Y:S06]  /*8060*/  @!P2 BRA `(.L_x_196) ;  /* 0x0000010c00b4a947 */ /* 0x004fec0003800000 */
.L_x_420:
[----:B------:R-:W-:Y:S05]  /*8070*/  WARPSYNC.ALL ;  /* 0x0000000000007948 */ /* 0x000fea0003800000 */
[----:B------:R-:W-:Y:S02]  /*8080*/  LOP3.LUT R42, R9, 0x10, R4, 0x78, !PT ;  /* 0x00000010092a7812 */ /* 0x000fe400078e7804 */
[----:B------:R-:W-:Y:S02]  /*8090*/  LOP3.LUT R44, R7, 0x10, R8, 0x78, !PT ;  /* 0x00000010072c7812 */ /* 0x000fe400078e7808 */
[----:B------:R-:W-:Y:S01]  /*80a0*/  LOP3.LUT R4, R39, 0x100, RZ, 0xfc, !PT ;  /* 0x0000010027047812 */ /* 0x000fe200078efcff */
[----:B------:R-:W2:Y:S01]  /*80b0*/  LDCU UR5, c[0x0][0x708] ;  /* 0x0000e100ff0577ac */ /* 0x000ea20008000800 */
[----:B-1----:R-:W1:Y:S01]  /*80c0*/  MUFU.RCP R5, R2 ;  /* 0x0000000200057308 */ /* 0x002e620000001000 */
[----:B------:R-:W3:Y:S01]  /*80d0*/  LDC R7, c[0x0][0x708] ;  /* 0x0001c200ff077b82 */ /* 0x000ee20000000800 */
[----:B------:R-:W-:Y:S01]  /*80e0*/  R2UR UR4, R4 ;  /* 0x00000000040472ca */ /* 0x000fe200000e0000 */
[----:B------:R-:W-:-:S12]  /*80f0*/  BSSY.RECONVERGENT B2, `(.L_x_197) ;  /* 0x000000d000027945 */ /* 0x000fd80003800200 */
[----:B------:R-:W4:Y:S01]  /*8100*/  LDTM.x16 R8, tmem[UR4] ;  /* 0x00000004000879ee */ /* 0x000f220008240000 */
[----:B--2---:R-:W-:Y:S01]  /*8110*/  MOV R25, UR5 ;  /* 0x0000000500197c02 */ /* 0x004fe20008000f00 */
[----:B-1----:R-:W-:-:S03]  /*8120*/  FFMA R4, -R2, R5, 1 ;  /* 0x3f80000002047423 */ /* 0x002fc60000000105 */
[----:B------:R-:W1:Y:S01]  /*8130*/  FCHK P0, R25, R2 ;  /* 0x0000000219007302 */ /* 0x000e620000000000 */
[----:B------:R-:W-:-:S04]  /*8140*/  FFMA R4, R5, R4, R5 ;  /* 0x0000000405047223 */ /* 0x000fc80000000005 */
[----:B------:R-:W-:-:S04]  /*8150*/  FFMA R5, R4, UR5, RZ ;  /* 0x0000000504057c23 */ /* 0x000fc800080000ff */
[----:B------:R-:W-:-:S04]  /*8160*/  FFMA R46, -R2, R5, UR5 ;  /* 0x00000005022e7e23 */ /* 0x000fc80008000105 */
[----:B------:R-:W-:Y:S01]  /*8170*/  FFMA R46, R4, R46, R5 ;  /* 0x0000002e042e7223 */ /* 0x000fe20000000005 */
[----:B-1--4-:R-:W-:Y:S05]  /*8180*/  @!P0 BRA `(.L_x_198) ;  /* 0x00000000000c8947 */ /* 0x012fea0003800000 */
[----:B------:R-:W-:Y:S02]  /*8190*/  MOV R24, 0x81b0 ;  /* 0x000081b000187802 */ /* 0x000fe40000000f00 */
[----:B---3--:R-:W-:Y:S05]  /*81a0*/  CALL.REL.NOINC `($__internal_3_$__cuda_sm3x_div_rn_noftz_f32_slowpath) ;  /* 0x0000011800a87944 */ /* 0x008fea0003c00000 */
[----:B------:R-:W-:Y:S02]  /*81b0*/  MOV R46, R4 ;  /* 0x00000004002e7202 */ /* 0x000fe40000000f00 */
.L_x_198:
[----:B------:R-:W-:Y:S05]  /*81c0*/  BSYNC.RECONVERGENT B2 ;  /* 0x0000000000027941 */ /* 0x000fea0003800200 */
.L_x_197:
[----:B------:R-:W1:Y:S01]  /*81d0*/  LDCU.64 UR4, c[0x0][0x880] ;  /* 0x00011000ff0477ac */ /* 0x000e620008000a00 */
[C---:B------:R-:W-:Y:S02]  /*81e0*/  FMUL2 R8, R46.reuse.F32, R8.F32x2.HI_LO ;  /* 0x000000082e08724a */ /* 0x040fe40000040000 */
[C---:B------:R-:W-:Y:S02]  /*81f0*/  FMUL2 R10, R46.reuse.F32, R10.F32x2.HI_LO ;  /* 0x0000000a2e0a724a */ /* 0x040fe40000040000 */
[C---:B------:R-:W-:Y:S01]  /*8200*/  FMUL2 R4, R46.reuse.F32, R12.F32x2.HI_LO ;  /* 0x0000000c2e04724a */ /* 0x040fe20000040000 */
[----:B------:R-:W-:Y:S01]  /*8210*/  F2FP.F16.F32.PACK_AB R12, R9, R8 ;  /* 0x00000008090c723e */ /* 0x000fe200000000ff */
        /* <DEDUP_REMOVED lines=8> */
[----:B------:R-:W-:Y:S01]  /*82a0*/  FMUL2 R22, R46.F32, R22.F32x2.HI_LO ;  /* 0x000000162e16724a */ /* 0x000fe20000040000 */
[----:B------:R-:W-:Y:S01]  /*82b0*/  F2FP.F16.F32.PACK_AB R9, R19, R18 ;  /* 0x000000121309723e */ /* 0x000fe200000000ff */
[----:B------:R2:W-:Y:S01]  /*82c0*/  ST.E.128 desc[UR40][R44.64], R12 ;  /* 0x0000000c2c007985 */ /* 0x0005e2000c101d28 */
[----:B------:R-:W-:Y:S01]  /*82d0*/  F2FP.F16.F32.PACK_AB R10, R21, R20 ;  /* 0x00000014150a723e */ /* 0x000fe200000000ff */
[----:B-1----:R-:W-:Y:S01]  /*82e0*/  UISETP.NE.U32.AND UP0, UPT, UR4, URZ, UPT ;  /* 0x000000ff0400728c */ /* 0x002fe2000bf05070 */
[----:B------:R-:W-:-:S03]  /*82f0*/  F2FP.F16.F32.PACK_AB R11, R23, R22 ;  /* 0x00000016170b723e */ /* 0x000fc600000000ff */
[----:B------:R-:W-:Y:S02]  /*8300*/  UISETP.NE.AND.EX UP0, UPT, UR5, URZ, UPT, UP0 ;  /* 0x000000ff0500728c */ /* 0x000fe4000bf05300 */
[----:B------:R2:W-:Y:S01]  /*8310*/  ST.E.128 desc[UR40][R42.64], R8 ;  /* 0x000000082a007985 */ /* 0x0005e2000c101d28 */
[----:B------:R-:W-:Y:S01]  /*8320*/  @!PT LDS RZ, [RZ] ;  /* 0x00000000fffff984 */ /* 0x000fe20000000800 */
[----:B------:R-:W-:Y:S01]  /*8330*/  @!PT LDS RZ, [RZ] ;  /* 0x00000000fffff984 */ /* 0x000fe20000000800 */
[----:B------:R-:W-:Y:S01]  /*8340*/  @!PT LDS RZ, [RZ] ;  /* 0x00000000fffff984 */ /* 0x000fe20000000800 */
[----:B------:R-:W-:Y:S01]  /*8350*/  @!PT LDS RZ, [RZ] ;  /* 0x00000000fffff984 */ /* 0x000fe20000000800 */
[----:B------:R1:W-:Y:S06]  /*8360*/  MEMBAR.ALL.CTA ;  /* 0x0000000000007992 */ /* 0x0003ec0000008000 */
[----:B-1----:R-:W1:Y:S01]  /*8370*/  FENCE.VIEW.ASYNC.S ;  /* 0x00000000000073c6 */ /* 0x002e620000000000 */
[----:B------:R-:W-:Y:S05]  /*8380*/  BRA.U !UP0, `(.L_x_199) ;  /* 0x0000000508347547 */ /* 0x000fea000b800000 */
[C---:B------:R-:W-:Y:S01]  /*8390*/  FSETP.GEU.AND P0, PT, R2.reuse, 1.175494350822287508e-38, PT ;  /* 0x008000000200780b */ /* 0x040fe20003f0e000 */
[----:B------:R-:W-:Y:S01]  /*83a0*/  HFMA2 R5, -RZ, RZ, 1.5048828125, 33.21875 ;  /* 0x3e055027ff057431 */ /* 0x000fe200000001ff */
[----:B--2---:R-:W2:Y:S01]  /*83b0*/  LDC R8, c[0x0][0x904] ;  /* 0x00024100ff087b82 */ /* 0x004ea20000000800 */
[----:B------:R-:W4:Y:S01]  /*83c0*/  LDCU.64 UR4, c[0x0][0x908] ;  /* 0x00012100ff0477ac */ /* 0x000f220008000a00 */
[----:B------:R-:W-:Y:S01]  /*83d0*/  FSEL R12, RZ, -23, P0 ;  /* 0xc1b80000ff0c7808 */ /* 0x000fe20000000000 */
[----:B------:R-:W-:Y:S08]  /*83e0*/  BSSY.RECONVERGENT B0, `(.L_x_199) ;  /* 0x0000047000007945 */ /* 0x000ff00003800200 */
[----:B------:R-:W-:-:S05]  /*83f0*/  @!P0 FMUL R2, R2, 8388608 ;  /* 0x4b00000002028820 */ /* 0x000fca0000400000 */
[C---:B------:R-:W-:Y:S02]  /*8400*/  IADD3 R9, PT, PT, R2.reuse, -0x3f2aaaab, RZ ;  /* 0xc0d5555502097810 */ /* 0x040fe40007ffe0ff */
[C---:B------:R-:W-:Y:S01]  /*8410*/  ISETP.GT.U32.AND P1, PT, R2.reuse, 0x7f7fffff, PT ;  /* 0x7f7fffff0200780c */ /* 0x040fe20003f24070 */
[----:B----4-:R-:W-:Y:S01]  /*8420*/  IMAD.HI.U32 R4, R37, UR4, RZ ;  /* 0x0000000425047c27 */ /* 0x010fe2000f8e00ff */
[----:B------:R-:W-:Y:S01]  /*8430*/  LOP3.LUT R9, R9, 0xff800000, RZ, 0xc0, !PT ;  /* 0xff80000009097812 */ /* 0x000fe200078ec0ff */
[----:B------:R-:W4:Y:S03]  /*8440*/  LDCU UR4, c[0x0][0x380] ;  /* 0x00007000ff0477ac */ /* 0x000f260008000800 */
[-C--:B------:R-:W-:Y:S02]  /*8450*/  IADD3 R10, PT, PT, R2, -R9.reuse, RZ ;  /* 0x80000009020a7210 */ /* 0x080fe40007ffe0ff */
[----:B------:R-:W-:Y:S01]  /*8460*/  SHF.R.U32.HI R4, RZ, UR5, R4 ;  /* 0x00000005ff047c19 */ /* 0x000fe20008011604 */
[----:B------:R-:W5:Y:S01]  /*8470*/  LDCU UR5, c[0x0][0x700] ;  /* 0x0000e000ff0577ac */ /* 0x000f620008000800 */
[----:B--2---:R-:W-:Y:S01]  /*8480*/  ISETP.NE.AND P0, PT, R8, 0x1, PT ;  /* 0x000000010800780c */ /* 0x004fe20003f05270 */
[----:B------:R-:W-:Y:S01]  /*8490*/  FADD R10, R10, -1 ;  /* 0xbf8000000a0a7421 */ /* 0x000fe20000000000 */
[----:B------:R-:W-:-:S02]  /*84a0*/  I2FP.F32.S32 R9, R9 ;  /* 0x0000000900097245 */ /* 0x000fc40000201400 */
[----:B------:R-:W-:Y:S01]  /*84b0*/  SEL R4, R37, R4, !P0 ;  /* 0x0000000425047207 */ /* 0x000fe20004000000 */
[----:B------:R-:W-:Y:S02]  /*84c0*/  FFMA R5, R10, -R5, 0.14084610342979431152 ;  /* 0x3e1039f60a057423 */ /* 0x000fe40000000805 */
[----:B------:R-:W-:Y:S01]  /*84d0*/  FFMA R9, R9, 1.1920928955078125e-07, R12 ;  /* 0x3400000009097823 */ /* 0x000fe2000000000c */
[----:B------:R-:W-:Y:S01]  /*84e0*/  IADD3 R4, PT, PT, -R4, RZ, RZ ;  /* 0x000000ff04047210 */ /* 0x000fe20007ffe1ff */
[----:B------:R-:W-:-:S04]  /*84f0*/  FFMA R5, R10, R5, -0.12148627638816833496 ;  /* 0xbdf8cdcc0a057423 */ /* 0x000fc80000000005 */
[----:B------:R-:W-:Y:S01]  /*8500*/  FFMA R5, R10, R5, 0.13980610668659210205 ;  /* 0x3e0f29550a057423 */ /* 0x000fe20000000005 */
[----:B------:R-:W-:-:S03]  /*8510*/  IMAD R11, R8, R4, R37 ;  /* 0x00000004080b7224 */ /* 0x000fc600078e0225 */
[C---:B------:R-:W-:Y:S02]  /*8520*/  FFMA R5, R10.reuse, R5, -0.16684235632419586182 ;  /* 0xbe2ad8b90a057423 */ /* 0x040fe40000000005 */
[----:B------:R-:W-:Y:S02]  /*8530*/  LEA R4, R11, R36, 0x8 ;  /* 0x000000240b047211 */ /* 0x000fe400078e40ff */
[----:B------:R-:W-:Y:S02]  /*8540*/  FFMA R5, R10, R5, 0.20012299716472625732 ;  /* 0x3e4ced0b0a057423 */ /* 0x000fe40000000005 */
[----:B----4-:R-:W-:Y:S02]  /*8550*/  ISETP.GE.AND P0, PT, R4, UR4, PT ;  /* 0x0000000404007c0c */ /* 0x010fe4000bf06270 */
[----:B------:R-:W-:-:S04]  /*8560*/  FFMA R5, R10, R5, -0.24999669194221496582 ;  /* 0xbe7fff220a057423 */ /* 0x000fc80000000005 */
[----:B------:R-:W-:-:S04]  /*8570*/  FFMA R5, R10, R5, 0.33333182334899902344 ;  /* 0x3eaaaa780a057423 */ /* 0x000fc80000000005 */
[----:B------:R-:W-:-:S04]  /*8580*/  FFMA R5, R10, R5, -0.5 ;  /* 0xbf0000000a057423 */ /* 0x000fc80000000005 */
[----:B------:R-:W-:-:S04]  /*8590*/  FMUL R5, R10, R5 ;  /* 0x000000050a057220 */ /* 0x000fc80000400000 */
[----:B------:R-:W-:Y:S01]  /*85a0*/  FFMA R10, R10, R5, R10 ;  /* 0x000000050a0a7223 */ /* 0x000fe2000000000a */
[----:B------:R-:W-:-:S03]  /*85b0*/  MOV R5, 0x7f800000 ;  /* 0x7f80000000057802 */ /* 0x000fc60000000f00 */
[----:B------:R-:W-:Y:S02]  /*85c0*/  FFMA R9, R9, 0.69314718246459960938, R10 ;  /* 0x3f31721809097823 */ /* 0x000fe4000000000a */
[C---:B------:R-:W-:Y:S01]  /*85d0*/  @P1 FFMA R9, R2.reuse, R5, +INF ;  /* 0x7f80000002091423 */ /* 0x040fe20000000005 */
[----:B------:R-:W-:-:S04]  /*85e0*/  FSETP.NEU.AND P1, PT, R2, RZ, PT ;  /* 0x000000ff0200720b */ /* 0x000fc80003f2d000 */
[----:B------:R-:W-:-:S05]  /*85f0*/  FSEL R8, R9, -INF , P1 ;  /* 0xff80000009087808 */ /* 0x000fca0000800000 */
[----:B-----5:R-:W-:Y:S01]  /*8600*/  FFMA R8, R3, UR5, R8 ;  /* 0x0000000503087c23 */ /* 0x020fe20008000008 */
[----:B------:R-:W-:Y:S06]  /*8610*/  @P0 BRA `(.L_x_200) ;  /* 0x00000000008c0947 */ /* 0x000fec0003800000 */
[----:B------:R-:W2:Y:S01]  /*8620*/  LDC R9, c[0x0][0x38c] ;  /* 0x0000e300ff097b82 */ /* 0x000ea20000000800 */
[----:B------:R-:W-:Y:S01]  /*8630*/  MOV R10, RZ ;  /* 0x000000ff000a7202 */ /* 0x000fe20000000f00 */
[----:B------:R-:W4:Y:S01]  /*8640*/  LDCU UR6, c[0x0][0x890] ;  /* 0x00011200ff0677ac */ /* 0x000f220008000800 */
[----:B------:R-:W5:Y:S01]  /*8650*/  LDCU.64 UR4, c[0x0][0x888] ;  /* 0x00011100ff0477ac */ /* 0x000f620008000a00 */
[----:B----4-:R-:W-:Y:S01]  /*8660*/  IMAD R4, R27, UR6, R4 ;  /* 0x000000061b047c24 */ /* 0x010fe2000f8e0204 */
[----:B--2---:R-:W-:-:S04]  /*8670*/  IABS R5, R9 ;  /* 0x0000000900057213 */ /* 0x004fc80000000000 */
[----:B------:R-:W2:Y:S08]  /*8680*/  I2F.RP R12, R5 ;  /* 0x00000005000c7306 */ /* 0x000eb00000209400 */
[----:B--2---:R-:W2:Y:S02]  /*8690*/  MUFU.RCP R11, R12 ;  /* 0x0000000c000b7308 */ /* 0x004ea40000001000 */
[----:B--2---:R-:W-:-:S06]  /*86a0*/  IADD3 R11, PT, PT, R11, 0xffffffe, RZ ;  /* 0x0ffffffe0b0b7810 */ /* 0x004fcc0007ffe0ff */
[----:B------:R-:W2:Y:S02]  /*86b0*/  F2I.FTZ.U32.TRUNC.NTZ R11, R11 ;  /* 0x0000000b000b7305 */ /* 0x000ea4000021f000 */
[----:B--2---:R-:W-:-:S04]  /*86c0*/  IMAD.MOV R2, RZ, RZ, -R11 ;  /* 0x000000ffff027224 */ /* 0x004fc800078e0a0b */
[----:B------:R-:W-:Y:S01]  /*86d0*/  IMAD R3, R2, R5, RZ ;  /* 0x0000000502037224 */ /* 0x000fe200078e02ff */
[----:B------:R-:W-:-:S03]  /*86e0*/  IABS R2, R26 ;  /* 0x0000001a00027213 */ /* 0x000fc60000000000 */
[----:B------:R-:W-:-:S04]  /*86f0*/  IMAD.HI.U32 R3, R11, R3, R10 ;  /* 0x000000030b037227 */ /* 0x000fc800078e000a */
[----:B------:R-:W-:-:S04]  /*8700*/  IMAD.MOV.U32 R10, RZ, RZ, R2 ;  /* 0x000000ffff0a7224 */ /* 0x000fc800078e0002 */
[----:B------:R-:W-:-:S05]  /*8710*/  IMAD.HI.U32 R3, R3, R10, RZ ;  /* 0x0000000a03037227 */ /* 0x000fca00078e00ff */
[----:B------:R-:W-:-:S05]  /*8720*/  IADD3 R2, PT, PT, -R3, RZ, RZ ;  /* 0x000000ff03027210 */ /* 0x000fca0007ffe1ff */
[C---:B------:R-:W-:Y:S02]  /*8730*/  IMAD R2, R5.reuse, R2, R10 ;  /* 0x0000000205027224 */ /* 0x040fe400078e020a */
[----:B------:R-:W2:Y:S03]  /*8740*/  LDC.64 R10, c[0x0][0x880] ;  /* 0x00022000ff0a7b82 */ /* 0x000ea60000000a00 */
[----:B------:R-:W-:-:S13]  /*8750*/  ISETP.GT.U32.AND P0, PT, R5, R2, PT ;  /* 0x000000020500720c */ /* 0x000fda0003f04070 */
[----:B------:R-:W-:Y:S01]  /*8760*/  @!P0 IMAD.IADD R2, R2, 0x1, -R5 ;  /* 0x0000000102028824 */ /* 0x000fe200078e0a05 */
[----:B------:R-:W-:Y:S02]  /*8770*/  @!P0 IADD3 R3, PT, PT, R3, 0x1, RZ ;  /* 0x0000000103038810 */ /* 0x000fe40007ffe0ff */
[----:B------:R-:W-:Y:S02]  /*8780*/  ISETP.NE.AND P0, PT, R9, RZ, PT ;  /* 0x000000ff0900720c */ /* 0x000fe40003f05270 */
[----:B------:R-:W-:Y:S02]  /*8790*/  ISETP.GE.U32.AND P2, PT, R2, R5, PT ;  /* 0x000000050200720c */ /* 0x000fe40003f46070 */
[----:B------:R-:W-:-:S04]  /*87a0*/  LOP3.LUT R2, R26, R9, RZ, 0x3c, !PT ;  /* 0x000000091a027212 */ /* 0x000fc800078e3cff */
[----:B------:R-:W-:-:S07]  /*87b0*/  ISETP.GE.AND P1, PT, R2, RZ, PT ;  /* 0x000000ff0200720c */ /* 0x000fce0003f26270 */
[----:B------:R-:W-:-:S06]  /*87c0*/  @P2 VIADD R3, R3, 0x1 ;  /* 0x0000000103032836 */ /* 0x000fcc0000000000 */
[----:B------:R-:W-:Y:S02]  /*87d0*/  @!P1 IADD3 R3, PT, PT, -R3, RZ, RZ ;  /* 0x000000ff03039210 */ /* 0x000fe40007ffe1ff */
[----:B------:R-:W-:-:S04]  /*87e0*/  @!P0 LOP3.LUT R3, RZ, R9, RZ, 0x33, !PT ;  /* 0x00000009ff038212 */ /* 0x000fc800078e33ff */
[C---:B------:R-:W-:Y:S01]  /*87f0*/  IADD3 R2, PT, PT, -R3.reuse, RZ, RZ ;  /* 0x000000ff03027210 */ /* 0x040fe20007ffe1ff */
[----:B-----5:R-:W-:-:S04]  /*8800*/  IMAD R4, R3, UR5, R4 ;  /* 0x0000000503047c24 */ /* 0x020fc8000f8e0204 */
[----:B------:R-:W-:-:S04]  /*8810*/  IMAD R9, R9, R2, R26 ;  /* 0x0000000209097224 */ /* 0x000fc800078e021a */
[----:B------:R-:W-:-:S04]  /*8820*/  IMAD R9, R9, UR4, R4 ;  /* 0x0000000409097c24 */ /* 0x000fc8000f8e0204 */
[----:B--2---:R-:W-:-:S05]  /*8830*/  IMAD.WIDE R10, R9, 0x4, R10 ;  /* 0x00000004090a7825 */ /* 0x004fca00078e020a */
[----:B------:R2:W-:Y:S02]  /*8840*/  STG.E desc[UR40][R10.64], R8 ;  /* 0x000000080a007986 */ /* 0x0005e4000c101928 */
.L_x_200:
[----:B------:R-:W-:Y:S05]  /*8850*/  BSYNC.RECONVERGENT B0 ;  /* 0x0000000000007941 */ /* 0x000fea0003800200 */
.L_x_199:
[----:B------:R-:W-:Y:S01]  /*8860*/  UISETP.NE.AND UP1, UPT, UR39, URZ, UPT ;  /* 0x000000ff2700728c */ /* 0x000fe2000bf25270 */
[----:B------:R-:W-:-:S08]  /*8870*/  NOP ;  /* 0x0000000000007918 */ /* 0x000fd00000000000 */
[----:B------:R-:W-:Y:S05]  /*8880*/  BRA.U UP1, `(.L_x_201) ;  /* 0x0000000101087547 */ /* 0x000fea000b800000 */
[----:B------:R-:W-:Y:S05]  /*8890*/  BPT.TRAP 0x1 ;  /* 0x000000040000795c */ /* 0x000fea0000300000 */
[----:B------:R-:W-:Y:S05]  /*88a0*/  BPT.TRAP 0x1 ;  /* 0x000000040000795c */ /* 0x000fea0000300000 */
.L_x_201:
[----:B------:R-:W-:Y:S01]  /*88b0*/  IADD3 R3, PT, PT, R0, 0x70a0, RZ ;  /* 0x000070a000037810 */ /* 0x000fe20007ffe0ff */
[----:B------:R-:W-:-:S03]  /*88c0*/  UISETP.NE.AND UP1, UPT, UR39, URZ, UPT ;  /* 0x000000ff2700728c */ /* 0x000fc6000bf25270 */
[----:B------:R-:W-:-:S04]  /*88d0*/  PRMT R2, R6, 0x654, R3 ;  /* 0x0000065406027816 */ /* 0x000fc80000000003 */
[----:B-1----:R1:W-:Y:S02]  /*88e0*/  SYNCS.ARRIVE.TRANS64.RED.A1T0 RZ, [R2+URZ], RZ ;  /* 0x000000ff02ff79a7 */ /* 0x0023e400081004ff */
[----:B------:R-:W-:Y:S05]  /*88f0*/  BRA.U UP1, `(.L_x_202) ;  /* 0x0000000101047547 */ /* 0x000fea000b800000 */
[----:B------:R-:W-:Y:S05]  /*8900*/  BPT.TRAP 0x1 ;  /* 0x000000040000795c */ /* 0x000fea0000300000 */
.L_x_202:
[----:B------:R4:W-:Y:S01]  /*8910*/  SYNCS.ARRIVE.TRANS64.A1T0 RZ, [R0+URZ+0x70b0], RZ ;  /* 0x0070b0ff00ff79a7 */ /* 0x0009e200081000ff */
[----:B------:R-:W-:-:S09]  /*8920*/  UISETP.NE.AND UP1, UPT, UR37, URZ, UPT ;  /* 0x000000ff2500728c */ /* 0x000fd2000bf25270 */
[----:B------:R-:W-:Y:S05]  /*8930*/  BRA.U !UP1, `(.L_x_203) ;  /* 0x0000000109047547 */ /* 0x000fea000b800000 */
[----:B------:R-:W-:Y:S05]  /*8940*/  BPT.TRAP 0x1 ;  /* 0x000000040000795c */ /* 0x000fea0000300000 */
.L_x_203:
[----:B------:R-:W-:Y:S02]  /*8950*/  LOP3.LUT R3, R33, 0x1, RZ, 0x3c, !PT ;  /* 0x0000000121037812 */ /* 0x000fe400078e3cff */
[----:B-1----:R-:W-:Y:S02]  /*8960*/  LOP3.LUT R2, R39, 0x80, RZ, 0xfc, !PT ;  /* 0x0000008027027812 */ /* 0x002fe400078efcff */
[----:B------:R-:W-:-:S04]  /*8970*/  SHF.L.U32 R3, R3, 0x1f, RZ ;  /* 0x0000001f03037819 */ /* 0x000fc800000006ff */
[----:B------:R-:W1:Y:S02]  /*8980*/  SYNCS.PHASECHK.TRANS64.TRYWAIT P0, [R0+URZ+0x7080], R3 ;  /* 0x00708003000075a7 */ /* 0x000e6400080011ff */
[----:B-1----:R-:W-:Y:S05]  /*8990*/  @!P0 BRA `(.L_x_204) ;  /* 0x00000104007c8947 */ /* 0x002fea0003800000 */
.L_x_421:
[----:B------:R-:W-:Y:S01]  /*89a0*/  R2UR UR4, R2 ;  /* 0x00000000020472ca */ /* 0x000fe200000e0000 */
[----:B------:R-:W-:-:S12]  /*89b0*/  UISETP.NE.AND UP1, UPT, UR37, URZ, UPT ;  /* 0x000000ff2500728c */ /* 0x000fd8000bf25270 */
[----:B------:R-:W1:Y:S02]  /*89c0*/  LDTM.x2 R2, tmem[UR4] ;  /* 0x00000004000279ee */ /* 0x000e6400080c0000 */
[----:B-1----:R-:W-:Y:S05]  /*89d0*/  BRA.U !UP1, `(.L_x_205) ;  /* 0x0000000109047547 */ /* 0x002fea000b800000 */
[----:B------:R-:W-:Y:S05]  /*89e0*/  BPT.TRAP 0x1 ;  /* 0x000000040000795c */ /* 0x000fea0000300000 */
.L_x_205:
[----:B------:R-:W-:Y:S01]  /*89f0*/  PRMT R41, R6, 0x654, R41 ;  /* 0x0000065406297816 */ /* 0x000fe20000000029 */
[----:B------:R-:W-:-:S03]  /*8a00*/  UISETP.NE.AND UP1, UPT, UR39, URZ, UPT ;  /* 0x000000ff2700728c */ /* 0x000fc6000bf25270 */
[----:B------:R1:W-:Y:S06]  /*8a10*/  SYNCS.ARRIVE.TRANS64.RED.A1T0 RZ, [R41+URZ], RZ ;  /* 0x000000ff29ff79a7 */ /* 0x0003ec00081004ff */
[----:B------:R-:W-:Y:S05]  /*8a20*/  BRA.U UP1, `(.L_x_206) ;  /* 0x0000000101047547 */ /* 0x000fea000b800000 */
[----:B------:R-:W-:Y:S05]  /*8a30*/  BPT.TRAP 0x1 ;  /* 0x000000040000795c */ /* 0x000fea0000300000 */
.L_x_206:
[----:B------:R-:W-:-:S04]  /*8a40*/  SHF.L.U32 R5, R34, 0x1f, RZ ;  /* 0x0000001f22057819 */ /* 0x000fc800000006ff */
[----:B------:R-:W5:Y:S02]  /*8a50*/  SYNCS.PHASECHK.TRANS64.TRYWAIT P0, [R0+URZ+0x7098], R5 ;  /* 0x00709805000075a7 */ /* 0x000f6400080011ff */
[----:B-----5:R-:W-:Y:S05]  /*8a60*/  @!P0 BRA `(.L_x_207) ;  /* 0x00000104005c8947 */ /* 0x020fea0003800000 */
.L_x_422:
[----:B------:R-:W-:-:S09]  /*8a70*/  UISETP.NE.AND UP1, UPT, UR39, URZ, UPT ;  /* 0x000000ff2700728c */ /* 0x000fd2000bf25270 */
[----:B------:R-:W-:Y:S05]  /*8a80*/  BRA.U UP1, `(.L_x_208) ;  /* 0x0000000101047547 */ /* 0x000fea000b800000 */
[----:B------:R-:W-:Y:S05]  /*8a90*/  BPT.TRAP 0x1 ;  /* 0x000000040000795c */ /* 0x000fea0000300000 */
.L_x_208:
[----:B--2---:R-:W-:Y:S01]  /*8aa0*/  SHF.L.U32 R9, R35, 0x1f, RZ ;  /* 0x0000001f23097819 */ /* 0x004fe200000006ff */
[----:B------:R-:W2:Y:S01]  /*8ab0*/  S2R R5, SR_SWINHI ;  /* 0x0000000000057919 */ /* 0x000ea20000002f00 */
[----:B------:R-:W-:Y:S02]  /*8ac0*/  LOP3.LUT R39, R39, 0x180, RZ, 0xfc, !PT ;  /* 0x0000018027277812 */ /* 0x000fe400078efcff */
[----:B------:R-:W5:Y:S02]  /*8ad0*/  SYNCS.PHASECHK.TRANS64.TRYWAIT P0, [R0+URZ+0x70c8], R9 ;  /* 0x0070c809000075a7 */ /* 0x000f6400080011ff */
[----:B--2--5:R-:W-:Y:S05]  /*8ae0*/  @!P0 BRA `(.L_x_209) ;  /* 0x0000010400508947 */ /* 0x024fea0003800000 */
.L_x_423:
[----:B------:R-:W-:Y:S05]  /*8af0*/  WARPSYNC.ALL ;  /* 0x0000000000007948 */ /* 0x000fea0003800000 */
[----:B------:R-:W5:Y:S01]  /*8b00*/  LDCU UR5, c[0x0][0x708] ;  /* 0x0000e100ff0577ac */ /* 0x000f620008000800 */
[----:B------:R-:W-:Y:S02]  /*8b10*/  MOV R42, R0 ;  /* 0x00000000002a7202 */ /* 0x000fe40000000f00 */
[----:B------:R-:W-:Y:S01]  /*8b20*/  MOV R43, R5 ;  /* 0x00000005002b7202 */ /* 0x000fe20000000f00 */
[----:B------:R-:W3:Y:S01]  /*8b30*/  MUFU.RCP R45, R2 ;  /* 0x00000002002d7308 */ /* 0x000ee20000001000 */
[----:B------:R-:W-:Y:S01]  /*8b40*/  R2UR UR4, R39 ;  /* 0x00000000270472ca */ /* 0x000fe200000e0000 */
[----:B------:R-:W-:Y:S01]  /*8b50*/  BSSY.RECONVERGENT B2, `(.L_x_210) ;  /* 0x0000016000027945 */ /* 0x000fe20003800200 */
[----:B------:R-:W-:-:S03]  /*8b60*/  IMAD.WIDE.U32 R42, R40, 0x2, R42 ;  /* 0x00000002282a7825 */ /* 0x000fc600078e002a */
[C---:B------:R-:W-:Y:S02]  /*8b70*/  IADD3 R25, P0, PT, R42.reuse, 0x6000, RZ ;  /* 0x000060002a197810 */ /* 0x040fe40007f1e0ff */
[----:B------:R-:W-:-:S06]  /*8b80*/  IADD3 R5, P1, PT, R42, 0x6010, RZ ;  /* 0x000060102a057810 */ /* 0x000fcc0007f3e0ff */
[----:B--2---:R-:W2:Y:S01]  /*8b90*/  LDTM.x16 R8, tmem[UR4] ;  /* 0x00000004000879ee */ /* 0x004ea20008240000 */
[----:B-1----:R-:W-:Y:S01]  /*8ba0*/  IADD3.X R41, PT, PT, RZ, R43, RZ, P1, !PT ;  /* 0x0000002bff297210 */ /* 0x002fe20000ffe4ff */
[----:B-----5:R-:W-:Y:S02]  /*8bb0*/  IMAD.U32 R47, RZ, RZ, UR5 ;  /* 0x00000005ff2f7e24 */ /* 0x020fe4000f8e00ff */
[----:B---3--:R-:W-:Y:S01]  /*8bc0*/  FFMA R4, -R2, R45, 1 ;  /* 0x3f80000002047423 */ /* 0x008fe2000000012d */
[----:B------:R-:W-:Y:S01]  /*8bd0*/  IMAD.X R43, RZ, RZ, R43, P0 ;  /* 0x000000ffff2b7224 */ /* 0x000fe200000e062b */
[----:B------:R-:W1:Y:S02]  /*8be0*/  FCHK P0, R47, R2 ;  /* 0x000000022f007302 */ /* 0x000e640000000000 */
[----:B------:R-:W-:Y:S01]  /*8bf0*/  FFMA R45, R45, R4, R45 ;  /* 0x000000042d2d7223 */ /* 0x000fe2000000002d */
[----:B------:R-:W-:Y:S02]  /*8c00*/  SHF.R.U64 R4, R5, 0x3, R41 ;  /* 0x0000000305047819 */ /* 0x000fe40000001229 */
[----:B------:R-:W-:Y:S01]  /*8c10*/  SHF.R.U64 R24, R25, 0x3, R43 ;  /* 0x0000000319187819 */ /* 0x000fe2000000122b */
[----:B------:R-:W-:Y:S01]  /*8c20*/  FFMA R44, R45, UR5, RZ ;  /* 0x000000052d2c7c23 */ /* 0x000fe200080000ff */
[----:B------:R-:W-:-:S02]  /*8c30*/  LOP3.LUT R40, R5, 0x10, R4, 0x78, !PT ;  /* 0x0000001005287812 */ /* 0x000fc400078e7804 */
[----:B------:R-:W-:Y:S01]  /*8c40*/  LOP3.LUT R42, R25, 0x10, R24, 0x78, !PT ;  /* 0x00000010192a7812 */ /* 0x000fe200078e7818 */
[----:B------:R-:W-:-:S04]  /*8c50*/  FFMA R39, -R2, R44, UR5 ;  /* 0x0000000502277e23 */ /* 0x000fc8000800012c */
[----:B------:R-:W-:Y:S01]  /*8c60*/  FFMA R39, R45, R39, R44 ;  /* 0x000000272d277223 */ /* 0x000fe2000000002c */
[----:B-12---:R-:W-:Y:S06]  /*8c70*/  @!P0 BRA `(.L_x_211) ;  /* 0x00000000000c8947 */ /* 0x006fec0003800000 */
[----:B------:R-:W-:Y:S02]  /*8c80*/  MOV R24, 0x8ca0 ;  /* 0x00008ca000187802 */ /* 0x000fe40000000f00 */
[----:B----4-:R-:W-:Y:S05]  /*8c90*/  CALL.REL.NOINC `($__internal_3_$__cuda_sm3x_div_rn_noftz_f32_slowpath) ;  /* 0x0000010c00ec7944 */ /* 0x010fea0003c00000 */
[----:B------:R-:W-:Y:S02]  /*8ca0*/  MOV R39, R4 ;  /* 0x0000000400277202 */ /* 0x000fe40000000f00 */
.L_x_211:
[----:B------:R-:W-:Y:S05]  /*8cb0*/  BSYNC.RECONVERGENT B2 ;  /* 0x0000000000027941 */ /* 0x000fea0003800200 */
.L_x_210:
[C---:B------:R-:W-:Y:S02]  /*8cc0*/  FMUL2 R8, R39.reuse.F32, R8.F32x2.HI_LO ;  /* 0x000000082708724a */ /* 0x040fe40000040000 */
[C---:B------:R-:W-:Y:S02]  /*8cd0*/  FMUL2 R10, R39.reuse.F32, R10.F32x2.HI_LO ;  /* 0x0000000a270a724a */ /* 0x040fe40000040000 */
[----:B------:R-:W-:Y:S01]  /*8ce0*/  FMUL2 R4, R39.F32, R12.F32x2.HI_LO ;  /* 0x0000000c2704724a */ /* 0x000fe20000040000 */
[----:B------:R-:W-:Y:S01]  /*8cf0*/  F2FP.F16.F32.PACK_AB R12, R9, R8 ;  /* 0x00000008090c723e */ /* 0x000fe200000000ff */
        /* <DEDUP_REMOVED lines=10> */
[----:B------:R1:W-:Y:S01]  /*8da0*/  ST.E.128 desc[UR40][R42.64], R12 ;  /* 0x0000000c2a007985 */ /* 0x0003e2000c101d28 */
[----:B------:R-:W-:-:S02]  /*8db0*/  F2FP.F16.F32.PACK_AB R10, R21, R20 ;  /* 0x00000014150a723e */ /* 0x000fc400000000ff */
[----:B------:R-:W-:-:S05]  /*8dc0*/  F2FP.F16.F32.PACK_AB R11, R23, R22 ;  /* 0x00000016170b723e */ /* 0x000fca00000000ff */
[----:B------:R1:W-:Y:S01]  /*8dd0*/  ST.E.128 desc[UR40][R40.64], R8 ;  /* 0x0000000828007985 */ /* 0x0003e2000c101d28 */
[----:B------:R-:W-:Y:S01]  /*8de0*/  @!PT LDS RZ, [RZ] ;  /* 0x00000000fffff984 */ /* 0x000fe20000000800 */
[----:B------:R-:W-:Y:S01]  /*8df0*/  @!PT LDS RZ, [RZ] ;  /* 0x00000000fffff984 */ /* 0x000fe20000000800 */
[----:B------:R-:W-:Y:S01]  /*8e00*/  @!PT LDS RZ, [RZ] ;  /* 0x00000000fffff984 */ /* 0x000fe20000000800 */
[----:B------:R-:W-:Y:S01]  /*8e10*/  @!PT LDS RZ, [RZ] ;  /* 0x00000000fffff984 */ /* 0x000fe20000000800 */
[----:B------:R2:W-:Y:S06]  /*8e20*/  MEMBAR.ALL.CTA ;  /* 0x0000000000007992 */ /* 0x0005ec0000008000 */
[----:B--2---:R-:W2:Y:S01]  /*8e30*/  FENCE.VIEW.ASYNC.S ;  /* 0x00000000000073c6 */ /* 0x004ea20000000000 */
[----:B------:R-:W-:Y:S05]  /*8e40*/  BRA.U !UP0, `(.L_x_212) ;  /* 0x0000000508387547 */ /* 0x000fea000b800000 */
[C---:B------:R-:W-:Y:S01]  /*8e50*/  FSETP.GEU.AND P1, PT, R2.reuse, 1.175494350822287508e-38, PT ;  /* 0x008000000200780b */ /* 0x040fe20003f2e000 */
[----:B------:R-:W-:Y:S01]  /*8e60*/  HFMA2 R7, -RZ, RZ, 1.5048828125, 33.21875 ;  /* 0x3e055027ff077431 */ /* 0x000fe200000001ff */
[----:B------:R-:W3:Y:S01]  /*8e70*/  LDC R5, c[0x0][0x904] ;  /* 0x00024100ff057b82 */ /* 0x000ee20000000800 */
[----:B------:R-:W5:Y:S01]  /*8e80*/  LDCU.64 UR4, c[0x0][0x908] ;  /* 0x00012100ff0477ac */ /* 0x000f620008000a00 */
[----:B-1----:R-:W-:Y:S01]  /*8e90*/  FSEL R10, RZ, -23, P1 ;  /* 0xc1b80000ff0a7808 */ /* 0x002fe20000800000 */
[----:B------:R-:W-:Y:S08]  /*8ea0*/  BSSY.RECONVERGENT B0, `(.L_x_212) ;  /* 0x0000048000007945 */ /* 0x000ff00003800200 */
[----:B------:R-:W-:-:S05]  /*8eb0*/  @!P1 FMUL R2, R2, 8388608 ;  /* 0x4b00000002029820 */ /* 0x000fca0000400000 */
[C---:B------:R-:W-:Y:S02]  /*8ec0*/  IADD3 R9, PT, PT, R2.reuse, -0x3f2aaaab, RZ ;  /* 0xc0d5555502097810 */ /* 0x040fe40007ffe0ff */
[C---:B------:R-:W-:Y:S01]  /*8ed0*/  FSETP.NEU.AND P1, PT, R2.reuse, RZ, PT ;  /* 0x000000ff0200720b */ /* 0x040fe20003f2d000 */
[----:B-----5:R-:W-:Y:S01]  /*8ee0*/  IMAD.HI.U32 R4, R37, UR4, RZ ;  /* 0x0000000425047c27 */ /* 0x020fe2000f8e00ff */
[----:B------:R-:W-:Y:S01]  /*8ef0*/  LOP3.LUT R9, R9, 0xff800000, RZ, 0xc0, !PT ;  /* 0xff80000009097812 */ /* 0x000fe200078ec0ff */
[----:B------:R-:W1:Y:S03]  /*8f00*/  LDCU UR4, c[0x0][0x380] ;  /* 0x00007000ff0477ac */ /* 0x000e660008000800 */
[----:B------:R-:W-:Y:S02]  /*8f10*/  IADD3 R8, PT, PT, R2, -R9, RZ ;  /* 0x8000000902087210 */ /* 0x000fe40007ffe0ff */
[----:B---3--:R-:W-:-:S02]  /*8f20*/  ISETP.NE.AND P0, PT, R5, 0x1, PT ;  /* 0x000000010500780c */ /* 0x008fc40003f05270 */
[----:B------:R-:W-:Y:S01]  /*8f30*/  SHF.R.U32.HI R4, RZ, UR5, R4 ;  /* 0x00000005ff047c19 */ /* 0x000fe20008011604 */
[----:B------:R-:W-:Y:S01]  /*8f40*/  FADD R8, R8, -1 ;  /* 0xbf80000008087421 */ /* 0x000fe20000000000 */
[----:B------:R-:W-:Y:S01]  /*8f50*/  I2FP.F32.S32 R9, R9 ;  /* 0x0000000900097245 */ /* 0x000fe20000201400 */
[----:B------:R-:W3:Y:S01]  /*8f60*/  LDCU UR5, c[0x0][0x700] ;  /* 0x0000e000ff0577ac */ /* 0x000ee20008000800 */
[----:B------:R-:W-:Y:S01]  /*8f70*/  SEL R4, R37, R4, !P0 ;  /* 0x0000000425047207 */ /* 0x000fe20004000000 */
[----:B------:R-:W-:Y:S01]  /*8f80*/  FFMA R7, R8, -R7, 0.14084610342979431152 ;  /* 0x3e1039f608077423 */ /* 0x000fe20000000807 */
[----:B------:R-:W-:Y:S01]  /*8f90*/  ISETP.GT.U32.AND P0, PT, R2, 0x7f7fffff, PT ;  /* 0x7f7fffff0200780c */ /* 0x000fe20003f04070 */
[----:B------:R-:W-:Y:S01]  /*8fa0*/  FFMA R9, R9, 1.1920928955078125e-07, R10 ;  /* 0x3400000009097823 */ /* 0x000fe2000000000a */
[----:B------:R-:W-:Y:S01]  /*8fb0*/  IADD3 R4, PT, PT, -R4, RZ, RZ ;  /* 0x000000ff04047210 */ /* 0x000fe20007ffe1ff */
[----:B------:R-:W-:-:S04]  /*8fc0*/  FFMA R7, R8, R7, -0.12148627638816833496 ;  /* 0xbdf8cdcc08077423 */ /* 0x000fc80000000007 */
[----:B------:R-:W-:-:S04]  /*8fd0*/  FFMA R7, R8, R7, 0.13980610668659210205 ;  /* 0x3e0f295508077423 */ /* 0x000fc80000000007 */
[----:B------:R-:W-:-:S04]  /*8fe0*/  FFMA R7, R8, R7, -0.16684235632419586182 ;  /* 0xbe2ad8b908077423 */ /* 0x000fc80000000007 */
[----:B------:R-:W-:-:S04]  /*8ff0*/  FFMA R7, R8, R7, 0.20012299716472625732 ;  /* 0x3e4ced0b08077423 */ /* 0x000fc80000000007 */
[----:B------:R-:W-:-:S04]  /*9000*/  FFMA R7, R8, R7, -0.24999669194221496582 ;  /* 0xbe7fff2208077423 */ /* 0x000fc80000000007 */
[----:B------:R-:W-:-:S04]  /*9010*/  FFMA R7, R8, R7, 0.33333182334899902344 ;  /* 0x3eaaaa7808077423 */ /* 0x000fc80000000007 */
[----:B------:R-:W-:-:S04]  /*9020*/  FFMA R7, R8, R7, -0.5 ;  /* 0xbf00000008077423 */ /* 0x000fc80000000007 */
[----:B------:R-:W-:-:S04]  /*9030*/  FMUL R7, R8, R7 ;  /* 0x0000000708077220 */ /* 0x000fc80000400000 */
[----:B------:R-:W-:Y:S01]  /*9040*/  FFMA R8, R8, R7, R8 ;  /* 0x0000000708087223 */ /* 0x000fe20000000008 */
[----:B------:R-:W-:Y:S01]  /*9050*/  IMAD R7, R5, R4, R37 ;  /* 0x0000000405077224 */ /* 0x000fe200078e0225 */
[----:B------:R-:W-:Y:S02]  /*9060*/  MOV R5, 0x7f800000 ;  /* 0x7f80000000057802 */ /* 0x000fe40000000f00 */
[----:B------:R-:W-:Y:S02]  /*9070*/  FFMA R8, R9, 0.69314718246459960938, R8 ;  /* 0x3f31721809087823 */ /* 0x000fe40000000008 */
[----:B------:R-:W-:Y:S01]  /*9080*/  LEA R4, R7, R36, 0x8 ;  /* 0x0000002407047211 */ /* 0x000fe200078e40ff */
[----:B------:R-:W-:-:S03]  /*9090*/  @P0 FFMA R8, R2, R5, +INF ;  /* 0x7f80000002080423 */ /* 0x000fc60000000005 */
[----:B------:R-:W-:Y:S02]  /*90a0*/  IADD3 R4, PT, PT, R4, 0x80, RZ ;  /* 0x0000008004047810 */ /* 0x000fe40007ffe0ff */
[----:B------:R-:W-:Y:S02]  /*90b0*/  FSEL R8, R8, -INF , P1 ;  /* 0xff80000008087808 */ /* 0x000fe40000800000 */
[----:B-1----:R-:W-:-:S03]  /*90c0*/  ISETP.GE.AND P0, PT, R4, UR4, PT ;  /* 0x0000000404007c0c */ /* 0x002fc6000bf06270 */
[----:B---3--:R-:W-:-:S10]  /*90d0*/  FFMA R8, R3, UR5, R8 ;  /* 0x0000000503087c23 */ /* 0x008fd40008000008 */
[----:B------:R-:W-:Y:S05]  /*90e0*/  @P0 BRA `(.L_x_213) ;  /* 0x00000000008c0947 */ /* 0x000fea0003800000 */
[----:B------:R-:W1:Y:S01]  /*90f0*/  LDC R7, c[0x0][0x38c] ;  /* 0x0000e300ff077b82 */ /* 0x000e620000000800 */
[----:B------:R-:W-:Y:S01]  /*9100*/  MOV R10, RZ ;  /* 0x000000ff000a7202 */ /* 0x000fe20000000f00 */
[----:B------:R-:W3:Y:S01]  /*9110*/  LDCU UR6, c[0x0][0x890] ;  /* 0x00011200ff0677ac */ /* 0x000ee20008000800 */
[----:B------:R-:W5:Y:S01]  /*9120*/  LDCU.64 UR4, c[0x0][0x888] ;  /* 0x00011100ff0477ac */ /* 0x000f620008000a00 */
[----:B---3--:R-:W-:Y:S01]  /*9130*/  IMAD R4, R27, UR6, R4 ;  /* 0x000000061b047c24 */ /* 0x008fe2000f8e0204 */
[----:B-1----:R-:W-:-:S04]  /*9140*/  IABS R5, R7 ;  /* 0x0000000700057213 */ /* 0x002fc80000000000 */
[----:B------:R-:W1:Y:S08]  /*9150*/  I2F.RP R12, R5 ;  /* 0x00000005000c7306 */ /* 0x000e700000209400 */
[----:B-1----:R-:W1:Y:S02]  /*9160*/  MUFU.RCP R11, R12 ;  /* 0x0000000c000b7308 */ /* 0x002e640000001000 */
[----:B-1----:R-:W-:-:S06]  /*9170*/  IADD3 R11, PT, PT, R11, 0xffffffe, RZ ;  /* 0x0ffffffe0b0b7810 */ /* 0x002fcc0007ffe0ff */
[----:B------:R-:W1:Y:S02]  /*9180*/  F2I.FTZ.U32.TRUNC.NTZ R11, R11 ;  /* 0x0000000b000b7305 */ /* 0x000e64000021f000 */
[----:B-1----:R-:W-:-:S04]  /*9190*/  IMAD.MOV R2, RZ, RZ, -R11 ;  /* 0x000000ffff027224 */ /* 0x002fc800078e0a0b */
[----:B------:R-:W-:Y:S01]  /*91a0*/  IMAD R3, R2, R5, RZ ;  /* 0x0000000502037224 */ /* 0x000fe200078e02ff */
[----:B------:R-:W-:-:S03]  /*91b0*/  IABS R2, R26 ;  /* 0x0000001a00027213 */ /* 0x000fc60000000000 */
[----:B------:R-:W-:-:S04]  /*91c0*/  IMAD.HI.U32 R10, R11, R3, R10 ;  /* 0x000000030b0a7227 */ /* 0x000fc800078e000a */
[----:B------:R-:W-:-:S04]  /*91d0*/  IMAD.MOV.U32 R9, RZ, RZ, R2 ;  /* 0x000000ffff097224 */ /* 0x000fc800078e0002 */
[----:B------:R-:W-:Y:S02]  /*91e0*/  IMAD.HI.U32 R3, R10, R9, RZ ;  /* 0x000000090a037227 */ /* 0x000fe400078e00ff */
[----:B------:R-:W1:Y:S03]  /*91f0*/  LDC.64 R10, c[0x0][0x880] ;  /* 0x00022000ff0a7b82 */ /* 0x000e660000000a00 */
[----:B------:R-:W-:-:S05]  /*9200*/  IADD3 R2, PT, PT, -R3, RZ, RZ ;  /* 0x000000ff03027210 */ /* 0x000fca0007ffe1ff */
[----:B------:R-:W-:-:S05]  /*9210*/  IMAD R2, R5, R2, R9 ;  /* 0x0000000205027224 */ /* 0x000fca00078e0209 */
        /* <DEDUP_REMOVED lines=14> */
[----:B-1----:R-:W-:-:S05]  /*9300*/  IMAD.WIDE R10, R7, 0x4, R10 ;  /* 0x00000004070a7825 */ /* 0x002fca00078e020a */
[----:B------:R1:W-:Y:S02]  /*9310*/  STG.E desc[UR40][R10.64], R8 ;  /* 0x000000080a007986 */ /* 0x0003e4000c101928 */
.L_x_213:
[----:B------:R-:W-:Y:S05]  /*9320*/  BSYNC.RECONVERGENT B0 ;  /* 0x0000000000007941 */ /* 0x000fea0003800200 */
.L_x_212:
[----:B------:R-:W-:Y:S01]  /*9330*/  UISETP.NE.AND UP0, UPT, UR39, URZ, UPT ;  /* 0x000000ff2700728c */ /* 0x000fe2000bf05270 */
[----:B------:R-:W-:-:S08]  /*9340*/  NOP ;  /* 0x0000000000007918 */ /* 0x000fd00000000000 */
[----:B------:R-:W-:Y:S05]  /*9350*/  BRA.U UP0, `(.L_x_214) ;  /* 0x0000000100087547 */ /* 0x000fea000b800000 */
[----:B------:R-:W-:Y:S05]  /*9360*/  BPT.TRAP 0x1 ;  /* 0x000000040000795c */ /* 0x000fea0000300000 */
[----:B------:R-:W-:Y:S05]  /*9370*/  BPT.TRAP 0x1 ;  /* 0x000000040000795c */ /* 0x000fea0000300000 */
.L_x_214:
[----:B------:R-:W-:Y:S01]  /*9380*/  IADD3 R3, PT, PT, R0, 0x70a8, RZ ;  /* 0x000070a800037810 */ /* 0x000fe20007ffe0ff */
[----:B------:R-:W-:-:S03]  /*9390*/  UISETP.NE.AND UP0, UPT, UR39, URZ, UPT ;  /* 0x000000ff2700728c */ /* 0x000fc6000bf05270 */
[----:B------:R-:W-:-:S04]  /*93a0*/  PRMT R3, R6, 0x654, R3 ;  /* 0x0000065406037816 */ /* 0x000fc80000000003 */
[----:B--2---:R2:W-:Y:S02]  /*93b0*/  SYNCS.ARRIVE.TRANS64.RED.A1T0 RZ, [R3+URZ], RZ ;  /* 0x000000ff03ff79a7 */ /* 0x0045e400081004ff */
[----:B------:R-:W-:Y:S05]  /*93c0*/  BRA.U UP0, `(.L_x_215) ;  /* 0x0000000100047547 */ /* 0x000fea000b800000 */
[----:B------:R-:W-:Y:S05]  /*93d0*/  BPT.TRAP 0x1 ;  /* 0x000000040000795c */ /* 0x000fea0000300000 */
.L_x_215:
[----:B------:R3:W-:Y:S01]  /*93e0*/  SYNCS.ARRIVE.TRANS64.A1T0 RZ, [R0+URZ+0x70b8], RZ ;  /* 0x0070b8ff00ff79a7 */ /* 0x0007e200081000ff */
[----:B------:R-:W-:Y:S02]  /*93f0*/  LOP3.LUT R35, R35, 0x1, RZ, 0x3c, !PT ;  /* 0x0000000123237812 */ /* 0x000fe400078e3cff */
[----:B------:R-:W-:-:S05]  /*9400*/  LOP3.LUT R34, R34, 0x1, RZ, 0x3c, !PT ;  /* 0x0000000122227812 */ /* 0x000fca00078e3cff */
.L_x_92:
[----:B------:R-:W-:Y:S05]  /*9410*/  BSYNC B7 ;  /* 0x0000000000077941 */ /* 0x000fea0003800000 */
.L_x_91:
[----:B------:R-:W5:Y:S01]  /*9420*/  LDCU UR4, c[0x0][0x900] ;  /* 0x00012000ff0477ac */ /* 0x000f620008000800 */
[----:B------:R-:W-:-:S04]  /*9430*/  IADD3 R37, PT, PT, R30, R37, RZ ;  /* 0x000000251e257210 */ /* 0x000fc80007ffe0ff */
[----:B-----5:R-:W-:-:S13]  /*9440*/  ISETP.GE.AND P0, PT, R37, UR4, PT ;  /* 0x0000000425007c0c */ /* 0x020fda000bf06270 */
[----:B------:R-:W-:Y:S05]  /*9450*/  @!P0 BRA `(.L_x_216) ;  /* 0xffffffa800ec8947 */ /* 0x000fea000383ffff */
[----:B------:R-:W-:Y:S05]  /*9460*/  BSYNC B8 ;  /* 0x0000000000087941 */ /* 0x000fea0003800000 */
.L_x_90:
[----:B------:R-:W-:Y:S05]  /*9470*/  EXIT ;  /* 0x000000000000794d */ /* 0x000fea0003800000 */
.L_x_27:
[----:B------:R-:W-:-:S08]  /*9480*/  NOP ;  /* 0x0000000000007918 */ /* 0x000fd00000000000 */
[----:B------:R-:W1:Y:S02]  /*9490*/  USETMAXREG.TRY_ALLOC.CTAPOOL UP0, 0xc0 ;  /* 0x000000c0000079c8 */ /* 0x000e640008000600 */
[----:B-1----:R-:W-:Y:S05]  /*94a0*/  BRA.U !UP0, `(.L_x_27) ;  /* 0xfffffffd08f47547 */ /* 0x002fea000b83ffff */
[----:B------:R-:W1:Y:S08]  /*94b0*/  LDC R0, c[0x0][0x900] ;  /* 0x00024000ff007b82 */ /* 0x000e700000000800 */
[----:B------:R-:W2:Y:S01]  /*94c0*/  S2UR UR43, SR_CgaCtaId ;  /* 0x00000000002b79c3 */ /* 0x000ea20000008800 */
[----:B-1----:R-:W-:-:S13]  /*94d0*/  ISETP.LE.AND P0, PT, R0, UR36, PT ;  /* 0x0000002400007c0c */ /* 0x002fda000bf03270 */
[----:B--2---:R-:W-:Y:S05]  /*94e0*/  @P0 EXIT ;  /* 0x000000000000094d */ /* 0x004fea0003800000 */
[----:B------:R-:W-:Y:S02]  /*94f0*/  UISETP.NE.AND UP0, UPT, UR56, URZ, UPT ;  /* 0x000000ff3800728c */ /* 0x000fe4000bf05270 */
[----:B------:R-:W-:Y:S01]  /*9500*/  USHF.L.U32 UR46, UR8, 0x3, URZ ;  /* 0x00000003082e7899 */ /* 0x000fe200080006ff */
[----:B------:R-:W-:Y:S01]  /*9510*/  UMOV UR45, 0x400 ;  /* 0x00000400002d7882 */ /* 0x000fe20000000000 */
[----:B------:R-:W-:Y:S02]  /*9520*/  USEL UR48, UR7, UR6, UP0 ;  /* 0x0000000607307287 */ /* 0x000fe40008000000 */
[----:B------:R-:W-:Y:S02]  /*9530*/  ULEA UR45, UR43, UR45, 0x18 ;  /* 0x0000002d2b2d7291 */ /* 0x000fe4000f8ec0ff */
[----:B------:R-:W-:Y:S02]  /*9540*/  ULOP3.LUT UR9, UR46, 0x8, URZ, 0x3c, !UPT ;  /* 0x000000082e097892 */ /* 0x000fe4000f8e3cff */
[----:B------:R-:W-:-:S02]  /*9550*/  UIADD3 UR46, UPT, UPT, UR46, 0x70d0, UR45 ;  /* 0x000070d02e2e7890 */ /* 0x000fc4000fffe02d */
[----:B------:R-:W-:Y:S02]  /*9560*/  USEL UR47, UR4, UR5, UP0 ;  /* 0x00000005042f7287 */ /* 0x000fe40008000000 */
[----:B------:R-:W-:Y:S02]  /*9570*/  ULOP3.LUT UR48, UR48, 0x1, URZ, 0xc0, !UPT ;  /* 0x0000000130307892 */ /* 0x000fe4000f8ec0ff */
[----:B------:R-:W-:Y:S01]  /*9580*/  UIADD3 UR45, UPT, UPT, UR9, 0x70d0, UR45 ;  /* 0x000070d0092d7890 */ /* 0x000fe2000fffe02d */
[----:B------:R-:W-:Y:S01]  /*9590*/  UMOV UR54, URZ ;  /* 0x000000ff00367c82 */ /* 0x000fe20008000000 */
[----:B------:R-:W-:Y:S01]  /*95a0*/  UMOV UR53, 0x1 ;  /* 0x0000000100357882 */ /* 0x000fe20000000000 */
[----:B------:R-:W-:Y:S01]  /*95b0*/  UMOV UR52, 0x1 ;  /* 0x0000000100347882 */ /* 0x000fe20000000000 */
[----:B------:R-:W-:-:S08]  /*95c0*/  UMOV UR51, URZ ;  /* 0x000000ff00337c82 */ /* 0x000fd00008000000 */
.L_x_268:
[----:B------:R-:W1:Y:S01]  /*95d0*/  LDCU.64 UR6, c[0x0][0x908] ;  /* 0x00012100ff0677ac */ /* 0x000e620008000a00 */
[----:B--2---:R-:W2:Y:S01]  /*95e0*/  LDCU UR8, c[0x0][0x904] ;  /* 0x00012080ff0877ac */ /* 0x004ea20008000800 */
[----:B---3--:R-:W3:Y:S01]  /*95f0*/  LDCU.64 UR4, c[0x0][0x380] ;  /* 0x00007000ff0477ac */ /* 0x008ee20008000a00 */
[----:B-1----:R-:W-:Y:S02]  /*9600*/  UIMAD.WIDE.U32 UR10, UR36, UR6, URZ ;  /* 0x00000006240a72a5 */ /* 0x002fe4000f8e00ff */
[----:B--2---:R-:W-:Y:S02]  /*9610*/  UISETP.NE.AND UP0, UPT, UR8, 0x1, UPT ;  /* 0x000000010800788c */ /* 0x004fe4000bf05270 */
[----:B------:R-:W-:-:S04]  /*9620*/  USHF.R.U32.HI UR6, URZ, UR7, UR11 ;  /* 0x00000007ff067299 */ /* 0x000fc8000801160b */
[----:B------:R-:W-:Y:S02]  /*9630*/  USEL UR6, UR36, UR6, !UP0 ;  /* 0x0000000624067287 */ /* 0x000fe4000c000000 */
[----:B---3--:R-:W-:Y:S02]  /*9640*/  UISETP.NE.AND UP0, UPT, UR5, URZ, UPT ;  /* 0x000000ff0500728c */ /* 0x008fe4000bf05270 */
[----:B------:R-:W-:-:S04]  /*9650*/  UIADD3 UR6, UPT, UPT, -UR6, URZ, URZ ;  /* 0x000000ff06067290 */ /* 0x000fc8000fffe1ff */
[----:B------:R-:W-:-:S04]  /*9660*/  UIMAD UR6, UR8, UR6, UR36 ;  /* 0x00000006080672a4 */ /* 0x000fc8000f8e0224 */
[----:B------:R-:W-:-:S04]  /*9670*/  USHF.L.U32 UR6, UR6, 0x8, URZ ;  /* 0x0000000806067899 */ /* 0x000fc800080006ff */
[----:B------:R-:W-:-:S09]  /*9680*/  UISETP.GE.OR UP0, UPT, UR6, UR4, !UP0 ;  /* 0x000000040600728c */ /* 0x000fd2000c706670 */
[----:B----4-:R-:W-:Y:S05]  /*9690*/  BRA.U UP0, `(.L_x_217) ;  /* 0x000000b900707547 */ /* 0x010fea000b800000 */
[----:B------:R-:W-:Y:S02]  /*96a0*/  UIADD3 UR4, UPT, UPT, UR6, 0x100, URZ ;  /* 0x0000010006047890 */ /* 0x000fe4000fffe0ff */
        /* <DEDUP_REMOVED lines=9> */
[----:B------:R-:W-:-:S04]  /*9740*/  USEL UR41, UR7, UR5, UP0 ;  /* 0x0000000507297287 */ /* 0x000fc80008000000 */
[----:B------:R-:W-:-:S04]  /*9750*/  UISETP.LT.AND UP0, UPT, UR41, 0x2, UPT ;  /* 0x000000022900788c */ /* 0x000fc8000bf01270 */
[----:B------:R-:W-:Y:S02]  /*9760*/  USEL UR50, UR41, 0x2, UP0 ;  /* 0x0000000229327887 */ /* 0x000fe40008000000 */
[----:B------:R-:W-:Y:S02]  /*9770*/  UISETP.NE.AND UP0, UPT, UR48, URZ, UPT ;  /* 0x000000ff3000728c */ /* 0x000fe4000bf05270 */
[----:B------:R-:W-:-:S07]  /*9780*/  UIADD3 UR7, UPT, UPT, UR41, -UR50, URZ ;  /* 0x8000003229077290 */ /* 0x000fce000fffe0ff */
[----:B------:R-:W-:Y:S05]  /*9790*/  BRA.U UP0, `(.L_x_218) ;  /* 0x0000000100047547 */ /* 0x000fea000b800000 */
[----:B------:R-:W-:Y:S05]  /*97a0*/  BPT.TRAP 0x1 ;  /* 0x000000040000795c */ /* 0x000fea0000300000 */
.L_x_218:
[----:B------:R-:W1:Y:S01]  /*97b0*/  S2UR UR4, SR_CgaCtaId ;  /* 0x00000000000479c3 */ /* 0x000e620000008800 */
[----:B------:R-:W-:Y:S01]  /*97c0*/  UISETP.NE.AND UP0, UPT, UR56, URZ, UPT ;  /* 0x000000ff3800728c */ /* 0x000fe2000bf05270 */
[----:B------:R-:W-:Y:S02]  /*97d0*/  UMOV UR5, 0x400 ;  /* 0x0000040000057882 */ /* 0x000fe40000000000 */
[----:B-1----:R-:W-:Y:S02]  /*97e0*/  ULEA UR4, UR4, UR5, 0x18 ;  /* 0x0000000504047291 */ /* 0x002fe4000f8ec0ff */
[----:B------:R-:W-:Y:S02]  /*97f0*/  USEL UR5, UR52, UR53, UP0 ;  /* 0x0000003534057287 */ /* 0x000fe40008000000 */
[----:B------:R-:W-:-:S04]  /*9800*/  UIADD3 UR6, UPT, UPT, UR4, 0x7088, URZ ;  /* 0x0000708804067890 */ /* 0x000fc8000fffe0ff */
[----:B------:R-:W-:Y:S01]  /*9810*/  @UP0 UIADD3 UR6, UPT, UPT, UR4, 0x7078, URZ ;  /* 0x0000707804060890 */ /* 0x000fe2000fffe0ff */
[----:B------:R-:W-:-:S04]  /*9820*/  MOV R3, UR5 ;  /* 0x0000000500037c02 */ /* 0x000fc80008000f00 */
[----:B------:R-:W-:-:S04]  /*9830*/  SHF.L.U32 R3, R3, 0x1f, RZ ;  /* 0x0000001f03037819 */ /* 0x000fc800000006ff */
[----:B------:R-:W1:Y:S02]  /*9840*/  SYNCS.PHASECHK.TRANS64.TRYWAIT P0, [UR6], R3 ;  /* 0x00000003ff0075a7 */ /* 0x000e640008001106 */
[----:B-1----:R-:W-:Y:S05]  /*9850*/  @!P0 BRA `(.L_x_219) ;  /* 0x000000f800088947 */ /* 0x002fea0003800000 */
.L_x_425:
[----:B------:R-:W-:Y:S01]  /*9860*/  UISETP.GE.AND UP0, UPT, UR7, 0x1, UPT ;  /* 0x000000010700788c */ /* 0x000fe2000bf06270 */
[----:B------:R-:W-:Y:S01]  /*9870*/  HFMA2 R16, -RZ, RZ, 0, 0 ;  /* 0x00000000ff107431 */ /* 0x000fe200000001ff */
[----:B------:R-:W-:Y:S01]  /*9880*/  MOV R17, 0xff800000 ;  /* 0xff80000000117802 */ /* 0x000fe20000000f00 */
[----:B------:R-:W-:-:S06]  /*9890*/  UMOV UR49, URZ ;  /* 0x000000ff00317c82 */ /* 0x000fcc0008000000 */
[----:B------:R-:W-:Y:S05]  /*98a0*/  BRA.U !UP0, `(.L_x_220) ;  /* 0x00000045086c7547 */ /* 0x000fea000b800000 */
[----:B------:R-:W-:Y:S01]  /*98b0*/  ULOP3.LUT UR38, URZ, UR50, URZ, 0x33, !UPT ;  /* 0x00000032ff267292 */ /* 0x000fe2000f8e33ff */
[----:B------:R-:W-:Y:S01]  /*98c0*/  MOV R16, RZ ;  /* 0x000000ff00107202 */ /* 0x000fe20000000f00 */
[----:B------:R-:W2:Y:S01]  /*98d0*/  LDCU UR37, c[0x0][0x704] ;  /* 0x0000e080ff2577ac */ /* 0x000ea20008000800 */
[----:B------:R-:W-:Y:S01]  /*98e0*/  MOV R156, 0xff800000 ;  /* 0xff800000009c7802 */ /* 0x000fe20000000f00 */
[----:B------:R-:W-:-:S04]  /*98f0*/  UIADD3 UR38, UPT, UPT, UR41, UR38, URZ ;  /* 0x0000002629267290 */ /* 0x000fc8000fffe0ff */
.L_x_241:
[----:B------:R-:W3:Y:S01]  /*9900*/  S2R R2, SR_TID.X ;  /* 0x0000000000027919 */ /* 0x000ee20000002100 */
[----:B------:R-:W-:Y:S01]  /*9910*/  UISETP.NE.AND UP0, UPT, UR56, URZ, UPT ;  /* 0x000000ff3800728c */ /* 0x000fe2000bf05270 */
[----:B------:R-:W-:-:S03]  /*9920*/  UMOV UR4, 0x20 ;  /* 0x0000002000047882 */ /* 0x000fc60000000000 */
[----:B------:R-:W-:Y:S01]  /*9930*/  USEL UR4, UR4, 0xa0, UP0 ;  /* 0x000000a004047887 */ /* 0x000fe20008000000 */
[----:B---3--:R-:W-:-:S05]  /*9940*/  IMAD.U32 R18, R2, 0x10000, RZ ;  /* 0x0001000002127824 */ /* 0x008fca00078e00ff */
[----:B------:R-:W-:-:S05]  /*9950*/  LOP3.LUT R18, R18, 0x600000, RZ, 0xc0, !PT ;  /* 0x0060000012127812 */ /* 0x000fca00078ec0ff */
[----:B-1----:R-:W-:Y:S01]  /*9960*/  VIADD R0, R18, UR4 ;  /* 0x0000000412007c36 */ /* 0x002fe20008000000 */
[----:B------:R-:W-:Y:S02]  /*9970*/  USEL UR4, UR51, UR54, UP0 ;  /* 0x0000003633047287 */ /* 0x000fe40008000000 */
[----:B------:R-:W-:-:S03]  /*9980*/  UISETP.GT.U32.AND UP0, UPT, UR47, 0x1, UPT ;  /* 0x000000012f00788c */ /* 0x000fc6000bf04070 */
[----:B------:R-:W1:Y:S02]  /*9990*/  SHFL.IDX PT, R0, R0, RZ, 0x1f ;  /* 0x00001fff00007589 */ /* 0x000e6400000e0000 */
[----:B-1----:R-:W-:-:S04]  /*99a0*/  R2UR UR40, R0 ;  /* 0x00000000002872ca */ /* 0x002fc800000e0000 */
[----:B--2---:R-:W-:Y:S11]  /*99b0*/  BRA.U UP0, `(.L_x_221) ;  /* 0x0000000100047547 */ /* 0x004ff6000b800000 */
[----:B--2---:R-:W-:Y:S05]  /*99c0*/  BPT.TRAP 0x1 ;  /* 0x000000040000795c */ /* 0x004fea0000300000 */
.L_x_221:
[----:B------:R-:W1:Y:S01]  /*99d0*/  S2UR UR39, SR_CgaCtaId ;  /* 0x00000000002779c3 */ /* 0x000e620000008800 */
[----:B------:R-:W-:Y:S01]  /*99e0*/  UISETP.NE.AND UP0, UPT, UR56, URZ, UPT ;  /* 0x000000ff3800728c */ /* 0x000fe2000bf05270 */
[----:B------:R-:W-:Y:S01]  /*99f0*/  IMAD.U32 R3, RZ, RZ, UR4 ;  /* 0x00000004ff037e24 */ /* 0x000fe2000f8e00ff */
[----:B------:R-:W-:Y:S01]  /*9a00*/  UMOV UR5, 0x400 ;  /* 0x0000040000057882 */ /* 0x000fe20000000000 */
[----:B------:R-:W-:Y:S01]  /*9a10*/  SHF.R.U32.HI R2, RZ, 0x5, R2 ;  /* 0x00000005ff027819 */ /* 0x000fe20000011602 */
[----:B------:R-:W-:Y:S01]  /*9a20*/  USEL UR4, URZ, 0x80, UP0 ;  /* 0x00000080ff047887 */ /* 0x000fe20008000000 */
[----:B------:R-:W-:Y:S02]  /*9a30*/  SHF.R.U32.HI R22, RZ, 0x15, R18 ;  /* 0x00000015ff167819 */ /* 0x000fe40000011612 */
[----:B------:R-:W-:Y:S02]  /*9a40*/  SHF.L.U32 R3, R3, 0x1f, RZ ;  /* 0x0000001f03037819 */ /* 0x000fe400000006ff */
[----:B------:R-:W-:-:S02]  /*9a50*/  LOP3.LUT R19, R2, 0x3, RZ, 0xc0, !PT ;  /* 0x0000000302137812 */ /* 0x000fc400078ec0ff */
[----:B------:R-:W-:Y:S02]  /*9a60*/  LOP3.LUT R18, R18, UR4, RZ, 0xfc, !PT ;  /* 0x0000000412127c12 */ /* 0x000fe4000f8efcff */
[----:B------:R-:W-:Y:S01]  /*9a70*/  ISETP.NE.AND P0, PT, R19, R22, PT ;  /* 0x000000161300720c */ /* 0x000fe20003f05270 */
[----:B-1----:R-:W-:-:S04]  /*9a80*/  ULEA UR39, UR39, UR5, 0x18 ;  /* 0x0000000527277291 */ /* 0x002fc8000f8ec0ff */
[----:B------:R-:W-:Y:S02]  /*9a90*/  UIADD3 UR5, UPT, UPT, UR39, 0x7060, URZ ;  /* 0x0000706027057890 */ /* 0x000fe4000fffe0ff */
[----:B------:R-:W-:-:S09]  /*9aa0*/  @UP0 UIADD3 UR5, UPT, UPT, UR39, 0x7050, URZ ;  /* 0x0000705027050890 */ /* 0x000fd2000fffe0ff */
[----:B------:R-:W1:Y:S02]  /*9ab0*/  SYNCS.PHASECHK.TRANS64.TRYWAIT P1, [UR5], R3 ;  /* 0x00000003ff0075a7 */ /* 0x000e640008021105 */
[----:B-1----:R-:W-:Y:S05]  /*9ac0*/  @!P1 BRA `(.L_x_222) ;  /* 0x000000f400849947 */ /* 0x002fea0003800000 */
.L_x_427:
[----:B------:R-:W-:Y:S05]  /*9ad0*/  @!P0 BRA `(.L_x_223) ;  /* 0x0000000000408947 */ /* 0x000fea0003800000 */
[----:B------:R-:W-:Y:S01]  /*9ae0*/  MOV R14, 0x8 ;  /* 0x00000008000e7802 */ /* 0x000fe20000000f00 */
[----:B------:R-:W3:Y:S01]  /*9af0*/  LDCU.64 UR8, c[0x4][0xb0] ;  /* 0x01001600ff0877ac */ /* 0x000ee20008000a00 */
[----:B------:R-:W-:Y:S02]  /*9b00*/  HFMA2 R12, -RZ, RZ, 0, 5.9604644775390625e-08 ;  /* 0x00000001ff0c7431 */ /* 0x000fe400000001ff */
[----:B------:R-:W-:Y:S01]  /*9b10*/  IMAD.MOV.U32 R8, RZ, RZ, 0x192 ;  /* 0x00000192ff087424 */ /* 0x000fe200078e00ff */
[----:B------:R-:W4:Y:S01]  /*9b20*/  LDCU.64 UR6, c[0x4][0xb8] ;  /* 0x01001700ff0677ac */ /* 0x000f220008000a00 */
[----:B------:R-:W1:Y:S01]  /*9b30*/  LDC.64 R14, c[0x4][R14] ;  /* 0x010000000e0e7b82 */ /* 0x000e620000000a00 */
[----:B------:R-:W-:Y:S01]  /*9b40*/  IMAD.MOV.U32 R13, RZ, RZ, RZ ;  /* 0x000000ffff0d7224 */ /* 0x000fe200078e00ff */
[----:B------:R-:W5:Y:S01]  /*9b50*/  LDCU.64 UR4, c[0x4][0x10] ;  /* 0x01000200ff0477ac */ /* 0x000f620008000a00 */
[----:B---3--:R-:W-:Y:S01]  /*9b60*/  IMAD.U32 R4, RZ, RZ, UR8 ;  /* 0x00000008ff047e24 */ /* 0x008fe2000f8e00ff */
[----:B------:R-:W-:Y:S01]  /*9b70*/  MOV R5, UR9 ;  /* 0x0000000900057c02 */ /* 0x000fe20008000f00 */
[----:B----4-:R-:W-:Y:S01]  /*9b80*/  IMAD.U32 R6, RZ, RZ, UR6 ;  /* 0x00000006ff067e24 */ /* 0x010fe2000f8e00ff */
[----:B------:R-:W-:Y:S01]  /*9b90*/  MOV R7, UR7 ;  /* 0x0000000700077c02 */ /* 0x000fe20008000f00 */
[----:B-----5:R-:W-:Y:S01]  /*9ba0*/  IMAD.U32 R10, RZ, RZ, UR4 ;  /* 0x00000004ff0a7e24 */ /* 0x020fe2000f8e00ff */
[----:B------:R-:W-:-:S02]  /*9bb0*/  MOV R11, UR5 ;  /* 0x00000005000b7c02 */ /* 0x000fc40008000f00 */
[----:B------:R-:W-:-:S07]  /*9bc0*/  LEPC R20, `(.L_x_223) ;  /* 0x000000001014794e */ /* 0x000fce0000000000 */
[----:B-12---:R-:W-:Y:S05]  /*9bd0*/  CALL.ABS.NOINC R14 ;  /* 0x000000000e007343 */ /* 0x006fea0003c00000 */
.L_x_223:
[C---:B-1----:R-:W-:Y:S01]  /*9be0*/  VIADD R0, R18.reuse, 0x20 ;  /* 0x0000002012007836 */ /* 0x042fe20000000000 */
[----:B------:R-:W-:Y:S05]  /*9bf0*/  WARPSYNC.ALL ;  /* 0x0000000000007948 */ /* 0x000fea0003800000 */
[----:B------:R-:W-:Y:S02]  /*9c00*/  SHF.R.U32.HI R0, RZ, 0x15, R0 ;  /* 0x00000015ff007819 */ /* 0x000fe40000011600 */
[----:B------:R-:W-:Y:S02]  /*9c10*/  R2UR UR4, R18 ;  /* 0x00000000120472ca */ /* 0x000fe400000e0000 */
[----:B------:R-:W-:-:S11]  /*9c20*/  ISETP.NE.AND P0, PT, R19, R0, PT ;  /* 0x000000001300720c */ /* 0x000fd60003f05270 */
[----:B------:R-:W1:Y:S02]  /*9c30*/  LDTM.x32 R124, tmem[UR4] ;  /* 0x00000004007c79ee */ /* 0x000e6400082c0000 */
[----:B-1----:R-:W-:Y:S05]  /*9c40*/  @!P0 BRA `(.L_x_224) ;  /* 0x0000000000408947 */ /* 0x002fea0003800000 */
[----:B------:R-:W-:Y:S01]  /*9c50*/  MOV R14, 0x8 ;  /* 0x00000008000e7802 */ /* 0x000fe20000000f00 */
[----:B------:R-:W1:Y:S01]  /*9c60*/  LDCU.64 UR8, c[0x4][0xb0] ;  /* 0x01001600ff0877ac */ /* 0x000e620008000a00 */
[----:B------:R-:W-:Y:S02]  /*9c70*/  HFMA2 R12, -RZ, RZ, 0, 5.9604644775390625e-08 ;  /* 0x00000001ff0c7431 */ /* 0x000fe400000001ff */
[----:B------:R-:W-:Y:S01]  /*9c80*/  IMAD.MOV.U32 R8, RZ, RZ, 0x192 ;  /* 0x00000192ff087424 */ /* 0x000fe200078e00ff */
[----:B------:R-:W3:Y:S01]  /*9c90*/  LDCU.64 UR6, c[0x4][0xb8] ;  /* 0x01001700ff0677ac */ /* 0x000ee20008000a00 */
[----:B------:R-:W4:Y:S01]  /*9ca0*/  LDC.64 R14, c[0x4][R14] ;  /* 0x010000000e0e7b82 */ /* 0x000f220000000a00 */
[----:B------:R-:W-:Y:S01]  /*9cb0*/  IMAD.MOV.U32 R13, RZ, RZ, RZ ;  /* 0x000000ffff0d7224 */ /* 0x000fe200078e00ff */
[----:B------:R-:W5:Y:S01]  /*9cc0*/  LDCU.64 UR4, c[0x4][0x10] ;  /* 0x01000200ff0477ac */ /* 0x000f620008000a00 */
[----:B-1----:R-:W-:Y:S01]  /*9cd0*/  IMAD.U32 R4, RZ, RZ, UR8 ;  /* 0x00000008ff047e24 */ /* 0x002fe2000f8e00ff */
[----:B------:R-:W-:Y:S01]  /*9ce0*/  MOV R5, UR9 ;  /* 0x0000000900057c02 */ /* 0x000fe20008000f00 */
[----:B---3--:R-:W-:Y:S01]  /*9cf0*/  IMAD.U32 R6, RZ, RZ, UR6 ;  /* 0x00000006ff067e24 */ /* 0x008fe2000f8e00ff */
[----:B------:R-:W-:Y:S01]  /*9d00*/  MOV R7, UR7 ;  /* 0x0000000700077c02 */ /* 0x000fe20008000f00 */
[----:B-----5:R-:W-:Y:S01]  /*9d10*/  IMAD.U32 R10, RZ, RZ, UR4 ;  /* 0x00000004ff0a7e24 */ /* 0x020fe2000f8e00ff */
[----:B------:R-:W-:-:S02]  /*9d20*/  MOV R11, UR5 ;  /* 0x00000005000b7c02 */ /* 0x000fc40008000f00 */
[----:B------:R-:W-:-:S07]  /*9d30*/  LEPC R20, `(.L_x_224) ;  /* 0x000000001014794e */ /* 0x000fce0000000000 */
[----:B--2-4-:R-:W-:Y:S05]  /*9d40*/  CALL.ABS.NOINC R14 ;  /* 0x000000000e007343 */ /* 0x014fea0003c00000 */
.L_x_224:
[C---:B------:R-:W-:Y:S01]  /*9d50*/  VIADD R0, R18.reuse, 0x40 ;  /* 0x0000004012007836 */ /* 0x040fe20000000000 */
[----:B------:R-:W-:Y:S05]  /*9d60*/  WARPSYNC.ALL ;  /* 0x0000000000007948 */ /* 0x000fea0003800000 */
[----:B------:R-:W-:Y:S02]  /*9d70*/  SHF.R.U32.HI R0, RZ, 0x15, R0 ;  /* 0x00000015ff007819 */ /* 0x000fe40000011600 */
[----:B------:R-:W-:Y:S02]  /*9d80*/  R2UR UR4, R18 ;  /* 0x00000000120472ca */ /* 0x000fe400000e0000 */
[----:B------:R-:W-:-:S11]  /*9d90*/  ISETP.NE.AND P0, PT, R19, R0, PT ;  /* 0x000000001300720c */ /* 0x000fd60003f05270 */
[----:B------:R-:W1:Y:S02]  /*9da0*/  LDTM.x32 R92, tmem[UR4+0x20] ;  /* 0x00002004005c79ee */ /* 0x000e6400082c0000 */
        /* <DEDUP_REMOVED lines=17> */
.L_x_225:
        /* <DEDUP_REMOVED lines=23> */
.L_x_226:
[C---:B------:R-:W-:Y:S01]  /*a030*/  FMNMX3 R3, R156.reuse, R124, R128, !PT ;  /* 0x0000007c9c037276 */ /* 0x040fe20007800080 */
[----:B------:R-:W-:Y:S05]  /*a040*/  WARPSYNC.ALL ;  /* 0x0000000000007948 */ /* 0x000fea0003800000 */
[C---:B------:R-:W-:Y:S02]  /*a050*/  FMNMX3 R0, R156.reuse, R125, R129, !PT ;  /* 0x0000007d9c007276 */ /* 0x040fe40007800081 */
[----:B------:R-:W-:Y:S02]  /*a060*/  FMNMX3 R5, R156, R126, R130, !PT ;  /* 0x0000007e9c057276 */ /* 0x000fe40007800082 */
[----:B------:R-:W-:-:S02]  /*a070*/  FMNMX3 R3, R3, R132, R136, !PT ;  /* 0x0000008403037276 */ /* 0x000fc40007800088 */
[----:B------:R-:W-:Y:S02]  /*a080*/  FMNMX3 R0, R0, R133, R137, !PT ;  /* 0x0000008500007276 */ /* 0x000fe40007800089 */
[----:B------:R-:W-:Y:S02]  /*a090*/  FMNMX3 R6, R156, R127, R131, !PT ;  /* 0x0000007f9c067276 */ /* 0x000fe40007800083 */
[----:B------:R-:W-:Y:S02]  /*a0a0*/  FMNMX3 R5, R5, R134, R138, !PT ;  /* 0x0000008605057276 */ /* 0x000fe4000780008a */
[----:B------:R-:W-:Y:S02]  /*a0b0*/  FMNMX3 R3, R3, R140, R144, !PT ;  /* 0x0000008c03037276 */ /* 0x000fe40007800090 */
[----:B------:R-:W-:Y:S02]  /*a0c0*/  FMNMX3 R0, R0, R141, R145, !PT ;  /* 0x0000008d00007276 */ /* 0x000fe40007800091 */
[----:B------:R-:W-:-:S02]  /*a0d0*/  FMNMX3 R6, R6, R135, R139, !PT ;  /* 0x0000008706067276 */ /* 0x000fc4000780008b */
[----:B------:R-:W-:Y:S02]  /*a0e0*/  FMNMX3 R5, R5, R142, R146, !PT ;  /* 0x0000008e05057276 */ /* 0x000fe40007800092 */
[----:B------:R-:W-:Y:S02]  /*a0f0*/  R2UR UR4, R18 ;  /* 0x00000000120472ca */ /* 0x000fe400000e0000 */
[----:B------:R-:W-:Y:S02]  /*a100*/  FMNMX3 R3, R3, R148, R152, !PT ;  /* 0x0000009403037276 */ /* 0x000fe40007800098 */
[----:B------:R-:W-:Y:S02]  /*a110*/  FMNMX3 R0, R0, R149, R153, !PT ;  /* 0x0000009500007276 */ /* 0x000fe40007800099 */
[----:B------:R-:W-:Y:S02]  /*a120*/  FMNMX3 R6, R6, R143, R147, !PT ;  /* 0x0000008f06067276 */ /* 0x000fe40007800093 */
[----:B------:R-:W-:-:S02]  /*a130*/  FMNMX3 R5, R5, R150, R154, !PT ;  /* 0x0000009605057276 */ /* 0x000fc4000780009a */
[----:B------:R-:W-:Y:S02]  /*a140*/  FMNMX3 R3, R3, R92, R96, !PT ;  /* 0x0000005c03037276 */ /* 0x000fe40007800060 */
[----:B------:R-:W-:Y:S01]  /*a150*/  FMNMX3 R0, R0, R93, R97, !PT ;  /* 0x0000005d00007276 */ /* 0x000fe20007800061 */
[----:B------:R-:W1:Y:S01]  /*a160*/  LDTM.x32 R60, tmem[UR4+0x60] ;  /* 0x00006004003c79ee */ /* 0x000e6200082c0000 */
[----:B------:R-:W-:Y:S02]  /*a170*/  FMNMX3 R6, R6, R151, R155, !PT ;  /* 0x0000009706067276 */ /* 0x000fe4000780009b */
[----:B------:R-:W-:Y:S02]  /*a180*/  FMNMX3 R5, R5, R94, R98, !PT ;  /* 0x0000005e05057276 */ /* 0x000fe40007800062 */
        /* <DEDUP_REMOVED lines=28> */
[----:B-1----:R-:W-:Y:S02]  /*a350*/  FMNMX3 R3, R3, R60, R64, !PT ;  /* 0x0000003c03037276 */ /* 0x002fe40007800040 */
        /* <DEDUP_REMOVED lines=15> */
[----:B------:R-:W-:Y:S02]  /*a450*/  ISETP.NE.AND P0, PT, R19, R22, PT ;  /* 0x000000161300720c */ /* 0x000fe40003f05270 */
[----:B------:R-:W-:Y:S02]  /*a460*/  FMNMX3 R17, R6, R87, R91, !PT ;  /* 0x0000005706117276 */ /* 0x000fe4000780005b */
[----:B------:R-:W-:-:S04]  /*a470*/  FMNMX3 R0, R4, R3, R0, !PT ;  /* 0x0000000304007276 */ /* 0x000fc80007800000 */
[----:B------:R-:W-:-:S04]  /*a480*/  FMNMX R17, R17, R0, !PT ;  /* 0x0000000011117209 */ /* 0x000fc80007800000 */
[----:B------:R-:W-:-:S04]  /*a490*/  FSETP.NEU.AND P1, PT, R17, -INF , PT ;  /* 0xff8000001100780b */ /* 0x000fc80003f2d000 */
[----:B------:R-:W-:Y:S01]  /*a4a0*/  FSEL R157, R17, RZ, P1 ;  /* 0x000000ff119d7208 */ /* 0x000fe20000800000 */
[----:B------:R-:W-:Y:S08]  /*a4b0*/  @!P0 BRA `(.L_x_227) ;  /* 0x0000000000408947 */ /* 0x000ff00003800000 */
        /* <DEDUP_REMOVED lines=16> */
.L_x_227:
[----:B------:R-:W-:Y:S05]  /*a5c0*/  WARPSYNC.ALL ;  /* 0x0000000000007948 */ /* 0x000fea0003800000 */
[----:B------:R-:W-:Y:S02]  /*a5d0*/  R2UR UR4, R18 ;  /* 0x00000000120472ca */ /* 0x000fe400000e0000 */
[----:B------:R-:W-:-:S11]  /*a5e0*/  ISETP.NE.AND P0, PT, RZ, UR48, PT ;  /* 0x00000030ff007c0c */ /* 0x000fd6000bf05270 */
[----:B------:R1:W-:Y:S02]  /*a5f0*/  STTM.x2 tmem[UR4], R156 ;  /* 0x0000009c000079ed */ /* 0x0003e400080c0004 */
[----:B------:R-:W-:Y:S05]  /*a600*/  @P0 BRA `(.L_x_228) ;  /* 0x0000000000040947 */ /* 0x000fea0003800000 */
[----:B--2---:R-:W-:Y:S05]  /*a610*/  BPT.TRAP 0x1 ;  /* 0x000000040000795c */ /* 0x004fea0000300000 */
.L_x_228:
[----:B------:R-:W-:Y:S01]  /*a620*/  UISETP.NE.AND UP0, UPT, UR56, URZ, UPT ;  /* 0x000000ff3800728c */ /* 0x000fe2000bf05270 */
[----:B------:R-:W-:Y:S01]  /*a630*/  MOV R3, UR55 ;  /* 0x0000003700037c02 */ /* 0x000fe20008000f00 */
[----:B------:R-:W-:Y:S01]  /*a640*/  UIADD3 UR4, UPT, UPT, UR39, 0x7080, URZ ;  /* 0x0000708027047890 */ /* 0x000fe2000fffe0ff */
[----:B------:R-:W-:Y:S02]  /*a650*/  FSETP.NEU.AND P0, PT, R17, -INF , PT ;  /* 0xff8000001100780b */ /* 0x000fe40003f0d000 */
[----:B------:R-:W-:Y:S02]  /*a660*/  SHF.L.U32 R3, R3, 0x1f, RZ ;  /* 0x0000001f03037819 */ /* 0x000fe400000006ff */
[----:B------:R-:W-:-:S04]  /*a670*/  FSEL R0, R17, RZ, P0 ;  /* 0x000000ff11007208 */ /* 0x000fc80000000000 */
[----:B------:R-:W-:Y:S01]  /*a680*/  @UP0 UIADD3 UR4, UPT, UPT, UR39, 0x7070, URZ ;  /* 0x0000707027040890 */ /* 0x000fe2000fffe0ff */
[----:B--2---:R-:W-:Y:S01]  /*a690*/  FMUL R0, R0, -UR37 ;  /* 0x8000002500007c20 */ /* 0x004fe20008400000 */
[----:B------:R-:W-:-:S03]  /*a6a0*/  USEL UR39, UR52, UR53, UP0 ;  /* 0x0000003534277287 */ /* 0x000fc60008000000 */
[--C-:B------:R-:W-:Y:S01]  /*a6b0*/  FFMA2 R18, R124.F32x2.HI_LO, UR37.F32, R0.reuse.F32 ;  /* 0x000000257c127c49 */ /* 0x100fe20009200000 */
[----:B------:R-:W-:Y:S01]  /*a6c0*/  ULOP3.LUT UR39, UR39, 0x1, URZ, 0x3c, !UPT ;  /* 0x0000000127277892 */ /* 0x000fe2000f8e3cff */
[--C-:B------:R-:W-:Y:S02]  /*a6d0*/  FFMA2 R22, R126.F32x2.HI_LO, UR37.F32, R0.reuse.F32 ;  /* 0x000000257e167c49 */ /* 0x100fe40009200000 */
[----:B------:R-:W-:Y:S01]  /*a6e0*/  SYNCS.ARRIVE.TRANS64.A1T0 RZ, [UR4], RZ ;  /* 0x000000ffffff79a7 */ /* 0x000fe20008100004 */
[----:B------:R-:W-:Y:S01]  /*a6f0*/  FSETP.GEU.AND P4, PT, R18, -126, PT ;  /* 0xc2fc00001200780b */ /* 0x000fe20003f8e000 */
[--C-:B------:R-:W-:Y:S01]  /*a700*/  FFMA2 R124, R128.F32x2.HI_LO, UR37.F32, R0.reuse.F32 ;  /* 0x00000025807c7c49 */ /* 0x100fe20009200000 */
[----:B------:R-:W-:Y:S01]  /*a710*/  FSETP.GEU.AND P3, PT, R19, -126, PT ;  /* 0xc2fc00001300780b */ /* 0x000fe20003f6e000 */
[----:B------:R-:W-:Y:S01]  /*a720*/  FFMA2 R126, R130.F32x2.HI_LO, UR37.F32, R0.F32 ;  /* 0x00000025827e7c49 */ /* 0x000fe20009200000 */
[----:B------:R-:W-:Y:S02]  /*a730*/  FSETP.GEU.AND P2, PT, R22, -126, PT ;  /* 0xc2fc00001600780b */ /* 0x000fe40003f4e000 */
[----:B------:R-:W-:Y:S01]  /*a740*/  FSETP.GEU.AND P1, PT, R23, -126, PT ;  /* 0xc2fc00001700780b */ /* 0x000fe20003f2e000 */
[----:B------:R-:W2:Y:S01]  /*a750*/  SYNCS.PHASECHK.TRANS64.TRYWAIT P5, [UR46], R3 ;  /* 0x00000003ff0075a7 */ /* 0x000ea200080a112e */
[----:B------:R-:W-:-:S02]  /*a760*/  FSETP.GEU.AND P0, PT, R124, -126, PT ;  /* 0xc2fc00007c00780b */ /* 0x000fc40003f0e000 */
[----:B------:R-:W-:-:S03]  /*a770*/  FSETP.GEU.AND P6, PT, R125, -126, PT ;  /* 0xc2fc00007d00780b */ /* 0x000fc60003fce000 */
[----:B------:R-:W-:Y:S02]  /*a780*/  @!P4 FMUL R18, R18, 0.5 ;  /* 0x3f0000001212c820 */ /* 0x000fe40000400000 */
[----:B------:R-:W-:Y:S02]  /*a790*/  @!P3 FMUL R19, R19, 0.5 ;  /* 0x3f0000001313b820 */ /* 0x000fe40000400000 */
[----:B------:R-:W-:Y:S02]  /*a7a0*/  @!P2 FMUL R22, R22, 0.5 ;  /* 0x3f0000001616a820 */ /* 0x000fe40000400000 */
[----:B------:R-:W-:Y:S01]  /*a7b0*/  @!P1 FMUL R23, R23, 0.5 ;  /* 0x3f00000017179820 */ /* 0x000fe20000400000 */
[----:B------:R-:W3:Y:S08]  /*a7c0*/  MUFU.EX2 R18, R18 ;  /* 0x0000001200127308 */ /* 0x000ef00000000800 */
[----:B------:R-:W4:Y:S08]  /*a7d0*/  MUFU.EX2 R19, R19 ;  /* 0x0000001300137308 */ /* 0x000f300000000800 */
[----:B------:R-:W1:Y:S08]  /*a7e0*/  MUFU.EX2 R22, R22 ;  /* 0x0000001600167308 */ /* 0x000e700000000800 */
[----:B------:R-:W1:Y:S02]  /*a7f0*/  MUFU.EX2 R23, R23 ;  /* 0x0000001700177308 */ /* 0x000e640000000800 */
[----:B-1234-:R-:W-:Y:S05]  /*a800*/  @!P5 BRA `(.L_x_229) ;  /* 0x000000e8004cd947 */ /* 0x01efea0003800000 */
.L_x_428:
[----:B------:R-:W-:Y:S01]  /*a810*/  @!P0 FMUL R124, R124, 0.5 ;  /* 0x3f0000007c7c8820 */ /* 0x000fe20000400000 */
[--C-:B------:R-:W-:Y:S01]  /*a820*/  FFMA2 R128, R132.F32x2.HI_LO, UR37.F32, R0.reuse.F32 ;  /* 0x0000002584807c49 */ /* 0x100fe20009200000 */
[----:B------:R-:W-:Y:S01]  /*a830*/  FSETP.GEU.AND P5, PT, R126, -126, PT ;  /* 0xc2fc00007e00780b */ /* 0x000fe20003fae000 */
[----:B------:R-:W-:Y:S01]  /*a840*/  @!P4 FMUL R18, R18, R18 ;  /* 0x000000121212c220 */ /* 0x000fe20000400000 */
[--C-:B------:R-:W-:Y:S01]  /*a850*/  FFMA2 R130, R134.F32x2.HI_LO, UR37.F32, R0.reuse.F32 ;  /* 0x0000002586827c49 */ /* 0x100fe20009200000 */
[----:B------:R-:W-:Y:S01]  /*a860*/  FSETP.GEU.AND P4, PT, R127, -126, PT ;  /* 0xc2fc00007f00780b */ /* 0x000fe20003f8e000 */
[----:B------:R-:W2:Y:S01]  /*a870*/  MUFU.EX2 R124, R124 ;  /* 0x0000007c007c7308 */ /* 0x000ea20000000800 */
[----:B------:R-:W-:Y:S01]  /*a880*/  @!P3 FMUL R19, R19, R19 ;  /* 0x000000131313b220 */ /* 0x000fe20000400000 */
[----:B------:R-:W-:Y:S01]  /*a890*/  FSETP.GEU.AND P3, PT, R128, -126, PT ;  /* 0xc2fc00008000780b */ /* 0x000fe20003f6e000 */
[----:B------:R-:W-:Y:S01]  /*a8a0*/  @!P2 FMUL R22, R22, R22 ;  /* 0x000000161616a220 */ /* 0x000fe20000400000 */
[----:B------:R-:W-:Y:S01]  /*a8b0*/  @!P1 FMUL R23, R23, R23 ;  /* 0x0000001717179220 */ /* 0x000fe20000400000 */
[----:B------:R-:W-:Y:S01]  /*a8c0*/  FSETP.GEU.AND P2, PT, R129, -126, PT ;  /* 0xc2fc00008100780b */ /* 0x000fe20003f4e000 */
[----:B------:R-:W-:Y:S01]  /*a8d0*/  @!P6 FMUL R125, R125, 0.5 ;  /* 0x3f0000007d7de820 */ /* 0x000fe20000400000 */
[----:B------:R-:W-:Y:S01]  /*a8e0*/  FSETP.GEU.AND P1, PT, R130, -126, PT ;  /* 0xc2fc00008200780b */ /* 0x000fe20003f2e000 */
[--C-:B------:R-:W-:Y:S01]  /*a8f0*/  FFMA2 R132, R136.F32x2.HI_LO, UR37.F32, R0.reuse.F32 ;  /* 0x0000002588847c49 */ /* 0x100fe20009200000 */
[----:B------:R-:W-:Y:S01]  /*a900*/  USHF.R.U32.HI UR4, URZ, 0x15, UR40 ;  /* 0x00000015ff047899 */ /* 0x000fe20008011628 */
[----:B------:R-:W-:Y:S01]  /*a910*/  @!P5 FMUL R126, R126, 0.5 ;  /* 0x3f0000007e7ed820 */ /* 0x000fe20000400000 */
[--C-:B------:R-:W-:Y:S01]  /*a920*/  FFMA2 R134, R138.F32x2.HI_LO, UR37.F32, R0.reuse.F32 ;  /* 0x000000258a867c49 */ /* 0x100fe20009200000 */
[----:B------:R-:W3:Y:S01]  /*a930*/  MUFU.EX2 R125, R125 ;  /* 0x0000007d007d7308 */ /* 0x000ee20000000800 */
[----:B------:R-:W-:Y:S01]  /*a940*/  @!P4 FMUL R127, R127, 0.5 ;  /* 0x3f0000007f7fc820 */ /* 0x000fe20000400000 */
[--C-:B------:R-:W-:Y:S01]  /*a950*/  FFMA2 R136, R140.F32x2.HI_LO, UR37.F32, R0.reuse.F32 ;  /* 0x000000258c887c49 */ /* 0x100fe20009200000 */
[----:B-1----:R-:W-:Y:S01]  /*a960*/  MOV R3, UR4 ;  /* 0x0000000400037c02 */ /* 0x002fe20008000f00 */
[----:B------:R-:W-:Y:S01]  /*a970*/  @!P3 FMUL R128, R128, 0.5 ;  /* 0x3f0000008080b820 */ /* 0x000fe20000400000 */
[----:B--2---:R-:W-:Y:S01]  /*a980*/  @!P0 FMUL R124, R124, R124 ;  /* 0x0000007c7c7c8220 */ /* 0x004fe20000400000 */
[----:B------:R-:W-:Y:S01]  /*a990*/  FSETP.GEU.AND P0, PT, R131, -126, PT ;  /* 0xc2fc00008300780b */ /* 0x000fe20003f0e000 */
[----:B------:R-:W-:Y:S01]  /*a9a0*/  @!P2 FMUL R129, R129, 0.5 ;  /* 0x3f0000008181a820 */ /* 0x000fe20000400000 */
[----:B------:R-:W-:Y:S01]  /*a9b0*/  @!P1 FMUL R130, R130, 0.5 ;  /* 0x3f00000082829820 */ /* 0x000fe20000400000 */
[----:B------:R-:W1:Y:S01]  /*a9c0*/  MUFU.EX2 R126, R126 ;  /* 0x0000007e007e7308 */ /* 0x000e620000000800 */
[--C-:B------:R-:W-:Y:S01]  /*a9d0*/  FFMA2 R138, R142.F32x2.HI_LO, UR37.F32, R0.reuse.F32 ;  /* 0x000000258e8a7c49 */ /* 0x100fe20009200000 */
[----:B------:R-:W-:Y:S01]  /*a9e0*/  UISETP.NE.AND UP0, UPT, UR56, URZ, UPT ;  /* 0x000000ff3800728c */ /* 0x000fe2000bf05270 */
[--C-:B------:R-:W-:Y:S01]  /*a9f0*/  FFMA2 R140, R144.F32x2.HI_LO, UR37.F32, R0.reuse.F32 ;  /* 0x00000025908c7c49 */ /* 0x100fe20009200000 */
[----:B------:R-:W-:Y:S01]  /*aa00*/  ULOP3.LUT UR55, UR55, 0x1, URZ, 0x3c, !UPT ;  /* 0x0000000137377892 */ /* 0x000fe2000f8e3cff */
[--C-:B------:R-:W-:Y:S01]  /*aa10*/  FFMA2 R142, R146.F32x2.HI_LO, UR37.F32, R0.reuse.F32 ;  /* 0x00000025928e7c49 */ /* 0x100fe20009200000 */
[----:B------:R-:W-:Y:S01]  /*aa20*/  USEL UR52, UR39, UR52, UP0 ;  /* 0x0000003427347287 */ /* 0x000fe20008000000 */
[--C-:B------:R-:W-:Y:S01]  /*aa30*/  FFMA2 R144, R148.F32x2.HI_LO, UR37.F32, R0.reuse.F32 ;  /* 0x0000002594907c49 */ /* 0x100fe20009200000 */
[----:B------:R-:W2:Y:S01]  /*aa40*/  MUFU.EX2 R127, R127 ;  /* 0x0000007f007f7308 */ /* 0x000ea20000000800 */
[----:B---3--:R-:W-:Y:S01]  /*aa50*/  @!P6 FMUL R125, R125, R125 ;  /* 0x0000007d7d7de220 */ /* 0x008fe20000400000 */
[----:B------:R-:W-:Y:S01]  /*aa60*/  @!P0 FMUL R131, R131, 0.5 ;  /* 0x3f00000083838820 */ /* 0x000fe20000400000 */
[----:B------:R-:W-:Y:S01]  /*aa70*/  FSETP.GEU.AND P6, PT, R132, -126, PT ;  /* 0xc2fc00008400780b */ /* 0x000fe20003fce000 */
[--C-:B------:R-:W-:Y:S01]  /*aa80*/  FFMA2 R146, R150.F32x2.HI_LO, UR37.F32, R0.reuse.F32 ;  /* 0x0000002596927c49 */ /* 0x100fe20009200000 */
[----:B------:R-:W-:Y:S01]  /*aa90*/  USEL UR53, UR53, UR39, UP0 ;  /* 0x0000002735357287 */ /* 0x000fe20008000000 */
[--C-:B------:R-:W-:Y:S01]  /*aaa0*/  FFMA2 R148, R152.F32x2.HI_LO, UR37.F32, R0.reuse.F32 ;  /* 0x0000002598947c49 */ /* 0x100fe20009200000 */
[----:B------:R-:W-:Y:S01]  /*aab0*/  SYNCS.ARRIVE.TRANS64.A1T0 RZ, [UR45], RZ ;  /* 0x000000ffffff79a7 */ /* 0x000fe2000810002d */
[----:B------:R-:W3:Y:S01]  /*aac0*/  MUFU.EX2 R128, R128 ;  /* 0x0000008000807308 */ /* 0x000ee20000000800 */
[----:B-1----:R-:W-:Y:S01]  /*aad0*/  @!P5 FMUL R126, R126, R126 ;  /* 0x0000007e7e7ed220 */ /* 0x002fe20000400000 */
[----:B------:R-:W-:Y:S01]  /*aae0*/  FSETP.GEU.AND P5, PT, R133, -126, PT ;  /* 0xc2fc00008500780b */ /* 0x000fe20003fae000 */
[--C-:B------:R-:W-:Y:S01]  /*aaf0*/  FFMA2 R154, R154.F32x2.HI_LO, UR37.F32, R0.reuse.F32 ;  /* 0x000000259a9a7c49 */ /* 0x100fe20009200000 */
[----:B------:R-:W-:Y:S01]  /*ab00*/  F2FP.F16.F32.PACK_AB R56, R19, R18 ;  /* 0x000000121338723e */ /* 0x000fe200000000ff */
[--C-:B------:R-:W-:Y:S01]  /*ab10*/  FFMA2 R8, R92.F32x2.HI_LO, UR37.F32, R0.reuse.F32 ;  /* 0x000000255c087c49 */ /* 0x100fe20009200000 */
[----:B------:R-:W-:Y:S01]  /*ab20*/  F2FP.F16.F32.PACK_AB R57, R23, R22 ;  /* 0x000000161739723e */ /* 0x000fe200000000ff */
[--C-:B------:R-:W-:Y:S01]  /*ab30*/  FFMA2 R6, R94.F32x2.HI_LO, UR37.F32, R0.reuse.F32 ;  /* 0x000000255e067c49 */ /* 0x100fe20009200000 */
[----:B------:R-:W1:Y:S01]  /*ab40*/  MUFU.EX2 R129, R129 ;  /* 0x0000008100817308 */ /* 0x000e620000000800 */
[----:B--2---:R-:W-:Y:S01]  /*ab50*/  @!P4 FMUL R127, R127, R127 ;  /* 0x0000007f7f7fc220 */ /* 0x004fe20000400000 */
[----:B------:R-:W-:Y:S01]  /*ab60*/  FSETP.GEU.AND P4, PT, R134, -126, PT ;  /* 0xc2fc00008600780b */ /* 0x000fe20003f8e000 */
[----:B------:R-:W-:Y:S01]  /*ab70*/  @!P6 FMUL R132, R132, 0.5 ;  /* 0x3f0000008484e820 */ /* 0x000fe20000400000 */
[--C-:B------:R-:W-:Y:S01]  /*ab80*/  FFMA2 R4, R96.F32x2.HI_LO, UR37.F32, R0.reuse.F32 ;  /* 0x0000002560047c49 */ /* 0x100fe20009200000 */
[----:B------:R-:W-:Y:S01]  /*ab90*/  F2FP.F16.F32.PACK_AB R58, R125, R124 ;  /* 0x0000007c7d3a723e */ /* 0x000fe200000000ff */
[--C-:B------:R-:W-:Y:S01]  /*aba0*/  FFMA2 R10, R98.F32x2.HI_LO, UR37.F32, R0.reuse.F32 ;  /* 0x00000025620a7c49 */ /* 0x100fe20009200000 */
[----:B------:R-:W-:Y:S01]  /*abb0*/  F2FP.F16.F32.PACK_AB R59, R127, R126 ;  /* 0x0000007e7f3b723e */ /* 0x000fe200000000ff */
[----:B------:R-:W2:Y:S01]  /*abc0*/  MUFU.EX2 R130, R130 ;  /* 0x0000008200827308 */ /* 0x000ea20000000800 */
[----:B---3--:R-:W-:Y:S01]  /*abd0*/  @!P3 FMUL R128, R128, R128 ;  /* 0x000000808080b220 */ /* 0x008fe20000400000 */
[----:B------:R-:W-:Y:S01]  /*abe0*/  FSETP.GEU.AND P3, PT, R135, -126, PT ;  /* 0xc2fc00008700780b */ /* 0x000fe20003f6e000 */
[----:B------:R-:W-:Y:S01]  /*abf0*/  @!P5 FMUL R133, R133, 0.5 ;  /* 0x3f0000008585d820 */ /* 0x000fe20000400000 */
[----:B------:R-:W-:-:S02]  /*ac00*/  FFMA2 R150, R122.F32x2.HI_LO, UR37.F32, R0.F32 ;  /* 0x000000257a967c49 */ /* 0x000fc40009200000 */
[--C-:B------:R-:W-:Y:S02]  /*ac10*/  FFMA2 R24, R24.F32x2.HI_LO, UR37.F32, R0.reuse.F32 ;  /* 0x0000002518187c49 */ /* 0x100fe40009200000 */
[----:B------:R-:W3:Y:S01]  /*ac20*/  MUFU.EX2 R131, R131 ;  /* 0x0000008300837308 */ /* 0x000ee20000000800 */
[----:B-1----:R-:W-:Y:S01]  /*ac30*/  @!P2 FMUL R129, R129, R129 ;  /* 0x000000818181a220 */ /* 0x002fe20000400000 */
[----:B------:R-:W-:Y:S01]  /*ac40*/  FSETP.GEU.AND P2, PT, R136, -126, PT ;  /* 0xc2fc00008800780b */ /* 0x000fe20003f4e000 */
[----:B------:R-:W-:Y:S01]  /*ac50*/  @!P4 FMUL R134, R134, 0.5 ;  /* 0x3f0000008686c820 */ /* 0x000fe20000400000 */
[--C-:B------:R-:W-:Y:S02]  /*ac60*/  FFMA2 R26, R26.F32x2.HI_LO, UR37.F32, R0.reuse.F32 ;  /* 0x000000251a1a7c49 */ /* 0x100fe40009200000 */
[--C-:B------:R-:W-:Y:S02]  /*ac70*/  FFMA2 R28, R28.F32x2.HI_LO, UR37.F32, R0.reuse.F32 ;  /* 0x000000251c1c7c49 */ /* 0x100fe40009200000 */
[----:B------:R-:W-:Y:S01]  /*ac80*/  @!P3 FMUL R135, R135, 0.5 ;  /* 0x3f0000008787b820 */ /* 0x000fe20000400000 */
[----:B--2---:R-:W-:Y:S01]  /*ac90*/  @!P1 FMUL R130, R130, R130 ;  /* 0x0000008282829220 */ /* 0x004fe20000400000 */
[----:B------:R-:W-:Y:S01]  /*aca0*/  FSETP.GEU.AND P1, PT, R137, -126, PT ;  /* 0xc2fc00008900780b */ /* 0x000fe20003f2e000 */
[----:B------:R-:W1:Y:S01]  /*acb0*/  MUFU.EX2 R132, R132 ;  /* 0x0000008400847308 */ /* 0x000e620000000800 */
[----:B------:R-:W-:-:S02]  /*acc0*/  FFMA2 R30, R30.F32x2.HI_LO, UR37.F32, R0.F32 ;  /* 0x000000251e1e7c49 */ /* 0x000fc40009200000 */
[--C-:B------:R-:W-:Y:S02]  /*acd0*/  FFMA2 R32, R32.F32x2.HI_LO, UR37.F32, R0.reuse.F32 ;  /* 0x0000002520207c49 */ /* 0x100fe40009200000 */
[----:B------:R-:W-:Y:S01]  /*ace0*/  @!P2 FMUL R136, R136, 0.5 ;  /* 0x3f0000008888a820 */ /* 0x000fe20000400000 */
[----:B---3--:R-:W-:Y:S01]  /*acf0*/  @!P0 FMUL R131, R131, R131 ;  /* 0x0000008383838220 */ /* 0x008fe20000400000 */
[----:B------:R-:W-:Y:S01]  /*ad00*/  FSETP.GEU.AND P0, PT, R138, -126, PT ;  /* 0xc2fc00008a00780b */ /* 0x000fe20003f0e000 */
[----:B------:R-:W2:Y:S01]  /*ad10*/  MUFU.EX2 R133, R133 ;  /* 0x0000008500857308 */ /* 0x000ea20000000800 */
[--C-:B------:R-:W-:Y:S02]  /*ad20*/  FFMA2 R34, R34.F32x2.HI_LO, UR37.F32, R0.reuse.F32 ;  /* 0x0000002522227c49 */ /* 0x100fe40009200000 */
[--C-:B------:R-:W-:Y:S02]  /*ad30*/  FFMA2 R36, R36.F32x2.HI_LO, UR37.F32, R0.reuse.F32 ;  /* 0x0000002524247c49 */ /* 0x100fe40009200000 */
[----:B------:R-:W-:Y:S01]  /*ad40*/  @!P1 FMUL R137, R137, 0.5 ;  /* 0x3f00000089899820 */ /* 0x000fe20000400000 */
[----:B------:R-:W-:-:S02]  /*ad50*/  FFMA2 R38, R38.F32x2.HI_LO, UR37.F32, R0.F32 ;  /* 0x0000002526267c49 */ /* 0x000fc40009200000 */
[----:B------:R-:W3:Y:S01]  /*ad60*/  MUFU.EX2 R134, R134 ;  /* 0x0000008600867308 */ /* 0x000ee20000000800 */
[----:B-1----:R-:W-:Y:S01]  /*ad70*/  @!P6 FMUL R132, R132, R132 ;  /* 0x000000848484e220 */ /* 0x002fe20000400000 */
[----:B------:R-:W-:Y:S01]  /*ad80*/  FSETP.GEU.AND P6, PT, R139, -126, PT ;  /* 0xc2fc00008b00780b */ /* 0x000fe20003fce000 */
[--C-:B------:R-:W-:Y:S02]  /*ad90*/  FFMA2 R40, R40.F32x2.HI_LO, UR37.F32, R0.reuse.F32 ;  /* 0x0000002528287c49 */ /* 0x100fe40009200000 */
[----:B------:R-:W-:Y:S01]  /*ada0*/  @!P0 FMUL R138, R138, 0.5 ;  /* 0x3f0000008a8a8820 */ /* 0x000fe20000400000 */
[--C-:B------:R-:W-:Y:S02]  /*adb0*/  FFMA2 R42, R42.F32x2.HI_LO, UR37.F32, R0.reuse.F32 ;  /* 0x000000252a2a7c49 */ /* 0x100fe40009200000 */
[----:B------:R-:W1:Y:S01]  /*adc0*/  MUFU.EX2 R135, R135 ;  /* 0x0000008700877308 */ /* 0x000e620000000800 */
[----:B--2---:R-:W-:Y:S01]  /*add0*/  @!P5 FMUL R133, R133, R133 ;  /* 0x000000858585d220 */ /* 0x004fe20000400000 */
[----:B------:R-:W-:Y:S01]  /*ade0*/  FSETP.GEU.AND P5, PT, R140, -126, PT ;  /* 0xc2fc00008c00780b */ /* 0x000fe20003fae000 */
[----:B------:R-:W-:-:S02]  /*adf0*/  FFMA2 R44, R44.F32x2.HI_LO, UR37.F32, R0.F32 ;  /* 0x000000252c2c7c49 */ /* 0x000fc40009200000 */
[--C-:B------:R-:W-:Y:S02]  /*ae00*/  FFMA2 R46, R46.F32x2.HI_LO, UR37.F32, R0.reuse.F32 ;  /* 0x000000252e2e7c49 */ /* 0x100fe40009200000 */
[----:B------:R-:W-:Y:S01]  /*ae10*/  @!P6 FMUL R139, R139, 0.5 ;  /* 0x3f0000008b8be820 */ /* 0x000fe20000400000 */
[----:B------:R-:W2:Y:S01]  /*ae20*/  MUFU.EX2 R136, R136 ;  /* 0x0000008800887308 */ /* 0x000ea20000000800 */
[----:B---3--:R-:W-:Y:S01]  /*ae30*/  @!P4 FMUL R134, R134, R134 ;  /* 0x000000868686c220 */ /* 0x008fe20000400000 */
[----:B------:R-:W-:Y:S01]  /*ae40*/  FSETP.GEU.AND P4, PT, R141, -126, PT ;  /* 0xc2fc00008d00780b */ /* 0x000fe20003f8e000 */
[--C-:B------:R-:W-:Y:S02]  /*ae50*/  FFMA2 R48, R48.F32x2.HI_LO, UR37.F32, R0.reuse.F32 ;  /* 0x0000002530307c49 */ /* 0x100fe40009200000 */
[--C-:B------:R-:W-:Y:S02]  /*ae60*/  FFMA2 R50, R50.F32x2.HI_LO, UR37.F32, R0.reuse.F32 ;  /* 0x0000002532327c49 */ /* 0x100fe40009200000 */
[----:B------:R-:W-:Y:S01]  /*ae70*/  @!P5 FMUL R140, R140, 0.5 ;  /* 0x3f0000008c8cd820 */ /* 0x000fe20000400000 */
[----:B------:R-:W3:Y:S01]  /*ae80*/  MUFU.EX2 R137, R137 ;  /* 0x0000008900897308 */ /* 0x000ee20000000800 */
[----:B-1----:R-:W-:Y:S01]  /*ae90*/  @!P3 FMUL R135, R135, R135 ;  /* 0x000000878787b220 */ /* 0x002fe20000400000 */
[----:B------:R-:W-:Y:S01]  /*aea0*/  FSETP.GEU.AND P3, PT, R142, -126, PT ;  /* 0xc2fc00008e00780b */ /* 0x000fe20003f6e000 */
[----:B------:R-:W-:-:S02]  /*aeb0*/  FFMA2 R52, R52.F32x2.HI_LO, UR37.F32, R0.F32 ;  /* 0x0000002534347c49 */ /* 0x000fc40009200000 */
[--C-:B------:R-:W-:Y:S02]  /*aec0*/  FFMA2 R54, R54.F32x2.HI_LO, UR37.F32, R0.reuse.F32 ;  /* 0x0000002536367c49 */ /* 0x100fe40009200000 */
[----:B------:R-:W-:Y:S01]  /*aed0*/  @!P4 FMUL R141, R141, 0.5 ;  /* 0x3f0000008d8dc820 */ /* 0x000fe20000400000 */
[----:B------:R-:W1:Y:S01]  /*aee0*/  MUFU.EX2 R138, R138 ;  /* 0x0000008a008a7308 */ /* 0x000e620000000800 */
[----:B--2---:R-:W-:Y:S01]  /*aef0*/  @!P2 FMUL R136, R136, R136 ;  /* 0x000000888888a220 */ /* 0x004fe20000400000 */
[----:B------:R-:W-:Y:S01]  /*af00*/  FSETP.GEU.AND P2, PT, R143, -126, PT ;  /* 0xc2fc00008f00780b */ /* 0x000fe20003f4e000 */
[--C-:B------:R-:W-:Y:S02]  /*af10*/  FFMA2 R60, R60.F32x2.HI_LO, UR37.F32, R0.reuse.F32 ;  /* 0x000000253c3c7c49 */ /* 0x100fe40009200000 */
[--C-:B------:R-:W-:Y:S02]  /*af20*/  FFMA2 R62, R62.F32x2.HI_LO, UR37.F32, R0.reuse.F32 ;  /* 0x000000253e3e7c49 */ /* 0x100fe40009200000 */
[----:B------:R-:W-:Y:S01]  /*af30*/  @!P3 FMUL R142, R142, 0.5 ;  /* 0x3f0000008e8eb820 */ /* 0x000fe20000400000 */
[----:B------:R-:W2:Y:S01]  /*af40*/  MUFU.EX2 R139, R139 ;  /* 0x0000008b008b7308 */ /* 0x000ea20000000800 */
[----:B---3--:R-:W-:Y:S01]  /*af50*/  @!P1 FMUL R137, R137, R137 ;  /* 0x0000008989899220 */ /* 0x008fe20000400000 */
[----:B------:R-:W-:Y:S01]  /*af60*/  FSETP.GEU.AND P1, PT, R144, -126, PT ;  /* 0xc2fc00009000780b */ /* 0x000fe20003f2e000 */
[----:B------:R-:W-:-:S02]  /*af70*/  FFMA2 R64, R64.F32x2.HI_LO, UR37.F32, R0.F32 ;  /* 0x0000002540407c49 */ /* 0x000fc40009200000 */
[--C-:B------:R-:W-:Y:S02]  /*af80*/  FFMA2 R66, R66.F32x2.HI_LO, UR37.F32, R0.reuse.F32 ;  /* 0x0000002542427c49 */ /* 0x100fe40009200000 */
[----:B------:R-:W-:Y:S01]  /*af90*/  @!P2 FMUL R143, R143, 0.5 ;  /* 0x3f0000008f8fa820 */ /* 0x000fe20000400000 */
[----:B------:R-:W3:Y:S01]  /*afa0*/  MUFU.EX2 R140, R140 ;  /* 0x0000008c008c7308 */ /* 0x000ee20000000800 */
[----:B-1----:R-:W-:Y:S01]  /*afb0*/  @!P0 FMUL R138, R138, R138 ;  /* 0x0000008a8a8a8220 */ /* 0x002fe20000400000 */
[----:B------:R-:W-:Y:S01]  /*afc0*/  FSETP.GEU.AND P0, PT, R145, -126, PT ;  /* 0xc2fc00009100780b */ /* 0x000fe20003f0e000 */
[--C-:B------:R-:W-:Y:S02]  /*afd0*/  FFMA2 R68, R68.F32x2.HI_LO, UR37.F32, R0.reuse.F32 ;  /* 0x0000002544447c49 */ /* 0x100fe40009200000 */
[--C-:B------:R-:W-:Y:S02]  /*afe0*/  FFMA2 R70, R70.F32x2.HI_LO, UR37.F32, R0.reuse.F32 ;  /* 0x0000002546467c49 */ /* 0x100fe40009200000 */
[----:B------:R-:W-:Y:S01]  /*aff0*/  @!P1 FMUL R144, R144, 0.5 ;  /* 0x3f00000090909820 */ /* 0x000fe20000400000 */
        /* <DEDUP_REMOVED lines=22> */
[----:B------:R-:W-:Y:S02]  /*b160*/  FFMA2 R86, R86.F32x2.HI_LO, UR37.F32, R0.F32 ;  /* 0x0000002556567c49 */ /* 0x000fe40009200000 */
[----:B------:R-:W-:Y:S01]  /*b170*/  @!P4 FMUL R148, R148, 0.5 ;  /* 0x3f0000009494c820 */ /* 0x000fe20000400000 */
[----:B------:R-:W2:Y:S01]  /*b180*/  MUFU.EX2 R145, R145 ;  /* 0x0000009100917308 */ /* 0x000ea20000000800 */
[----:B---3--:R-:W-:Y:S01]  /*b190*/  @!P2 FMUL R143, R143, R143 ;  /* 0x0000008f8f8fa220 */ /* 0x008fe20000400000 */
[----:B------:R-:W-:-:S05]  /*b1a0*/  FSETP.GEU.AND P2, PT, R154, -126, PT ;  /* 0xc2fc00009a00780b */ /* 0x000fca0003f4e000 */
[----:B------:R-:W-:Y:S01]  /*b1b0*/  @!P3 FMUL R149, R149, 0.5 ;  /* 0x3f0000009595b820 */ /* 0x000fe20000400000 */
[----:B------:R-:W3:Y:S01]  /*b1c0*/  MUFU.EX2 R146, R146 ;  /* 0x0000009200927308 */ /* 0x000ee20000000800 */
[----:B-1----:R-:W-:Y:S01]  /*b1d0*/  @!P1 FMUL R144, R144, R144 ;  /* 0x0000009090909220 */ /* 0x002fe20000400000 */
[----:B------:R-:W-:-:S05]  /*b1e0*/  FSETP.GEU.AND P1, PT, R155, -126, PT ;  /* 0xc2fc00009b00780b */ /* 0x000fca0003f2e000 */
[----:B------:R-:W-:Y:S01]  /*b1f0*/  @!P2 FMUL R154, R154, 0.5 ;  /* 0x3f0000009a9aa820 */ /* 0x000fe20000400000 */
[----:B------:R-:W1:Y:S01]  /*b200*/  MUFU.EX2 R147, R147 ;  /* 0x0000009300937308 */ /* 0x000e620000000800 */
[----:B--2---:R-:W-:Y:S01]  /*b210*/  @!P0 FMUL R145, R145, R145 ;  /* 0x0000009191918220 */ /* 0x004fe20000400000 */
[----:B------:R-:W-:-:S05]  /*b220*/  FSETP.GEU.AND P0, PT, R8, -126, PT ;  /* 0xc2fc00000800780b */ /* 0x000fca0003f0e000 */
        /* <DEDUP_REMOVED lines=21> */
[----:B------:R1:W4:Y:S01]  /*b380*/  MUFU.EX2 R95, R9 ;  /* 0x00000009005f7308 */ /* 0x0003220000000800 */
[----:B--2---:R-:W-:Y:S01]  /*b390*/  @!P1 FMUL R93, R93, R93 ;  /* 0x0000005d5d5d9220 */ /* 0x004fe20000400000 */
[----:B------:R-:W-:-:S05]  /*b3a0*/  FSETP.GEU.AND P1, PT, R10, -126, PT ;  /* 0xc2fc00000a00780b */ /* 0x000fca0003f2e000 */
[----:B------:R-:W-:Y:S01]  /*b3b0*/  @!P2 FMUL R5, R5, 0.5 ;  /* 0x3f0000000505a820 */ /* 0x000fe20000400000 */
[----:B------:R-:W2:Y:S01]  /*b3c0*/  MUFU.EX2 R96, R6 ;  /* 0x0000000600607308 */ /* 0x000ea20000000800 */
[----:B---3--:R-:W-:Y:S01]  /*b3d0*/  @!P0 FMUL R94, R94, R94 ;  /* 0x0000005e5e5e8220 */ /* 0x008fe20000400000 */
[----:B------:R-:W-:-:S05]  /*b3e0*/  FSETP.GEU.AND P0, PT, R11, -126, PT ;  /* 0xc2fc00000b00780b */ /* 0x000fca0003f0e000 */
[----:B------:R-:W-:Y:S01]  /*b3f0*/  @!P1 FMUL R10, R10, 0.5 ;  /* 0x3f0000000a0a9820 */ /* 0x000fe20000400000 */
[----:B------:R3:W5:Y:S01]  /*b400*/  MUFU.EX2 R97, R7 ;  /* 0x0000000700617308 */ /* 0x0007620000000800 */
[----:B-1----:R-:W-:Y:S02]  /*b410*/  FFMA2 R8, R100.F32x2.HI_LO, UR37.F32, R0.F32 ;  /* 0x0000002564087c49 */ /* 0x002fe40009200000 */
[----:B----4-:R-:W-:-:S03]  /*b420*/  @!P6 FMUL R95, R95, R95 ;  /* 0x0000005f5f5fe220 */ /* 0x010fc60000400000 */
[----:B------:R-:W-:Y:S01]  /*b430*/  FSETP.GEU.AND P6, PT, R8, -126, PT ;  /* 0xc2fc00000800780b */ /* 0x000fe20003fce000 */
[----:B------:R-:W-:Y:S01]  /*b440*/  @!P0 FMUL R11, R11, 0.5 ;  /* 0x3f0000000b0b8820 */ /* 0x000fe20000400000 */
[----:B------:R-:W1:Y:S01]  /*b450*/  MUFU.EX2 R98, R4 ;  /* 0x0000000400627308 */ /* 0x000e620000000800 */
[----:B--2---:R-:W-:Y:S01]  /*b460*/  @!P5 FMUL R96, R96, R96 ;  /* 0x000000606060d220 */ /* 0x004fe20000400000 */
[----:B------:R-:W-:-:S06]  /*b470*/  FSETP.GEU.AND P5, PT, R9, -126, PT ;  /* 0xc2fc00000900780b */ /* 0x000fcc0003fae000 */
[----:B------:R2:W4:Y:S01]  /*b480*/  MUFU.EX2 R99, R5 ;  /* 0x0000000500637308 */ /* 0x0005220000000800 */
[----:B---3--:R-:W-:Y:S02]  /*b490*/  FFMA2 R6, R102.F32x2.HI_LO, UR37.F32, R0.F32 ;  /* 0x0000002566067c49 */ /* 0x008fe40009200000 */
[----:B-----5:R-:W-:Y:S01]  /*b4a0*/  @!P4 FMUL R97, R97, R97 ;  /* 0x000000616161c220 */ /* 0x020fe20000400000 */
[----:B------:R-:W-:Y:S02]  /*b4b0*/  @!P6 FMUL R8, R8, 0.5 ;  /* 0x3f0000000808e820 */ /* 0x000fe40000400000 */
[----:B------:R-:W-:Y:S01]  /*b4c0*/  FSETP.GEU.AND P4, PT, R6, -126, PT ;  /* 0xc2fc00000600780b */ /* 0x000fe20003f8e000 */
[----:B------:R-:W-:Y:S01]  /*b4d0*/  @!P5 FMUL R9, R9, 0.5 ;  /* 0x3f0000000909d820 */ /* 0x000fe20000400000 */
[----:B------:R-:W3:Y:S01]  /*b4e0*/  MUFU.EX2 R100, R10 ;  /* 0x0000000a00647308 */ /* 0x000ee20000000800 */
[----:B-1----:R-:W-:Y:S01]  /*b4f0*/  @!P3 FMUL R98, R98, R98 ;  /* 0x000000626262b220 */ /* 0x002fe20000400000 */
[----:B------:R-:W-:-:S06]  /*b500*/  FSETP.GEU.AND P3, PT, R7, -126, PT ;  /* 0xc2fc00000700780b */ /* 0x000fcc0003f6e000 */
[----:B------:R1:W5:Y:S01]  /*b510*/  MUFU.EX2 R101, R11 ;  /* 0x0000000b00657308 */ /* 0x0003620000000800 */
[----:B--2---:R-:W-:Y:S02]  /*b520*/  FFMA2 R4, R104.F32x2.HI_LO, UR37.F32, R0.F32 ;  /* 0x0000002568047c49 */ /* 0x004fe40009200000 */
[----:B----4-:R-:W-:Y:S01]  /*b530*/  @!P2 FMUL R99, R99, R99 ;  /* 0x000000636363a220 */ /* 0x010fe20000400000 */
[----:B------:R-:W-:Y:S02]  /*b540*/  @!P4 FMUL R6, R6, 0.5 ;  /* 0x3f0000000606c820 */ /* 0x000fe40000400000 */
[----:B------:R-:W-:Y:S01]  /*b550*/  FSETP.GEU.AND P2, PT, R4, -126, PT ;  /* 0xc2fc00000400780b */ /* 0x000fe20003f4e000 */
[----:B------:R-:W-:Y:S01]  /*b560*/  @!P3 FMUL R7, R7, 0.5 ;  /* 0x3f0000000707b820 */ /* 0x000fe20000400000 */
[----:B------:R-:W2:Y:S01]  /*b570*/  MUFU.EX2 R102, R8 ;  /* 0x0000000800667308 */ /* 0x000ea20000000800 */
[----:B---3--:R-:W-:Y:S01]  /*b580*/  @!P1 FMUL R100, R100, R100 ;  /* 0x0000006464649220 */ /* 0x008fe20000400000 */
[----:B------:R-:W-:-:S06]  /*b590*/  FSETP.GEU.AND P1, PT, R5, -126, PT ;  /* 0xc2fc00000500780b */ /* 0x000fcc0003f2e000 */
[----:B------:R3:W4:Y:S01]  /*b5a0*/  MUFU.EX2 R103, R9 ;  /* 0x0000000900677308 */ /* 0x0007220000000800 */
[----:B-1----:R-:W-:Y:S02]  /*b5b0*/  FFMA2 R10, R106.F32x2.HI_LO, UR37.F32, R0.F32 ;  /* 0x000000256a0a7c49 */ /* 0x002fe40009200000 */
[----:B-----5:R-:W-:Y:S01]  /*b5c0*/  @!P0 FMUL R101, R101, R101 ;  /* 0x0000006565658220 */ /* 0x020fe20000400000 */
[----:B------:R-:W-:Y:S02]  /*b5d0*/  @!P2 FMUL R4, R4, 0.5 ;  /* 0x3f0000000404a820 */ /* 0x000fe40000400000 */
[----:B------:R-:W-:Y:S01]  /*b5e0*/  FSETP.GEU.AND P0, PT, R10, -126, PT ;  /* 0xc2fc00000a00780b */ /* 0x000fe20003f0e000 */
[----:B------:R-:W-:Y:S01]  /*b5f0*/  @!P1 FMUL R5, R5, 0.5 ;  /* 0x3f00000005059820 */ /* 0x000fe20000400000 */
[----:B------:R-:W1:Y:S01]  /*b600*/  MUFU.EX2 R104, R6 ;  /* 0x0000000600687308 */ /* 0x000e620000000800 */
[----:B--2---:R-:W-:Y:S01]  /*b610*/  @!P6 FMUL R102, R102, R102 ;  /* 0x000000666666e220 */ /* 0x004fe20000400000 */
[----:B------:R-:W-:-:S06]  /*b620*/  FSETP.GEU.AND P6, PT, R11, -126, PT ;  /* 0xc2fc00000b00780b */ /* 0x000fcc0003fce000 */
[----:B------:R2:W5:Y:S01]  /*b630*/  MUFU.EX2 R105, R7 ;  /* 0x0000000700697308 */ /* 0x0005620000000800 */
[----:B---3--:R-:W-:Y:S02]  /*b640*/  FFMA2 R8, R108.F32x2.HI_LO, UR37.F32, R0.F32 ;  /* 0x000000256c087c49 */ /* 0x008fe40009200000 */
[----:B------:R-:W-:Y:S01]  /*b650*/  @!P0 FMUL R10, R10, 0.5 ;  /* 0x3f0000000a0a8820 */ /* 0x000fe20000400000 */
[----:B----4-:R-:W-:Y:S02]  /*b660*/  @!P5 FMUL R103, R103, R103 ;  /* 0x000000676767d220 */ /* 0x010fe40000400000 */
[----:B------:R-:W-:Y:S01]  /*b670*/  FSETP.GEU.AND P5, PT, R8, -126, PT ;  /* 0xc2fc00000800780b */ /* 0x000fe20003fae000 */
[----:B------:R-:W-:Y:S01]  /*b680*/  @!P6 FMUL R11, R11, 0.5 ;  /* 0x3f0000000b0be820 */ /* 0x000fe20000400000 */
[----:B------:R-:W3:Y:S01]  /*b690*/  MUFU.EX2 R106, R4 ;  /* 0x00000004006a7308 */ /* 0x000ee20000000800 */
[----:B-1----:R-:W-:Y:S01]  /*b6a0*/  @!P4 FMUL R104, R104, R104 ;  /* 0x000000686868c220 */ /* 0x002fe20000400000 */
[----:B------:R-:W-:-:S06]  /*b6b0*/  FSETP.GEU.AND P4, PT, R9, -126, PT ;  /* 0xc2fc00000900780b */ /* 0x000fcc0003f8e000 */
[----:B------:R1:W4:Y:S01]  /*b6c0*/  MUFU.EX2 R107, R5 ;  /* 0x00000005006b7308 */ /* 0x0003220000000800 */
[----:B--2---:R-:W-:Y:S02]  /*b6d0*/  FFMA2 R6, R110.F32x2.HI_LO, UR37.F32, R0.F32 ;  /* 0x000000256e067c49 */ /* 0x004fe40009200000 */
[----:B-----5:R-:W-:Y:S01]  /*b6e0*/  @!P3 FMUL R105, R105, R105 ;  /* 0x000000696969b220 */ /* 0x020fe20000400000 */
[----:B------:R-:W-:Y:S02]  /*b6f0*/  @!P5 FMUL R8, R8, 0.5 ;  /* 0x3f0000000808d820 */ /* 0x000fe40000400000 */
[----:B------:R-:W-:Y:S01]  /*b700*/  FSETP.GEU.AND P3, PT, R6, -126, PT ;  /* 0xc2fc00000600780b */ /* 0x000fe20003f6e000 */
[----:B------:R-:W-:Y:S01]  /*b710*/  @!P4 FMUL R9, R9, 0.5 ;  /* 0x3f0000000909c820 */ /* 0x000fe20000400000 */
[----:B------:R-:W2:Y:S01]  /*b720*/  MUFU.EX2 R108, R10 ;  /* 0x0000000a006c7308 */ /* 0x000ea20000000800 */
[----:B---3--:R-:W-:Y:S01]  /*b730*/  @!P2 FMUL R106, R106, R106 ;  /* 0x0000006a6a6aa220 */ /* 0x008fe20000400000 */
[----:B------:R-:W-:-:S06]  /*b740*/  FSETP.GEU.AND P2, PT, R7, -126, PT ;  /* 0xc2fc00000700780b */ /* 0x000fcc0003f4e000 */
[----:B------:R3:W5:Y:S01]  /*b750*/  MUFU.EX2 R109, R11 ;  /* 0x0000000b006d7308 */ /* 0x0007620000000800 */
[----:B-1----:R-:W-:Y:S02]  /*b760*/  FFMA2 R4, R112.F32x2.HI_LO, UR37.F32, R0.F32 ;  /* 0x0000002570047c49 */ /* 0x002fe40009200000 */
[----:B----4-:R-:W-:Y:S01]  /*b770*/  @!P1 FMUL R107, R107, R107 ;  /* 0x0000006b6b6b9220 */ /* 0x010fe20000400000 */
[----:B------:R-:W-:Y:S02]  /*b780*/  @!P3 FMUL R6, R6, 0.5 ;  /* 0x3f0000000606b820 */ /* 0x000fe40000400000 */
[----:B------:R-:W-:Y:S01]  /*b790*/  FSETP.GEU.AND P1, PT, R4, -126, PT ;  /* 0xc2fc00000400780b */ /* 0x000fe20003f2e000 */
[----:B------:R-:W-:Y:S01]  /*b7a0*/  @!P2 FMUL R7, R7, 0.5 ;  /* 0x3f0000000707a820 */ /* 0x000fe20000400000 */
[----:B------:R-:W1:Y:S01]  /*b7b0*/  MUFU.EX2 R110, R8 ;  /* 0x00000008006e7308 */ /* 0x000e620000000800 */
[----:B--2---:R-:W-:Y:S01]  /*b7c0*/  @!P0 FMUL R108, R108, R108 ;  /* 0x0000006c6c6c8220 */ /* 0x004fe20000400000 */
[----:B------:R-:W-:-:S06]  /*b7d0*/  FSETP.GEU.AND P0, PT, R5, -126, PT ;  /* 0xc2fc00000500780b */ /* 0x000fcc0003f0e000 */
[----:B------:R2:W4:Y:S01]  /*b7e0*/  MUFU.EX2 R111, R9 ;  /* 0x00000009006f7308 */ /* 0x0005220000000800 */
[----:B---3--:R-:W-:Y:S02]  /*b7f0*/  FFMA2 R10, R114.F32x2.HI_LO, UR37.F32, R0.F32 ;  /* 0x00000025720a7c49 */ /* 0x008fe40009200000 */
[----:B------:R-:W-:Y:S01]  /*b800*/  @!P1 FMUL R4, R4, 0.5 ;  /* 0x3f00000004049820 */ /* 0x000fe20000400000 */
[----:B-----5:R-:W-:Y:S02]  /*b810*/  @!P6 FMUL R109, R109, R109 ;  /* 0x0000006d6d6de220 */ /* 0x020fe40000400000 */
        /* <DEDUP_REMOVED lines=23> */
[----:B------:R-:W2:Y:S01]  /*b990*/  MUFU.EX2 R118, R8 ;  /* 0x0000000800767308 */ /* 0x000ea20000000800 */
[----:B---3--:R-:W-:Y:S02]  /*b9a0*/  FFMA2 R4, R120.F32x2.HI_LO, UR37.F32, R0.F32 ;  /* 0x0000002578047c49 */ /* 0x008fe40009200000 */
[----:B----4-:R-:W-:Y:S01]  /*b9b0*/  @!P0 FMUL R115, R115, R115 ;  /* 0x0000007373738220 */ /* 0x010fe20000400000 */
[----:B------:R-:W-:Y:S02]  /*b9c0*/  @!P2 FMUL R6, R6, 0.5 ;  /* 0x3f0000000606a820 */ /* 0x000fe40000400000 */
[----:B------:R-:W-:Y:S01]  /*b9d0*/  FSETP.GEU.AND P0, PT, R4, -126, PT ;  /* 0xc2fc00000400780b */ /* 0x000fe20003f0e000 */
[----:B------:R-:W-:Y:S01]  /*b9e0*/  @!P1 FMUL R7, R7, 0.5 ;  /* 0x3f00000007079820 */ /* 0x000fe20000400000 */
[----:B------:R-:W3:Y:S01]  /*b9f0*/  MUFU.EX2 R116, R10 ;  /* 0x0000000a00747308 */ /* 0x000ee20000000800 */
[----:B-1----:R-:W-:Y:S01]  /*ba00*/  @!P5 FMUL R117, R117, R117 ;  /* 0x000000757575d220 */ /* 0x002fe20000400000 */
[----:B------:R-:W-:-:S06]  /*ba10*/  FSETP.GEU.AND P5, PT, R150, -126, PT ;  /* 0xc2fc00009600780b */ /* 0x000fcc0003fae000 */
[----:B------:R-:W1:Y:S01]  /*ba20*/  MUFU.EX2 R119, R9 ;  /* 0x0000000900777308 */ /* 0x000e620000000800 */
[----:B--2---:R-:W-:Y:S01]  /*ba30*/  @!P4 FMUL R118, R118, R118 ;  /* 0x000000767676c220 */ /* 0x004fe20000400000 */
[----:B------:R-:W-:Y:S01]  /*ba40*/  FSETP.GEU.AND P4, PT, R151, -126, PT ;  /* 0xc2fc00009700780b */ /* 0x000fe20003f8e000 */
[----:B------:R-:W-:-:S04]  /*ba50*/  @!P0 FMUL R4, R4, 0.5 ;  /* 0x3f00000004048820 */ /* 0x000fc80000400000 */
        /* <DEDUP_REMOVED lines=39> */
[----:B------:R-:W-:-:S04]  /*bcd0*/  FSETP.GEU.AND P2, PT, R32, -126, PT ;  /* 0xc2fc00002000780b */ /* 0x000fc80003f4e000 */
[----:B------:R-:W-:Y:S01]  /*bce0*/  F2FP.F16.F32.PACK_AB R24, R153, R152 ;  /* 0x000000989918723e */ /* 0x000fe200000000ff */
[----:B------:R-:W-:Y:S01]  /*bcf0*/  @!P3 FMUL R31, R31, 0.5 ;  /* 0x3f0000001f1fb820 */ /* 0x000fe20000400000 */
[----:B------:R-:W3:Y:S01]  /*bd00*/  MUFU.EX2 R158, R28 ;  /* 0x0000001c009e7308 */ /* 0x000ee20000000800 */
[----:B-1----:R-:W-:Y:S01]  /*bd10*/  @!P1 FMUL R154, R154, R154 ;  /* 0x0000009a9a9a9220 */ /* 0x002fe20000400000 */
[----:B------:R-:W-:-:S05]  /*bd20*/  FSETP.GEU.AND P1, PT, R33, -126, PT ;  /* 0xc2fc00002100780b */ /* 0x000fca0003f2e000 */
[----:B------:R-:W-:Y:S01]  /*bd30*/  @!P2 FMUL R32, R32, 0.5 ;  /* 0x3f0000002020a820 */ /* 0x000fe20000400000 */
[----:B------:R-:W1:Y:S01]  /*bd40*/  MUFU.EX2 R159, R29 ;  /* 0x0000001d009f7308 */ /* 0x000e620000000800 */
[----:B--2---:R-:W-:Y:S01]  /*bd50*/  @!P0 FMUL R155, R155, R155 ;  /* 0x0000009b9b9b8220 */ /* 0x004fe20000400000 */
[----:B------:R-:W-:-:S04]  /*bd60*/  FSETP.GEU.AND P0, PT, R34, -126, PT ;  /* 0xc2fc00002200780b */ /* 0x000fc80003f0e000 */
[----:B------:R-:W-:Y:S01]  /*bd70*/  F2FP.F16.F32.PACK_AB R25, R155, R154 ;  /* 0x0000009a9b19723e */ /* 0x000fe200000000ff */
[----:B------:R-:W-:Y:S01]  /*bd80*/  @!P1 FMUL R33, R33, 0.5 ;  /* 0x3f00000021219820 */ /* 0x000fe20000400000 */
[----:B------:R-:W2:Y:S01]  /*bd90*/  MUFU.EX2 R160, R30 ;  /* 0x0000001e00a07308 */ /* 0x000ea20000000800 */
[----:B---3--:R-:W-:Y:S01]  /*bda0*/  @!P6 FMUL R158, R158, R158 ;  /* 0x0000009e9e9ee220 */ /* 0x008fe20000400000 */
[----:B------:R-:W-:-:S05]  /*bdb0*/  FSETP.GEU.AND P6, PT, R35, -126, PT ;  /* 0xc2fc00002300780b */ /* 0x000fca0003fce000 */
[----:B------:R-:W-:Y:S01]  /*bdc0*/  @!P0 FMUL R34, R34, 0.5 ;  /* 0x3f00000022228820 */ /* 0x000fe20000400000 */
[----:B------:R-:W3:Y:S01]  /*bdd0*/  MUFU.EX2 R161, R31 ;  /* 0x0000001f00a17308 */ /* 0x000ee20000000800 */
[----:B-1----:R-:W-:Y:S01]  /*bde0*/  @!P5 FMUL R159, R159, R159 ;  /* 0x0000009f9f9fd220 */ /* 0x002fe20000400000 */
[----:B------:R-:W-:-:S04]  /*bdf0*/  FSETP.GEU.AND P5, PT, R36, -126, PT ;  /* 0xc2fc00002400780b */ /* 0x000fc80003fae000 */
[----:B------:R-:W-:Y:S01]  /*be00*/  F2FP.F16.F32.PACK_AB R26, R159, R158 ;  /* 0x0000009e9f1a723e */ /* 0x000fe200000000ff */
        /* <DEDUP_REMOVED lines=120> */
[----:B------:R-:W-:Y:S02]  /*c590*/  FSETP.GEU.AND P6, PT, R67, -126, PT ;  /* 0xc2fc00004300780b */ /* 0x000fe40003fce000 */
[----:B------:R-:W-:-:S03]  /*c5a0*/  F2FP.F16.F32.PACK_AB R60, R129, R128 ;  /* 0x00000080813c723e */ /* 0x000fc600000000ff */
[----:B------:R-:W-:Y:S01]  /*c5b0*/  @!P0 FMUL R66, R66, 0.5 ;  /* 0x3f00000042428820 */ /* 0x000fe20000400000 */
[----:B------:R-:W1:Y:S01]  /*c5c0*/  MUFU.EX2 R189, R63 ;  /* 0x0000003f00bd7308 */ /* 0x000e620000000800 */
[----:B--2---:R-:W-:Y:S01]  /*c5d0*/  @!P5 FMUL R187, R187, R187 ;  /* 0x000000bbbbbbd220 */ /* 0x004fe20000400000 */
[----:B------:R-:W-:Y:S02]  /*c5e0*/  FSETP.GEU.AND P5, PT, R68, -126, PT ;  /* 0xc2fc00004400780b */ /* 0x000fe40003fae000 */
[----:B------:R-:W-:Y:S02]  /*c5f0*/  F2FP.F16.F32.PACK_AB R61, R131, R130 ;  /* 0x00000082833d723e */ /* 0x000fe400000000ff */
[----:B------:R-:W-:Y:S01]  /*c600*/  F2FP.F16.F32.PACK_AB R40, R187, R186 ;  /* 0x000000babb28723e */ /* 0x000fe200000000ff */
[----:B------:R-:W-:Y:S01]  /*c610*/  @!P6 FMUL R67, R67, 0.5 ;  /* 0x3f0000004343e820 */ /* 0x000fe20000400000 */
[----:B------:R-:W2:Y:S01]  /*c620*/  MUFU.EX2 R42, R64 ;  /* 0x00000040002a7308 */ /* 0x000ea20000000800 */
[----:B---3--:R-:W-:Y:S01]  /*c630*/  @!P4 FMUL R188, R188, R188 ;  /* 0x000000bcbcbcc220 */ /* 0x008fe20000400000 */
[----:B------:R-:W-:-:S02]  /*c640*/  FSETP.GEU.AND P4, PT, R69, -126, PT ;  /* 0xc2fc00004500780b */ /* 0x000fc40003f8e000 */
[----:B------:R-:W-:-:S03]  /*c650*/  F2FP.F16.F32.PACK_AB R62, R133, R132 ;  /* 0x00000084853e723e */ /* 0x000fc600000000ff */
[----:B------:R-:W-:Y:S01]  /*c660*/  @!P5 FMUL R68, R68, 0.5 ;  /* 0x3f0000004444d820 */ /* 0x000fe20000400000 */
[----:B------:R-:W3:Y:S01]  /*c670*/  MUFU.EX2 R50, R65 ;  /* 0x0000004100327308 */ /* 0x000ee20000000800 */
[----:B-1----:R-:W-:Y:S01]  /*c680*/  @!P3 FMUL R189, R189, R189 ;  /* 0x000000bdbdbdb220 */ /* 0x002fe20000400000 */
[----:B------:R-:W-:Y:S02]  /*c690*/  FSETP.GEU.AND P3, PT, R70, -126, PT ;  /* 0xc2fc00004600780b */ /* 0x000fe40003f6e000 */
[----:B------:R-:W-:Y:S02]  /*c6a0*/  F2FP.F16.F32.PACK_AB R63, R135, R134 ;  /* 0x00000086873f723e */ /* 0x000fe400000000ff */
[----:B------:R-:W-:Y:S01]  /*c6b0*/  F2FP.F16.F32.PACK_AB R41, R189, R188 ;  /* 0x000000bcbd29723e */ /* 0x000fe200000000ff */
[----:B------:R-:W-:Y:S01]  /*c6c0*/  @!P4 FMUL R69, R69, 0.5 ;  /* 0x3f0000004545c820 */ /* 0x000fe20000400000 */
[----:B------:R-:W1:Y:S01]  /*c6d0*/  MUFU.EX2 R43, R66 ;  /* 0x00000042002b7308 */ /* 0x000e620000000800 */
[----:B--2---:R-:W-:Y:S01]  /*c6e0*/  @!P2 FMUL R42, R42, R42 ;  /* 0x0000002a2a2aa220 */ /* 0x004fe20000400000 */
[----:B------:R-:W-:-:S02]  /*c6f0*/  FSETP.GEU.AND P2, PT, R71, -126, PT ;  /* 0xc2fc00004700780b */ /* 0x000fc40003f4e000 */
[----:B------:R-:W-:Y:S02]  /*c700*/  F2FP.F16.F32.PACK_AB R64, R137, R136 ;  /* 0x000000888940723e */ /* 0x000fe400000000ff */
[----:B------:R2:W-:Y:S01]  /*c710*/  STL [R1+0x10], R42 ;  /* 0x0000102a01007387 */ /* 0x0005e20000100800 */
[----:B------:R-:W-:Y:S01]  /*c720*/  @!P3 FMUL R70, R70, 0.5 ;  /* 0x3f0000004646b820 */ /* 0x000fe20000400000 */
[----:B------:R-:W4:Y:S01]  /*c730*/  MUFU.EX2 R49, R67 ;  /* 0x0000004300317308 */ /* 0x000f220000000800 */
[----:B---3--:R-:W-:Y:S01]  /*c740*/  @!P1 FMUL R50, R50, R50 ;  /* 0x0000003232329220 */ /* 0x008fe20000400000 */
[----:B------:R-:W-:Y:S02]  /*c750*/  FSETP.GEU.AND P1, PT, R72, -126, PT ;  /* 0xc2fc00004800780b */ /* 0x000fe40003f2e000 */
[----:B------:R-:W-:Y:S02]  /*c760*/  F2FP.F16.F32.PACK_AB R65, R139, R138 ;  /* 0x0000008a8b41723e */ /* 0x000fe400000000ff */
[----:B------:R-:W-:Y:S01]  /*c770*/  STL [R1+0x14], R50 ;  /* 0x0000143201007387 */ /* 0x000fe20000100800 */
[----:B------:R-:W-:Y:S01]  /*c780*/  @!P2 FMUL R71, R71, 0.5 ;  /* 0x3f0000004747a820 */ /* 0x000fe20000400000 */
[----:B------:R-:W3:Y:S01]  /*c790*/  MUFU.EX2 R44, R68 ;  /* 0x00000044002c7308 */ /* 0x000ee20000000800 */
[----:B-1----:R-:W-:Y:S01]  /*c7a0*/  @!P0 FMUL R43, R43, R43 ;  /* 0x0000002b2b2b8220 */ /* 0x002fe20000400000 */
[----:B------:R-:W-:-:S02]  /*c7b0*/  FSETP.GEU.AND P0, PT, R73, -126, PT ;  /* 0xc2fc00004900780b */ /* 0x000fc40003f0e000 */
[----:B------:R-:W-:Y:S02]  /*c7c0*/  F2FP.F16.F32.PACK_AB R66, R141, R140 ;  /* 0x0000008c8d42723e */ /* 0x000fe400000000ff */
[----:B------:R1:W-:Y:S01]  /*c7d0*/  STL [R1+0x18], R43 ;  /* 0x0000182b01007387 */ /* 0x0003e20000100800 */
[----:B------:R-:W-:Y:S01]  /*c7e0*/  @!P1 FMUL R72, R72, 0.5 ;  /* 0x3f00000048489820 */ /* 0x000fe20000400000 */
[----:B------:R-:W5:Y:S01]  /*c7f0*/  MUFU.EX2 R48, R69 ;  /* 0x0000004500307308 */ /* 0x000f620000000800 */
[----:B----4-:R-:W-:Y:S01]  /*c800*/  @!P6 FMUL R49, R49, R49 ;  /* 0x000000313131e220 */ /* 0x010fe20000400000 */
[----:B------:R-:W-:Y:S02]  /*c810*/  FSETP.GEU.AND P6, PT, R74, -126, PT ;  /* 0xc2fc00004a00780b */ /* 0x000fe40003fce000 */
[----:B------:R-:W-:Y:S02]  /*c820*/  F2FP.F16.F32.PACK_AB R67, R143, R142 ;  /* 0x0000008e8f43723e */ /* 0x000fe400000000ff */
[----:B------:R-:W-:Y:S01]  /*c830*/  STL [R1+0x1c], R49 ;  /* 0x00001c3101007387 */ /* 0x000fe20000100800 */
[----:B------:R-:W-:Y:S01]  /*c840*/  @!P0 FMUL R73, R73, 0.5 ;  /* 0x3f00000049498820 */ /* 0x000fe20000400000 */
[----:B------:R-:W4:Y:S01]  /*c850*/  MUFU.EX2 R45, R70 ;  /* 0x00000046002d7308 */ /* 0x000f220000000800 */
[----:B---3--:R-:W-:Y:S01]  /*c860*/  @!P5 FMUL R44, R44, R44 ;  /* 0x0000002c2c2cd220 */ /* 0x008fe20000400000 */
[----:B------:R-:W-:-:S02]  /*c870*/  FSETP.GEU.AND P5, PT, R75, -126, PT ;  /* 0xc2fc00004b00780b */ /* 0x000fc40003fae000 */
[----:B--2---:R-:W-:Y:S02]  /*c880*/  F2FP.F16.F32.PACK_AB R42, R50, R42 ;  /* 0x0000002a322a723e */ /* 0x004fe400000000ff */
[----:B------:R2:W-:Y:S01]  /*c890*/  STL [R1+0x20], R44 ;  /* 0x0000202c01007387 */ /* 0x0005e20000100800 */
[----:B------:R-:W-:Y:S01]  /*c8a0*/  @!P6 FMUL R74, R74, 0.5 ;  /* 0x3f0000004a4ae820 */ /* 0x000fe20000400000 */
[----:B------:R-:W3:Y:S01]  /*c8b0*/  MUFU.EX2 R47, R71 ;  /* 0x00000047002f7308 */ /* 0x000ee20000000800 */
[----:B-----5:R-:W-:Y:S01]  /*c8c0*/  @!P4 FMUL R48, R48, R48 ;  /* 0x000000303030c220 */ /* 0x020fe20000400000 */
[----:B------:R-:W-:Y:S02]  /*c8d0*/  FSETP.GEU.AND P4, PT, R76, -126, PT ;  /* 0xc2fc00004c00780b */ /* 0x000fe40003f8e000 */
[----:B------:R-:W-:Y:S02]  /*c8e0*/  F2FP.F16.F32.PACK_AB R68, R145, R144 ;  /* 0x000000909144723e */ /* 0x000fe400000000ff */
[----:B------:R-:W-:Y:S01]  /*c8f0*/  STL [R1+0x24], R48 ;  /* 0x0000243001007387 */ /* 0x000fe20000100800 */
[----:B------:R-:W-:Y:S01]  /*c900*/  @!P5 FMUL R75, R75, 0.5 ;  /* 0x3f0000004b4bd820 */ /* 0x000fe20000400000 */
[----:B------:R-:W5:Y:S01]  /*c910*/  MUFU.EX2 R5, R72 ;  /* 0x0000004800057308 */ /* 0x000f620000000800 */
[----:B----4-:R-:W-:Y:S01]  /*c920*/  @!P3 FMUL R45, R45, R45 ;  /* 0x0000002d2d2db220 */ /* 0x010fe20000400000 */
[----:B------:R-:W-:-:S02]  /*c930*/  FSETP.GEU.AND P3, PT, R77, -126, PT ;  /* 0xc2fc00004d00780b */ /* 0x000fc40003f6e000 */
[----:B-1----:R-:W-:Y:S02]  /*c940*/  F2FP.F16.F32.PACK_AB R43, R49, R43 ;  /* 0x0000002b312b723e */ /* 0x002fe400000000ff */
        /* <DEDUP_REMOVED lines=9> */
[----:B-----5:R-:W-:Y:S01]  /*c9e0*/  @!P1 FMUL R5, R5, R5 ;  /* 0x0000000505059220 */ /* 0x020fe20000400000 */
[----:B------:R-:W-:-:S02]  /*c9f0*/  FSETP.GEU.AND P1, PT, R79, -126, PT ;  /* 0xc2fc00004f00780b */ /* 0x000fc40003f2e000 */
[----:B--2---:R-:W-:Y:S02]  /*ca00*/  F2FP.F16.F32.PACK_AB R44, R48, R44 ;  /* 0x0000002c302c723e */ /* 0x004fe400000000ff */
[----:B------:R-:W-:Y:S01]  /*ca10*/  STL [R1+0x30], R5 ;  /* 0x0000300501007387 */ /* 0x000fe20000100800 */
[----:B------:R-:W-:Y:S01]  /*ca20*/  @!P2 FMUL R78, R78, 0.5 ;  /* 0x3f0000004e4ea820 */ /* 0x000fe20000400000 */
[----:B------:R-:W2:Y:S01]  /*ca30*/  MUFU.EX2 R4, R75 ;  /* 0x0000004b00047308 */ /* 0x000ea20000000800 */
[----:B----4-:R-:W-:Y:S01]  /*ca40*/  @!P0 FMUL R46, R46, R46 ;  /* 0x0000002e2e2e8220 */ /* 0x010fe20000400000 */
[----:B------:R-:W-:Y:S02]  /*ca50*/  FSETP.GEU.AND P0, PT, R80, -126, PT ;  /* 0xc2fc00005000780b */ /* 0x000fe40003f0e000 */
[----:B------:R-:W-:Y:S02]  /*ca60*/  F2FP.F16.F32.PACK_AB R70, R149, R148 ;  /* 0x000000949546723e */ /* 0x000fe400000000ff */
[----:B------:R4:W-:Y:S01]  /*ca70*/  STL [R1+0x34], R46 ;  /* 0x0000342e01007387 */ /* 0x0009e20000100800 */
[----:B------:R-:W-:Y:S01]  /*ca80*/  @!P1 FMUL R79, R79, 0.5 ;  /* 0x3f0000004f4f9820 */ /* 0x000fe20000400000 */
[----:B------:R-:W5:Y:S01]  /*ca90*/  MUFU.EX2 R9, R76 ;  /* 0x0000004c00097308 */ /* 0x000f620000000800 */
[----:B---3--:R-:W-:Y:S01]  /*caa0*/  @!P6 FMUL R7, R7, R7 ;  /* 0x000000070707e220 */ /* 0x008fe20000400000 */
[----:B------:R-:W-:-:S02]  /*cab0*/  FSETP.GEU.AND P6, PT, R81, -126, PT ;  /* 0xc2fc00005100780b */ /* 0x000fc40003fce000 */
[----:B-1----:R-:W-:Y:S02]  /*cac0*/  F2FP.F16.F32.PACK_AB R45, R47, R45 ;  /* 0x0000002d2f2d723e */ /* 0x002fe400000000ff */
[----:B------:R1:W-:Y:S01]  /*cad0*/  STL [R1+0x38], R7 ;  /* 0x0000380701007387 */ /* 0x0003e20000100800 */
[----:B------:R-:W-:Y:S01]  /*cae0*/  @!P0 FMUL R80, R80, 0.5 ;  /* 0x3f00000050508820 */ /* 0x000fe20000400000 */
[----:B------:R-:W3:Y:S01]  /*caf0*/  MUFU.EX2 R6, R77 ;  /* 0x0000004d00067308 */ /* 0x000ee20000000800 */
[----:B--2---:R-:W-:Y:S01]  /*cb00*/  @!P5 FMUL R4, R4, R4 ;  /* 0x000000040404d220 */ /* 0x004fe20000400000 */
[----:B------:R-:W-:Y:S02]  /*cb10*/  FSETP.GEU.AND P5, PT, R82, -126, PT ;  /* 0xc2fc00005200780b */ /* 0x000fe40003fae000 */
[----:B------:R-:W-:Y:S02]  /*cb20*/  F2FP.F16.F32.PACK_AB R71, R93, R92 ;  /* 0x0000005c5d47723e */ /* 0x000fe400000000ff */
[----:B------:R1:W-:Y:S01]  /*cb30*/  STL [R1+0x3c], R4 ;  /* 0x00003c0401007387 */ /* 0x0003e20000100800 */
[----:B------:R-:W-:Y:S01]  /*cb40*/  @!P6 FMUL R81, R81, 0.5 ;  /* 0x3f0000005151e820 */ /* 0x000fe20000400000 */
[----:B------:R-:W2:Y:S01]  /*cb50*/  MUFU.EX2 R11, R78 ;  /* 0x0000004e000b7308 */ /* 0x000ea20000000800 */
[----:B-----5:R-:W-:Y:S01]  /*cb60*/  @!P4 FMUL R9, R9, R9 ;  /* 0x000000090909c220 */ /* 0x020fe20000400000 */
[----:B------:R-:W-:-:S02]  /*cb70*/  FSETP.GEU.AND P4, PT, R83, -126, PT ;  /* 0xc2fc00005300780b */ /* 0x000fc40003f8e000 */
[----:B------:R-:W-:Y:S02]  /*cb80*/  F2FP.F16.F32.PACK_AB R72, R95, R94 ;  /* 0x0000005e5f48723e */ /* 0x000fe400000000ff */
[----:B------:R1:W-:Y:S01]  /*cb90*/  STL [R1+0x40], R9 ;  /* 0x0000400901007387 */ /* 0x0003e20000100800 */
[----:B------:R-:W-:Y:S01]  /*cba0*/  @!P5 FMUL R82, R82, 0.5 ;  /* 0x3f0000005252d820 */ /* 0x000fe20000400000 */
[----:B------:R-:W5:Y:S01]  /*cbb0*/  MUFU.EX2 R8, R79 ;  /* 0x0000004f00087308 */ /* 0x000f620000000800 */
[----:B---3--:R-:W-:Y:S01]  /*cbc0*/  @!P3 FMUL R6, R6, R6 ;  /* 0x000000060606b220 */ /* 0x008fe20000400000 */
[----:B------:R-:W-:Y:S02]  /*cbd0*/  FSETP.GEU.AND P3, PT, R84, -126, PT ;  /* 0xc2fc00005400780b */ /* 0x000fe40003f6e000 */
[----:B------:R-:W-:Y:S02]  /*cbe0*/  F2FP.F16.F32.PACK_AB R73, R97, R96 ;  /* 0x000000606149723e */ /* 0x000fe400000000ff */
[----:B------:R1:W-:Y:S01]  /*cbf0*/  STL [R1+0x44], R6 ;  /* 0x0000440601007387 */ /* 0x0003e20000100800 */
[----:B------:R-:W-:Y:S01]  /*cc00*/  @!P4 FMUL R83, R83, 0.5 ;  /* 0x3f0000005353c820 */ /* 0x000fe20000400000 */
[----:B------:R-:W3:Y:S01]  /*cc10*/  MUFU.EX2 R157, R80 ;  /* 0x00000050009d7308 */ /* 0x000ee20000000800 */
[----:B--2---:R-:W-:Y:S01]  /*cc20*/  @!P2 FMUL R11, R11, R11 ;  /* 0x0000000b0b0ba220 */ /* 0x004fe20000400000 */
[----:B------:R-:W-:-:S02]  /*cc30*/  FSETP.GEU.AND P2, PT, R85, -126, PT ;  /* 0xc2fc00005500780b */ /* 0x000fc40003f4e000 */
[----:B------:R-:W-:Y:S02]  /*cc40*/  F2FP.F16.F32.PACK_AB R74, R99, R98 ;  /* 0x00000062634a723e */ /* 0x000fe400000000ff */
[----:B------:R1:W-:Y:S01]  /*cc50*/  STL [R1+0x48], R11 ;  /* 0x0000480b01007387 */ /* 0x0003e20000100800 */
[----:B------:R-:W-:Y:S01]  /*cc60*/  @!P3 FMUL R84, R84, 0.5 ;  /* 0x3f0000005454b820 */ /* 0x000fe20000400000 */
[----:B------:R-:W2:Y:S01]  /*cc70*/  MUFU.EX2 R10, R81 ;  /* 0x00000051000a7308 */ /* 0x000ea20000000800 */
[----:B-----5:R-:W-:Y:S01]  /*cc80*/  @!P1 FMUL R8, R8, R8 ;  /* 0x0000000808089220 */ /* 0x020fe20000400000 */
[----:B------:R-:W-:Y:S02]  /*cc90*/  FSETP.GEU.AND P1, PT, R86, -126, PT ;  /* 0xc2fc00005600780b */ /* 0x000fe40003f2e000 */
[----:B------:R-:W-:Y:S02]  /*cca0*/  F2FP.F16.F32.PACK_AB R75, R101, R100 ;  /* 0x00000064654b723e */ /* 0x000fe400000000ff */
[----:B------:R1:W-:Y:S01]  /*ccb0*/  STL [R1+0x4c], R8 ;  /* 0x00004c0801007387 */ /* 0x0003e20000100800 */
[----:B------:R-:W-:Y:S01]  /*ccc0*/  @!P2 FMUL R85, R85, 0.5 ;  /* 0x3f0000005555a820 */ /* 0x000fe20000400000 */
[----:B------:R-:W5:Y:S01]  /*ccd0*/  MUFU.EX2 R20, R82 ;  /* 0x0000005200147308 */ /* 0x000f620000000800 */
[----:B---3--:R-:W-:Y:S01]  /*cce0*/  @!P0 FMUL R157, R157, R157 ;  /* 0x0000009d9d9d8220 */ /* 0x008fe20000400000 */
[----:B------:R-:W-:-:S02]  /*ccf0*/  FSETP.GEU.AND P0, PT, R87, -126, PT ;  /* 0xc2fc00005700780b */ /* 0x000fc40003f0e000 */
[----:B------:R-:W-:Y:S02]  /*cd00*/  F2FP.F16.F32.PACK_AB R76, R103, R102 ;  /* 0x00000066674c723e */ /* 0x000fe400000000ff */
[----:B------:R1:W-:Y:S01]  /*cd10*/  STL [R1+0x50], R157 ;  /* 0x0000509d01007387 */ /* 0x0003e20000100800 */
[----:B------:R-:W-:Y:S01]  /*cd20*/  @!P1 FMUL R86, R86, 0.5 ;  /* 0x3f00000056569820 */ /* 0x000fe20000400000 */
[----:B------:R-:W3:Y:S01]  /*cd30*/  MUFU.EX2 R21, R83 ;  /* 0x0000005300157308 */ /* 0x000ee20000000800 */
[----:B--2---:R-:W-:Y:S01]  /*cd40*/  @!P6 FMUL R10, R10, R10 ;  /* 0x0000000a0a0ae220 */ /* 0x004fe20000400000 */
[----:B------:R-:W-:Y:S02]  /*cd50*/  LOP3.LUT P6, RZ, R3, 0x3, R2, 0x48, !PT ;  /* 0x0000000303ff7812 */ /* 0x000fe400078c4802 */
[----:B------:R-:W-:Y:S02]  /*cd60*/  F2FP.F16.F32.PACK_AB R77, R105, R104 ;  /* 0x00000068694d723e */ /* 0x000fe400000000ff */
[----:B------:R1:W-:Y:S01]  /*cd70*/  STL [R1+0x54], R10 ;  /* 0x0000540a01007387 */ /* 0x0003e20000100800 */
[----:B------:R-:W-:Y:S01]  /*cd80*/  @!P0 FMUL R87, R87, 0.5 ;  /* 0x3f00000057578820 */ /* 0x000fe20000400000 */
[----:B------:R-:W2:Y:S01]  /*cd90*/  MUFU.EX2 R14, R84 ;  /* 0x00000054000e7308 */ /* 0x000ea20000000800 */
[----:B-----5:R-:W-:Y:S01]  /*cda0*/  @!P5 FMUL R20, R20, R20 ;  /* 0x000000141414d220 */ /* 0x020fe20000400000 */
[----:B------:R-:W-:-:S02]  /*cdb0*/  F2FP.F16.F32.PACK_AB R78, R107, R106 ;  /* 0x0000006a6b4e723e */ /* 0x000fc400000000ff */
[----:B------:R-:W-:Y:S02]  /*cdc0*/  F2FP.F16.F32.PACK_AB R79, R109, R108 ;  /* 0x0000006c6d4f723e */ /* 0x000fe400000000ff */
[----:B------:R1:W-:Y:S01]  /*cdd0*/  STL [R1+0x58], R20 ;  /* 0x0000581401007387 */ /* 0x0003e20000100800 */
[----:B------:R-:W-:Y:S01]  /*cde0*/  F2FP.F16.F32.PACK_AB R80, R111, R110 ;  /* 0x0000006e6f50723e */ /* 0x000fe200000000ff */
[----:B------:R-:W5:Y:S01]  /*cdf0*/  MUFU.EX2 R15, R85 ;  /* 0x00000055000f7308 */ /* 0x000f620000000800 */
[----:B---3--:R-:W-:Y:S01]  /*ce00*/  @!P4 FMUL R21, R21, R21 ;  /* 0x000000151515c220 */ /* 0x008fe20000400000 */
[----:B------:R-:W-:Y:S02]  /*ce10*/  F2FP.F16.F32.PACK_AB R81, R113, R112 ;  /* 0x000000707151723e */ /* 0x000fe400000000ff */
[----:B------:R-:W-:Y:S02]  /*ce20*/  F2FP.F16.F32.PACK_AB R82, R115, R114 ;  /* 0x000000727352723e */ /* 0x000fe400000000ff */
[----:B------:R1:W-:Y:S01]  /*ce30*/  STL [R1+0x5c], R21 ;  /* 0x00005c1501007387 */ /* 0x0003e20000100800 */
[----:B------:R-:W-:Y:S01]  /*ce40*/  F2FP.F16.F32.PACK_AB R83, R117, R116 ;  /* 0x000000747553723e */ /* 0x000fe200000000ff */
[----:B------:R-:W3:Y:S01]  /*ce50*/  MUFU.EX2 R12, R86 ;  /* 0x00000056000c7308 */ /* 0x000ee20000000800 */
[----:B--2---:R-:W-:Y:S01]  /*ce60*/  @!P3 FMUL R14, R14, R14 ;  /* 0x0000000e0e0eb220 */ /* 0x004fe20000400000 */
[----:B------:R-:W-:-:S02]  /*ce70*/  F2FP.F16.F32.PACK_AB R84, R119, R118 ;  /* 0x000000767754723e */ /* 0x000fc400000000ff */
[----:B----4-:R-:W-:Y:S02]  /*ce80*/  F2FP.F16.F32.PACK_AB R46, R46, R5 ;  /* 0x000000052e2e723e */ /* 0x010fe400000000ff */
[----:B------:R1:W-:Y:S01]  /*ce90*/  STL [R1+0x68], R14 ;  /* 0x0000680e01007387 */ /* 0x0003e20000100800 */
[----:B------:R-:W-:Y:S01]  /*cea0*/  F2FP.F16.F32.PACK_AB R47, R4, R7 ;  /* 0x00000007042f723e */ /* 0x000fe200000000ff */
[----:B------:R-:W2:Y:S01]  /*ceb0*/  MUFU.EX2 R13, R87 ;  /* 0x00000057000d7308 */ /* 0x000ea20000000800 */
[----:B-----5:R-:W-:Y:S01]  /*cec0*/  @!P2 FMUL R15, R15, R15 ;  /* 0x0000000f0f0fa220 */ /* 0x020fe20000400000 */
[----:B------:R-:W-:Y:S02]  /*ced0*/  F2FP.F16.F32.PACK_AB R85, R121, R120 ;  /* 0x000000787955723e */ /* 0x000fe400000000ff */
[----:B------:R-:W-:Y:S02]  /*cee0*/  F2FP.F16.F32.PACK_AB R48, R6, R9 ;  /* 0x000000090630723e */ /* 0x000fe400000000ff */
[----:B------:R1:W-:Y:S01]  /*cef0*/  STL [R1+0x6c], R15 ;  /* 0x00006c0f01007387 */ /* 0x0003e20000100800 */
[----:B------:R-:W-:Y:S01]  /*cf00*/  F2FP.F16.F32.PACK_AB R49, R8, R11 ;  /* 0x0000000b0831723e */ /* 0x000fe200000000ff */
[----:B---3--:R-:W-:Y:S01]  /*cf10*/  @!P1 FMUL R12, R12, R12 ;  /* 0x0000000c0c0c9220 */ /* 0x008fe20000400000 */
[----:B------:R-:W-:-:S02]  /*cf20*/  F2FP.F16.F32.PACK_AB R86, R123, R122 ;  /* 0x0000007a7b56723e */ /* 0x000fc400000000ff */
[----:B------:R-:W-:Y:S02]  /*cf30*/  F2FP.F16.F32.PACK_AB R50, R10, R157 ;  /* 0x0000009d0a32723e */ /* 0x000fe400000000ff */
[----:B------:R1:W-:Y:S01]  /*cf40*/  STL [R1+0x60], R12 ;  /* 0x0000600c01007387 */ /* 0x0003e20000100800 */
[----:B------:R-:W-:Y:S01]  /*cf50*/  F2FP.F16.F32.PACK_AB R51, R21, R20 ;  /* 0x000000141533723e */ /* 0x000fe200000000ff */
[----:B--2---:R-:W-:Y:S01]  /*cf60*/  @!P0 FMUL R13, R13, R13 ;  /* 0x0000000d0d0d8220 */ /* 0x004fe20000400000 */
[----:B------:R-:W-:Y:S02]  /*cf70*/  F2FP.F16.F32.PACK_AB R87, R151, R150 ;  /* 0x000000969757723e */ /* 0x000fe400000000ff */
[----:B------:R-:W-:Y:S02]  /*cf80*/  F2FP.F16.F32.PACK_AB R52, R15, R14 ;  /* 0x0000000e0f34723e */ /* 0x000fe400000000ff */
[----:B------:R1:W-:Y:S01]  /*cf90*/  STL [R1+0x64], R13 ;  /* 0x0000640d01007387 */ /* 0x0003e20000100800 */
[----:B------:R-:W-:Y:S01]  /*cfa0*/  F2FP.F16.F32.PACK_AB R53, R13, R12 ;  /* 0x0000000c0d35723e */ /* 0x000fe200000000ff */
[----:B------:R-:W-:Y:S06]  /*cfb0*/  @!P6 BRA `(.L_x_230) ;  /* 0x000000000040e947 */ /* 0x000fec0003800000 */
[----:B------:R-:W-:Y:S01]  /*cfc0*/  MOV R2, 0x8 ;  /* 0x0000000800027802 */ /* 0x000fe20000000f00 */
[----:B------:R-:W2:Y:S01]  /*cfd0*/  LDCU.64 UR6, c[0x4][0xb0] ;  /* 0x01001600ff0677ac */ /* 0x000ea20008000a00 */
[----:B-1----:R-:W-:Y:S02]  /*cfe0*/  HFMA2 R12, -RZ, RZ, 0, 5.9604644775390625e-08 ;  /* 0x00000001ff0c7431 */ /* 0x002fe400000001ff */
[----:B------:R-:W-:Y:S01]  /*cff0*/  IMAD.MOV.U32 R8, RZ, RZ, 0x1be ;  /* 0x000001beff087424 */ /* 0x000fe200078e00ff */
[----:B------:R-:W1:Y:S01]  /*d000*/  LDCU.64 UR4, c[0x4][0xb8] ;  /* 0x01001700ff0477ac */ /* 0x000e620008000a00 */
[----:B------:R-:W3:Y:S01]  /*d010*/  LDC.64 R2, c[0x4][R2] ;  /* 0x0100000002027b82 */ /* 0x000ee20000000a00 */
[----:B------:R-:W-:Y:S01]  /*d020*/  IMAD.MOV.U32 R13, RZ, RZ, RZ ;  /* 0x000000ffff0d7224 */ /* 0x000fe200078e00ff */
[----:B------:R-:W4:Y:S01]  /*d030*/  LDCU.64 UR8, c[0x4][0x20] ;  /* 0x01000400ff0877ac */ /* 0x000f220008000a00 */
[----:B--2---:R-:W-:Y:S01]  /*d040*/  IMAD.U32 R4, RZ, RZ, UR6 ;  /* 0x00000006ff047e24 */ /* 0x004fe2000f8e00ff */
[----:B------:R-:W-:Y:S01]  /*d050*/  MOV R5, UR7 ;  /* 0x0000000700057c02 */ /* 0x000fe20008000f00 */
[----:B-1----:R-:W-:Y:S01]  /*d060*/  IMAD.U32 R6, RZ, RZ, UR4 ;  /* 0x00000004ff067e24 */ /* 0x002fe2000f8e00ff */
[----:B------:R-:W-:Y:S01]  /*d070*/  MOV R7, UR5 ;  /* 0x0000000500077c02 */ /* 0x000fe20008000f00 */
[----:B----4-:R-:W-:Y:S01]  /*d080*/  IMAD.U32 R10, RZ, RZ, UR8 ;  /* 0x00000008ff0a7e24 */ /* 0x010fe2000f8e00ff */
[----:B------:R-:W-:-:S02]  /*d090*/  MOV R11, UR9 ;  /* 0x00000009000b7c02 */ /* 0x000fc40008000f00 */
[----:B------:R-:W-:-:S07]  /*d0a0*/  LEPC R20, `(.L_x_230) ;  /* 0x000000001014794e */ /* 0x000fce0000000000 */
[----:B---3--:R-:W-:Y:S05]  /*d0b0*/  CALL.ABS.NOINC R2 ;  /* 0x0000000002007343 */ /* 0x008fea0003c00000 */
.L_x_230:
[C---:B------:R-:W-:Y:S01]  /*d0c0*/  FSETP.NEU.AND P0, PT, R17.reuse, -INF , PT ;  /* 0xff8000001100780b */ /* 0x040fe20003f0d000 */
[----:B------:R-:W2:Y:S01]  /*d0d0*/  S2R R2, SR_TID.X ;  /* 0x0000000000027919 */ /* 0x000ea20000002100 */
[----:B------:R-:W-:Y:S05]  /*d0e0*/  WARPSYNC.ALL ;  /* 0x0000000000007948 */ /* 0x000fea0003800000 */
[----:B------:R-:W-:Y:S01]  /*d0f0*/  FSEL R0, R17, RZ, P0 ;  /* 0x000000ff11007208 */ /* 0x000fe20000000000 */
[----:B------:R-:W-:Y:S01]  /*d100*/  UIADD3 UR4, UPT, UPT, UR40, 0x20, URZ ;  /* 0x0000002028047890 */ /* 0x000fe2000fffe0ff */
[----:B------:R3:W-:Y:S03]  /*d110*/  STTM.x32 tmem[UR40], R56 ;  /* 0x00000038000079ed */ /* 0x0007e600082c0028 */
[----:B------:R-:W-:Y:S01]  /*d120*/  FMUL R0, R0, -UR37 ;  /* 0x8000002500007c20 */ /* 0x000fe20008400000 */
[----:B------:R-:W-:-:S03]  /*d130*/  USHF.R.U32.HI UR4, URZ, 0x15, UR4 ;  /* 0x00000015ff047899 */ /* 0x000fc60008011604 */
[--C-:B------:R-:W-:Y:S02]  /*d140*/  FFMA2 R88, R88.F32x2.HI_LO, UR37.F32, R0.reuse.F32 ;  /* 0x0000002558587c49 */ /* 0x100fe40009200000 */
[----:B------:R-:W-:Y:S01]  /*d150*/  FFMA2 R90, R90.F32x2.HI_LO, UR37.F32, R0.F32 ;  /* 0x000000255a5a7c49 */ /* 0x000fe20009200000 */
[----:B------:R-:W-:Y:S02]  /*d160*/  MOV R3, UR4 ;  /* 0x0000000400037c02 */ /* 0x000fe40008000f00 */
[----:B------:R-:W-:Y:S02]  /*d170*/  FSETP.GEU.AND P4, PT, R88, -126, PT ;  /* 0xc2fc00005800780b */ /* 0x000fe40003f8e000 */
[----:B------:R-:W-:Y:S02]  /*d180*/  FSETP.GEU.AND P3, PT, R89, -126, PT ;  /* 0xc2fc00005900780b */ /* 0x000fe40003f6e000 */
[----:B------:R-:W-:Y:S02]  /*d190*/  FSETP.GEU.AND P2, PT, R90, -126, PT ;  /* 0xc2fc00005a00780b */ /* 0x000fe40003f4e000 */
[----:B------:R-:W-:-:S07]  /*d1a0*/  FSETP.GEU.AND P1, PT, R91, -126, PT ;  /* 0xc2fc00005b00780b */ /* 0x000fce0003f2e000 */
[----:B------:R-:W-:Y:S02]  /*d1b0*/  @!P4 FMUL R88, R88, 0.5 ;  /* 0x3f0000005858c820 */ /* 0x000fe40000400000 */
[----:B------:R-:W-:Y:S02]  /*d1c0*/  @!P3 FMUL R89, R89, 0.5 ;  /* 0x3f0000005959b820 */ /* 0x000fe40000400000 */
[----:B------:R-:W-:Y:S02]  /*d1d0*/  @!P2 FMUL R90, R90, 0.5 ;  /* 0x3f0000005a5aa820 */ /* 0x000fe40000400000 */
[----:B------:R-:W-:Y:S01]  /*d1e0*/  @!P1 FMUL R91, R91, 0.5 ;  /* 0x3f0000005b5b9820 */ /* 0x000fe20000400000 */
[----:B---3--:R-:W3:Y:S01]  /*d1f0*/  MUFU.EX2 R58, R88 ;  /* 0x00000058003a7308 */ /* 0x008ee20000000800 */
[----:B--2---:R-:W-:-:S04]  /*d200*/  SHF.R.U32.HI R60, RZ, 0x5, R2 ;  /* 0x00000005ff3c7819 */ /* 0x004fc80000011602 */
[----:B------:R-:W-:-:S03]  /*d210*/  LOP3.LUT P0, RZ, R3, 0x3, R60, 0x48, !PT ;  /* 0x0000000303ff7812 */ /* 0x000fc6000780483c */
[----:B------:R-:W2:Y:S08]  /*d220*/  MUFU.EX2 R59, R89 ;  /* 0x00000059003b7308 */ /* 0x000eb00000000800 */
[----:B------:R-:W4:Y:S01]  /*d230*/  MUFU.EX2 R56, R90 ;  /* 0x0000005a00387308 */ /* 0x000f220000000800 */
[----:B---3--:R-:W-:-:S07]  /*d240*/  @!P4 FMUL R58, R58, R58 ;  /* 0x0000003a3a3ac220 */ /* 0x008fce0000400000 */
[----:B------:R-:W3:Y:S01]  /*d250*/  MUFU.EX2 R57, R91 ;  /* 0x0000005b00397308 */ /* 0x000ee20000000800 */
[----:B--2---:R-:W-:-:S05]  /*d260*/  @!P3 FMUL R59, R59, R59 ;  /* 0x0000003b3b3bb220 */ /* 0x004fca0000400000 */
[----:B------:R-:W-:Y:S01]  /*d270*/  F2FP.F16.F32.PACK_AB R54, R59, R58 ;  /* 0x0000003a3b36723e */ /* 0x000fe200000000ff */
[----:B----4-:R-:W-:Y:S01]  /*d280*/  @!P2 FMUL R56, R56, R56 ;  /* 0x000000383838a220 */ /* 0x010fe20000400000 */
[----:B---3--:R-:W-:-:S05]  /*d290*/  @!P1 FMUL R57, R57, R57 ;  /* 0x0000003939399220 */ /* 0x008fca0000400000 */
[----:B------:R-:W-:Y:S01]  /*d2a0*/  F2FP.F16.F32.PACK_AB R55, R57, R56 ;  /* 0x000000383937723e */ /* 0x000fe200000000ff */
[----:B------:R-:W-:Y:S06]  /*d2b0*/  @!P0 BRA `(.L_x_231) ;  /* 0x0000000000408947 */ /* 0x000fec0003800000 */
[----:B-1----:R-:W-:Y:S01]  /*d2c0*/  MOV R14, 0x8 ;  /* 0x00000008000e7802 */ /* 0x002fe20000000f00 */
[----:B------:R-:W1:Y:S01]  /*d2d0*/  LDCU.64 UR8, c[0x4][0xb0] ;  /* 0x01001600ff0877ac */ /* 0x000e620008000a00 */
[----:B------:R-:W-:Y:S02]  /*d2e0*/  HFMA2 R12, -RZ, RZ, 0, 5.9604644775390625e-08 ;  /* 0x00000001ff0c7431 */ /* 0x000fe400000001ff */
[----:B------:R-:W-:Y:S01]  /*d2f0*/  IMAD.MOV.U32 R8, RZ, RZ, 0x1be ;  /* 0x000001beff087424 */ /* 0x000fe200078e00ff */
[----:B------:R-:W2:Y:S01]  /*d300*/  LDCU.64 UR6, c[0x4][0xb8] ;  /* 0x01001700ff0677ac */ /* 0x000ea20008000a00 */
[----:B------:R-:W3:Y:S01]  /*d310*/  LDC.64 R14, c[0x4][R14] ;  /* 0x010000000e0e7b82 */ /* 0x000ee20000000a00 */
[----:B------:R-:W-:Y:S01]  /*d320*/  IMAD.MOV.U32 R13, RZ, RZ, RZ ;  /* 0x000000ffff0d7224 */ /* 0x000fe200078e00ff */
[----:B------:R-:W4:Y:S01]  /*d330*/  LDCU.64 UR4, c[0x4][0x20] ;  /* 0x01000400ff0477ac */ /* 0x000f220008000a00 */
[----:B-1----:R-:W-:Y:S01]  /*d340*/  IMAD.U32 R4, RZ, RZ, UR8 ;  /* 0x00000008ff047e24 */ /* 0x002fe2000f8e00ff */
[----:B------:R-:W-:Y:S01]  /*d350*/  MOV R5, UR9 ;  /* 0x0000000900057c02 */ /* 0x000fe20008000f00 */
[----:B--2---:R-:W-:Y:S01]  /*d360*/  IMAD.U32 R6, RZ, RZ, UR6 ;  /* 0x00000006ff067e24 */ /* 0x004fe2000f8e00ff */
[----:B------:R-:W-:Y:S01]  /*d370*/  MOV R7, UR7 ;  /* 0x0000000700077c02 */ /* 0x000fe20008000f00 */
[----:B----4-:R-:W-:Y:S01]  /*d380*/  IMAD.U32 R10, RZ, RZ, UR4 ;  /* 0x00000004ff0a7e24 */ /* 0x010fe2000f8e00ff */
[----:B------:R-:W-:-:S02]  /*d390*/  MOV R11, UR5 ;  /* 0x00000005000b7c02 */ /* 0x000fc40008000f00 */
[----:B------:R-:W-:-:S07]  /*d3a0*/  LEPC R20, `(.L_x_231) ;  /* 0x000000001014794e */ /* 0x000fce0000000000 */
[----:B---3--:R-:W-:Y:S05]  /*d3b0*/  CALL.ABS.NOINC R14 ;  /* 0x000000000e007343 */ /* 0x008fea0003c00000 */
.L_x_231:
[----:B------:R-:W-:Y:S01]  /*d3c0*/  MOV R0, UR47 ;  /* 0x0000002f00007c02 */ /* 0x000fe20008000f00 */
[----:B------:R-:W-:Y:S05]  /*d3d0*/  WARPSYNC.ALL ;  /* 0x0000000000007948 */ /* 0x000fea0003800000 */
[----:B------:R-:W-:Y:S01]  /*d3e0*/  ISETP.GT.U32.AND P1, PT, R0, 0x1, PT ;  /* 0x000000010000780c */ /* 0x000fe20003f24070 */
[----:B------:R2:W-:Y:S01]  /*d3f0*/  STTM.x32 tmem[UR40+0x20], R24 ;  /* 0x00002018000079ed */ /* 0x0005e200082c0028 */
[----:B------:R-:W3:Y:S11]  /*d400*/  FENCE.VIEW.ASYNC.T ;  /* 0x00000000000073c6 */ /* 0x000ef60000000200 */
[----:B------:R-:W-:Y:S05]  /*d410*/  @P1 BRA `(.L_x_232) ;  /* 0x0000000000081947 */ /* 0x000fea0003800000 */
[----:B------:R-:W-:Y:S05]  /*d420*/  BPT.TRAP 0x1 ;  /* 0x000000040000795c */ /* 0x000fea0000300000 */
[----:B------:R-:W-:Y:S05]  /*d430*/  BPT.TRAP 0x1 ;  /* 0x000000040000795c */ /* 0x000fea0000300000 */
.L_x_232:
[----:B------:R-:W4:Y:S01]  /*d440*/  S2UR UR4, SR_CgaCtaId ;  /* 0x00000000000479c3 */ /* 0x000f220000008800 */
[----:B------:R-:W-:Y:S01]  /*d450*/  UISETP.NE.AND UP0, UPT, UR56, URZ, UPT ;  /* 0x000000ff3800728c */ /* 0x000fe2000bf05270 */
[----:B------:R-:W-:Y:S02]  /*d460*/  UMOV UR5, 0x400 ;  /* 0x0000040000057882 */ /* 0x000fe40000000000 */
[----:B----4-:R-:W-:-:S04]  /*d470*/  ULEA UR4, UR4, UR5, 0x18 ;  /* 0x0000000504047291 */ /* 0x010fc8000f8ec0ff */
[----:B------:R-:W-:-:S04]  /*d480*/  UIADD3 UR5, UPT, UPT, UR4, 0x7068, URZ ;  /* 0x0000706804057890 */ /* 0x000fc8000fffe0ff */
[----:B------:R-:W-:-:S04]  /*d490*/  @UP0 UIADD3 UR5, UPT, UPT, UR4, 0x7058, URZ ;  /* 0x0000705804050890 */ /* 0x000fc8000fffe0ff */
[----:B------:R-:W-:-:S09]  /*d4a0*/  UPRMT UR5, UR43, 0x654, UR5 ;  /* 0x000006542b057896 */ /* 0x000fd20008000005 */
[----:B---3--:R-:W-:Y:S01]  /*d4b0*/  SYNCS.ARRIVE.TRANS64.RED.A1T0 RZ, [UR5], RZ ;  /* 0x000000ffffff79a7 */ /* 0x008fe20008100405 */
[----:B------:R-:W-:-:S04]  /*d4c0*/  USEL UR5, UR51, UR54, UP0 ;  /* 0x0000003633057287 */ /* 0x000fc80008000000 */
[----:B------:R-:W-:-:S04]  /*d4d0*/  ULOP3.LUT UR5, UR5, 0x1, URZ, 0x3c, !UPT ;  /* 0x0000000105057892 */ /* 0x000fc8000f8e3cff */
[----:B------:R-:W-:Y:S02]  /*d4e0*/  USEL UR51, UR5, UR51, UP0 ;  /* 0x0000003305337287 */ /* 0x000fe40008000000 */
[----:B------:R-:W-:Y:S02]  /*d4f0*/  USEL UR54, UR54, UR5, UP0 ;  /* 0x0000000536367287 */ /* 0x000fe40008000000 */
[----:B------:R-:W-:-:S09]  /*d500*/  UISETP.NE.AND UP0, UPT, UR48, URZ, UPT ;  /* 0x000000ff3000728c */ /* 0x000fd2000bf05270 */
[----:B------:R-:W-:Y:S05]  /*d510*/  BRA.U UP0, `(.L_x_233) ;  /* 0x0000000100047547 */ /* 0x000fea000b800000 */
[----:B------:R-:W-:Y:S05]  /*d520*/  BPT.TRAP 0x1 ;  /* 0x000000040000795c */ /* 0x000fea0000300000 */
.L_x_233:
[----:B------:R-:W-:Y:S01]  /*d530*/  UISETP.NE.AND UP0, UPT, UR56, URZ, UPT ;  /* 0x000000ff3800728c */ /* 0x000fe2000bf05270 */
[----:B------:R-:W-:Y:S01]  /*d540*/  MOV R0, UR39 ;  /* 0x0000002700007c02 */ /* 0x000fe20008000f00 */
[----:B------:R-:W-:Y:S01]  /*d550*/  UIADD3 UR6, UPT, UPT, UR4, 0x7078, URZ ;  /* 0x0000707804067890 */ /* 0x000fe2000fffe0ff */
[----:B------:R-:W-:Y:S01]  /*d560*/  FADD2 R22, R22.F32x2.HI_LO, RZ.F32 ;  /* 0x000000ff1616724b */ /* 0x000fe20000200000 */
[----:B------:R-:W-:Y:S01]  /*d570*/  FSETP.NEU.AND P0, PT, R17, -INF , PT ;  /* 0xff8000001100780b */ /* 0x000fe20003f0d000 */
[----:B------:R-:W-:Y:S01]  /*d580*/  FADD2 R124, R124.F32x2.HI_LO, RZ.F32 ;  /* 0x000000ff7c7c724b */ /* 0x000fe20000200000 */
[----:B------:R-:W-:Y:S01]  /*d590*/  SHF.L.U32 R0, R0, 0x1f, RZ ;  /* 0x0000001f00007819 */ /* 0x000fe200000006ff */
[----:B------:R-:W-:Y:S01]  /*d5a0*/  FADD2 R22, R22.F32x2.HI_LO, R130.F32x2.HI_LO ;  /* 0x000000821616724b */ /* 0x000fe20000000000 */
[----:B------:R-:W-:Y:S01]  /*d5b0*/  FSEL R3, R17, RZ, P0 ;  /* 0x000000ff11037208 */ /* 0x000fe20000000000 */
[----:B------:R-:W-:Y:S02]  /*d5c0*/  FADD2 R126, R126.F32x2.HI_LO, RZ.F32 ;  /* 0x000000ff7e7e724b */ /* 0x000fe40000200000 */
[----:B------:R-:W-:Y:S01]  /*d5d0*/  @!UP0 UIADD3 UR6, UPT, UPT, UR4, 0x7088, URZ ;  /* 0x0000708804068890 */ /* 0x000fe2000fffe0ff */
[----:B------:R-:W-:Y:S01]  /*d5e0*/  FADD2 R124, R124.F32x2.HI_LO, R132.F32x2.HI_LO ;  /* 0x000000847c7c724b */ /* 0x000fe20000000000 */
[----:B------:R-:W-:Y:S01]  /*d5f0*/  FSETP.NEU.AND P0, PT, R156, R3, PT ;  /* 0x000000039c00720b */ /* 0x000fe20003f0d000 */
[----:B------:R-:W-:-:S02]  /*d600*/  FADD2 R126, R126.F32x2.HI_LO, R134.F32x2.HI_LO ;  /* 0x000000867e7e724b */ /* 0x000fc40000000000 */
[----:B------:R-:W-:Y:S02]  /*d610*/  FADD2 R22, R22.F32x2.HI_LO, R138.F32x2.HI_LO ;  /* 0x0000008a1616724b */ /* 0x000fe40000000000 */
[----:B------:R-:W-:Y:S02]  /*d620*/  FADD2 R124, R124.F32x2.HI_LO, R140.F32x2.HI_LO ;  /* 0x0000008c7c7c724b */ /* 0x000fe40000000000 */
[----:B------:R-:W3:Y:S01]  /*d630*/  SYNCS.PHASECHK.TRANS64.TRYWAIT P2, [UR6], R0 ;  /* 0x00000000ff0075a7 */ /* 0x000ee20008041106 */
[----:B------:R-:W-:Y:S02]  /*d640*/  FADD2 R126, R126.F32x2.HI_LO, R142.F32x2.HI_LO ;  /* 0x0000008e7e7e724b */ /* 0x000fe40000000000 */
[----:B------:R-:W-:Y:S02]  /*d650*/  FADD2 R22, R22.F32x2.HI_LO, R146.F32x2.HI_LO ;  /* 0x000000921616724b */ /* 0x000fe40000000000 */
[----:B------:R-:W-:Y:S02]  /*d660*/  FADD2 R124, R124.F32x2.HI_LO, R148.F32x2.HI_LO ;  /* 0x000000947c7c724b */ /* 0x000fe40000000000 */
[----:B------:R-:W-:-:S02]  /*d670*/  FADD2 R126, R126.F32x2.HI_LO, R92.F32x2.HI_LO ;  /* 0x0000005c7e7e724b */ /* 0x000fc40000000000 */
[----:B------:R-:W-:Y:S02]  /*d680*/  FADD2 R22, R22.F32x2.HI_LO, R96.F32x2.HI_LO ;  /* 0x000000601616724b */ /* 0x000fe40000000000 */
[----:B------:R-:W-:Y:S02]  /*d690*/  FADD2 R124, R124.F32x2.HI_LO, R98.F32x2.HI_LO ;  /* 0x000000627c7c724b */ /* 0x000fe40000000000 */
[----:B------:R-:W-:Y:S02]  /*d6a0*/  FADD2 R126, R126.F32x2.HI_LO, R100.F32x2.HI_LO ;  /* 0x000000647e7e724b */ /* 0x000fe40000000000 */
[----:B------:R-:W-:Y:S01]  /*d6b0*/  FADD2 R22, R22.F32x2.HI_LO, R104.F32x2.HI_LO ;  /* 0x000000681616724b */ /* 0x000fe20000000000 */
[----:B---3--:R-:W-:Y:S06]  /*d6c0*/  @!P2 BRA `(.L_x_234) ;  /* 0x000000b800b4a947 */ /* 0x008fec0003800000 */
.L_x_430:
[----:B------:R-:W-:Y:S01]  /*d6d0*/  BSSY.RECONVERGENT B0, `(.L_x_235) ;  /* 0x000000a000007945 */ /* 0x000fe20003800200 */
[----:B---3--:R-:W-:-:S03]  /*d6e0*/  MOV R5, 0x3f000000 ;  /* 0x3f00000000057802 */ /* 0x008fc60000000f00 */
[----:B------:R-:W-:Y:S05]  /*d6f0*/  @!P0 BRA `(.L_x_236) ;  /* 0x00000000001c8947 */ /* 0x000fea0003800000 */
[----:B------:R-:W-:-:S04]  /*d700*/  FADD R0, -R3, R156 ;  /* 0x0000009c03007221 */ /* 0x000fc80000000100 */
[----:B------:R-:W-:-:S05]  /*d710*/  FMUL R0, R0, UR37 ;  /* 0x0000002500007c20 */ /* 0x000fca0008400000 */
[----:B------:R-:W-:-:S13]  /*d720*/  FSETP.GEU.AND P0, PT, R0, -126, PT ;  /* 0xc2fc00000000780b */ /* 0x000fda0003f0e000 */
[----:B------:R-:W-:-:S04]  /*d730*/  @!P0 FMUL R0, R0, 0.5 ;  /* 0x3f00000000008820 */ /* 0x000fc80000400000 */
[----:B------:R-:W3:Y:S02]  /*d740*/  MUFU.EX2 R5, R0 ;  /* 0x0000000000057308 */ /* 0x000ee40000000800 */
[----:B---3--:R-:W-:-:S04]  /*d750*/  @!P0 FMUL R5, R5, R5 ;  /* 0x0000000505058220 */ /* 0x008fc80000400000 */
[----:B------:R-:W-:Y:S02]  /*d760*/  FMUL R5, R5, 0.5 ;  /* 0x3f00000005057820 */ /* 0x000fe40000400000 */
.L_x_236:
[----:B------:R-:W-:Y:S05]  /*d770*/  BSYNC.RECONVERGENT B0 ;  /* 0x0000000000007941 */ /* 0x000fea0003800200 */
.L_x_235:
[----:B--2---:R-:W2:Y:S04]  /*d780*/  LDL.LU.64 R34, [R1+0x10] ;  /* 0x0000100001227983 */ /* 0x004ea80000300a00 */
[----:B------:R-:W3:Y:S04]  /*d790*/  LDL.LU.64 R32, [R1+0x18] ;  /* 0x0000180001207983 */ /* 0x000ee80000300a00 */
[----:B------:R-:W4:Y:S04]  /*d7a0*/  LDL.LU.64 R30, [R1+0x28] ;  /* 0x00002800011e7983 */ /* 0x000f280000300a00 */
[----:B------:R-:W5:Y:S04]  /*d7b0*/  LDL.LU.64 R28, [R1+0x30] ;  /* 0x00003000011c7983 */ /* 0x000f680000300a00 */
[----:B------:R-:W5:Y:S04]  /*d7c0*/  LDL.LU.64 R26, [R1+0x38] ;  /* 0x00003800011a7983 */ /* 0x000f680000300a00 */
[----:B-1----:R-:W5:Y:S04]  /*d7d0*/  LDL.LU.64 R14, [R1+0x20] ;  /* 0x00002000010e7983 */ /* 0x002f680000300a00 */
[----:B------:R-:W5:Y:S04]  /*d7e0*/  LDL.LU.64 R24, [R1+0x48] ;  /* 0x0000480001187983 */ /* 0x000f680000300a00 */
[----:B------:R-:W5:Y:S04]  /*d7f0*/  LDL.LU.64 R20, [R1+0x50] ;  /* 0x0000500001147983 */ /* 0x000f680000300a00 */
[----:B------:R-:W5:Y:S04]  /*d800*/  LDL.LU.64 R12, [R1+0x58] ;  /* 0x00005800010c7983 */ /* 0x000f680000300a00 */
[----:B------:R-:W5:Y:S04]  /*d810*/  LDL.LU.64 R8, [R1+0x40] ;  /* 0x0000400001087983 */ /* 0x000f680000300a00 */
[----:B------:R-:W5:Y:S04]  /*d820*/  LDL.LU.64 R10, [R1+0x60] ;  /* 0x00006000010a7983 */ /* 0x000f680000300a00 */
[----:B------:R-:W5:Y:S01]  /*d830*/  LDL.LU.64 R6, [R1+0x68] ;  /* 0x0000680001067983 */ /* 0x000f620000300a00 */
[----:B------:R-:W-:-:S04]  /*d840*/  FMUL R16, R5, R16 ;  /* 0x0000001005107220 */ /* 0x000fc80000400000 */
[----:B------:R-:W-:-:S04]  /*d850*/  FADD2 R18, R16.F32, R18.F32x2.HI_LO ;  /* 0x000000121012724b */ /* 0x000fc80000040000 */
[----:B------:R-:W-:-:S04]  /*d860*/  FADD2 R18, R18.F32x2.HI_LO, R128.F32x2.HI_LO ;  /* 0x000000801212724b */ /* 0x000fc80000000000 */
[----:B------:R-:W-:-:S04]  /*d870*/  FADD2 R18, R18.F32x2.HI_LO, R136.F32x2.HI_LO ;  /* 0x000000881212724b */ /* 0x000fc80000000000 */
[----:B------:R-:W-:-:S04]  /*d880*/  FADD2 R18, R18.F32x2.HI_LO, R144.F32x2.HI_LO ;  /* 0x000000901212724b */ /* 0x000fc80000000000 */
[----:B------:R-:W-:Y:S02]  /*d890*/  FADD2 R18, R18.F32x2.HI_LO, R94.F32x2.HI_LO ;  /* 0x0000005e1212724b */ /* 0x000fe40000000000 */
[----:B------:R-:W-:Y:S02]  /*d8a0*/  FADD2 R124, R124.F32x2.HI_LO, R106.F32x2.HI_LO ;  /* 0x0000006a7c7c724b */ /* 0x000fe40000000000 */
[----:B------:R-:W-:Y:S02]  /*d8b0*/  FADD2 R126, R126.F32x2.HI_LO, R108.F32x2.HI_LO ;  /* 0x0000006c7e7e724b */ /* 0x000fe40000000000 */
[----:B------:R-:W-:Y:S02]  /*d8c0*/  FADD2 R18, R18.F32x2.HI_LO, R102.F32x2.HI_LO ;  /* 0x000000661212724b */ /* 0x000fe40000000000 */
[----:B------:R-:W-:Y:S02]  /*d8d0*/  FADD2 R22, R22.F32x2.HI_LO, R112.F32x2.HI_LO ;  /* 0x000000701616724b */ /* 0x000fe40000000000 */
[----:B------:R-:W-:-:S02]  /*d8e0*/  FADD2 R124, R124.F32x2.HI_LO, R114.F32x2.HI_LO ;  /* 0x000000727c7c724b */ /* 0x000fc40000000000 */
        /* <DEDUP_REMOVED lines=23> */
[----:B------:R-:W-:Y:S01]  /*da60*/  FADD2 R18, R18.F32x2.HI_LO, R186.F32x2.HI_LO ;  /* 0x000000ba1212724b */ /* 0x000fe20000000000 */
[----:B------:R-:W-:Y:S01]  /*da70*/  ULOP3.LUT UP0, URZ, UR38, UR41, URZ, 0xfc, !UPT ;  /* 0x0000002926ff7292 */ /* 0x000fe2000f80fcff */
[----:B--2---:R-:W-:-:S02]  /*da80*/  FADD2 R124, R124.F32x2.HI_LO, R34.F32x2.HI_LO ;  /* 0x000000227c7c724b */ /* 0x004fc40000000000 */
[----:B---3--:R-:W-:Y:S02]  /*da90*/  FADD2 R126, R126.F32x2.HI_LO, R32.F32x2.HI_LO ;  /* 0x000000207e7e724b */ /* 0x008fe40000000000 */
[----:B----4-:R-:W-:Y:S02]  /*daa0*/  FADD2 R22, R22.F32x2.HI_LO, R30.F32x2.HI_LO ;  /* 0x0000001e1616724b */ /* 0x010fe40000000000 */
[----:B-----5:R-:W-:Y:S02]  /*dab0*/  FADD2 R124, R124.F32x2.HI_LO, R28.F32x2.HI_LO ;  /* 0x0000001c7c7c724b */ /* 0x020fe40000000000 */
        /* <DEDUP_REMOVED lines=11> */
[----:B------:R-:W-:-:S04]  /*db70*/  FADD2 R18, R18.F32x2.HI_LO, R22.F32x2.HI_LO ;  /* 0x000000161212724b */ /* 0x000fc80000000000 */
[----:B------:R-:W-:-:S04]  /*db80*/  FADD2 R18, R18.F32x2.HI_LO, R124.F32x2.HI_LO ;  /* 0x0000007c1212724b */ /* 0x000fc80000000000 */
[----:B------:R-:W-:Y:S01]  /*db90*/  FADD R16, R18, R19 ;  /* 0x0000001312107221 */ /* 0x000fe20000000000 */
[----:B------:R-:W-:Y:S06]  /*dba0*/  BRA.U UP0, `(.L_x_237) ;  /* 0x0000000100907547 */ /* 0x000fec000b800000 */
[----:B------:R-:W-:Y:S05]  /*dbb0*/  @P1 BRA `(.L_x_238) ;  /* 0x0000000000041947 */ /* 0x000fea0003800000 */
[----:B------:R-:W-:Y:S05]  /*dbc0*/  BPT.TRAP 0x1 ;  /* 0x000000040000795c */ /* 0x000fea0000300000 */
.L_x_238:
[----:B------:R-:W-:Y:S01]  /*dbd0*/  UISETP.NE.AND UP0, UPT, UR56, URZ, UPT ;  /* 0x000000ff3800728c */ /* 0x000fe2000bf05270 */
[----:B------:R-:W-:Y:S01]  /*dbe0*/  IMAD.U32 R0, RZ, RZ, UR5 ;  /* 0x00000005ff007e24 */ /* 0x000fe2000f8e00ff */
[----:B------:R-:W-:Y:S01]  /*dbf0*/  UIADD3 UR6, UPT, UPT, UR4, 0x7060, URZ ;  /* 0x0000706004067890 */ /* 0x000fe2000fffe0ff */
[----:B------:R-:W-:Y:S01]  /*dc00*/  IMAD.U32 R2, R2, 0x10000, RZ ;  /* 0x0001000002027824 */ /* 0x000fe200078e00ff */
[----:B------:R-:W-:Y:S02]  /*dc10*/  LOP3.LUT R60, R60, 0x3, RZ, 0xc0, !PT ;  /* 0x000000033c3c7812 */ /* 0x000fe400078ec0ff */
[----:B------:R-:W-:Y:S02]  /*dc20*/  SHF.L.U32 R0, R0, 0x1f, RZ ;  /* 0x0000001f00007819 */ /* 0x000fe400000006ff */
[----:B------:R-:W-:-:S03]  /*dc30*/  LOP3.LUT R2, R2, 0x600000, RZ, 0xc0, !PT ;  /* 0x0060000002027812 */ /* 0x000fc600078ec0ff */
[----:B------:R-:W-:Y:S01]  /*dc40*/  @UP0 UIADD3 UR6, UPT, UPT, UR4, 0x7050, URZ ;  /* 0x0000705004060890 */ /* 0x000fe2000fffe0ff */
[----:B------:R-:W-:Y:S01]  /*dc50*/  SHF.R.U32.HI R3, RZ, 0x15, R2 ;  /* 0x00000015ff037819 */ /* 0x000fe20000011602 */
[----:B------:R-:W-:-:S03]  /*dc60*/  USEL UR4, URZ, 0x80, UP0 ;  /* 0x00000080ff047887 */ /* 0x000fc60008000000 */
[----:B------:R-:W-:-:S03]  /*dc70*/  ISETP.NE.AND P0, PT, R60, R3, PT ;  /* 0x000000033c00720c */ /* 0x000fc60003f05270 */
[----:B------:R-:W-:Y:S01]  /*dc80*/  LOP3.LUT R2, R2, UR4, RZ, 0xfc, !PT ;  /* 0x0000000402027c12 */ /* 0x000fe2000f8efcff */
[----:B------:R-:W1:Y:S02]  /*dc90*/  SYNCS.PHASECHK.TRANS64.TRYWAIT P1, [UR6], R0 ;  /* 0x00000000ff0075a7 */ /* 0x000e640008021106 */
[----:B-1----:R-:W-:Y:S07]  /*dca0*/  @!P1 BRA `(.L_x_239) ;  /* 0x000000b400549947 */ /* 0x002fee0003800000 */
.L_x_432:
[----:B------:R-:W-:Y:S05]  /*dcb0*/  @!P0 BRA `(.L_x_240) ;  /* 0x0000000000408947 */ /* 0x000fea0003800000 */
[----:B------:R-:W-:Y:S01]  /*dcc0*/  MOV R14, 0x8 ;  /* 0x00000008000e7802 */ /* 0x000fe20000000f00 */
[----:B------:R-:W2:Y:S01]  /*dcd0*/  LDCU.64 UR8, c[0x4][0xb0] ;  /* 0x01001600ff0877ac */ /* 0x000ea20008000a00 */
[----:B------:R-:W-:Y:S02]  /*dce0*/  HFMA2 R12, -RZ, RZ, 0, 5.9604644775390625e-08 ;  /* 0x00000001ff0c7431 */ /* 0x000fe400000001ff */
[----:B------:R-:W-:Y:S01]  /*dcf0*/  IMAD.MOV.U32 R8, RZ, RZ, 0x1be ;  /* 0x000001beff087424 */ /* 0x000fe200078e00ff */
[----:B------:R-:W3:Y:S01]  /*dd00*/  LDCU.64 UR6, c[0x4][0xb8] ;  /* 0x01001700ff0677ac */ /* 0x000ee20008000a00 */
[----:B------:R-:W4:Y:S01]  /*dd10*/  LDC.64 R14, c[0x4][R14] ;  /* 0x010000000e0e7b82 */ /* 0x000f220000000a00 */
[----:B------:R-:W-:Y:S01]  /*dd20*/  IMAD.MOV.U32 R13, RZ, RZ, RZ ;  /* 0x000000ffff0d7224 */ /* 0x000fe200078e00ff */
[----:B------:R-:W5:Y:S01]  /*dd30*/  LDCU.64 UR4, c[0x4][0x18] ;  /* 0x01000300ff0477ac */ /* 0x000f620008000a00 */
[----:B--2---:R-:W-:Y:S01]  /*dd40*/  IMAD.U32 R4, RZ, RZ, UR8 ;  /* 0x00000008ff047e24 */ /* 0x004fe2000f8e00ff */
[----:B------:R-:W-:Y:S01]  /*dd50*/  MOV R5, UR9 ;  /* 0x0000000900057c02 */ /* 0x000fe20008000f00 */
[----:B---3--:R-:W-:Y:S01]  /*dd60*/  IMAD.U32 R6, RZ, RZ, UR6 ;  /* 0x00000006ff067e24 */ /* 0x008fe2000f8e00ff */
[----:B------:R-:W-:Y:S01]  /*dd70*/  MOV R7, UR7 ;  /* 0x0000000700077c02 */ /* 0x000fe20008000f00 */
[----:B-----5:R-:W-:Y:S01]  /*dd80*/  IMAD.U32 R10, RZ, RZ, UR4 ;  /* 0x00000004ff0a7e24 */ /* 0x020fe2000f8e00ff */
[----:B------:R-:W-:-:S02]  /*dd90*/  MOV R11, UR5 ;  /* 0x00000005000b7c02 */ /* 0x000fc40008000f00 */
[----:B------:R-:W-:-:S07]  /*dda0*/  LEPC R20, `(.L_x_240) ;  /* 0x000000001014794e */ /* 0x000fce0000000000 */
[----:B-1--4-:R-:W-:Y:S05]  /*ddb0*/  CALL.ABS.NOINC R14 ;  /* 0x000000000e007343 */ /* 0x012fea0003c00000 */
.L_x_240:
[----:B------:R-:W-:Y:S05]  /*ddc0*/  WARPSYNC.ALL ;  /* 0x0000000000007948 */ /* 0x000fea0003800000 */
[----:B------:R-:W-:-:S13]  /*ddd0*/  R2UR UR4, R2 ;  /* 0x00000000020472ca */ /* 0x000fda00000e0000 */
[----:B------:R2:W-:Y:S02]  /*dde0*/  STTM.x2 tmem[UR4], R16 ;  /* 0x00000010000079ed */ /* 0x0005e400080c0004 */
.L_x_237:
[----:B------:R-:W-:Y:S01]  /*ddf0*/  UIADD3 UR4, UPT, UPT, UR38, 0x1, URZ ;  /* 0x0000000126047890 */ /* 0x000fe2000fffe0ff */
[----:B------:R-:W-:Y:S01]  /*de00*/  MOV R156, R17 ;  /* 0x00000011009c7202 */ /* 0x000fe20000000f00 */
[----:B------:R-:W-:Y:S02]  /*de10*/  UIADD3 UR49, UPT, UPT, UR41, -UR50, URZ ;  /* 0x8000003229317290 */ /* 0x000fe4000fffe0ff */
[----:B------:R-:W-:Y:S02]  /*de20*/  UISETP.GT.U32.AND UP0, UPT, UR4, 0x1, UPT ;  /* 0x000000010400788c */ /* 0x000fe4000bf04070 */
[----:B------:R-:W-:Y:S02]  /*de30*/  UIADD3 UR38, UPT, UPT, UR38, -0x1, URZ ;  /* 0xffffffff26267890 */ /* 0x000fe4000fffe0ff */
[----:B------:R-:W-:-:S05]  /*de40*/  USHF.L.U32 UR49, UR49, 0x7, URZ ;  /* 0x0000000731317899 */ /* 0x000fca00080006ff */
[----:B------:R-:W-:Y:S07]  /*de50*/  BRA.U UP0, `(.L_x_241) ;  /* 0xffffffb900a87547 */ /* 0x000fee000b83ffff */
.L_x_220:
[----:B------:R-:W-:Y:S01]  /*de60*/  UISETP.GE.AND UP0, UPT, UR41, 0x1, UPT ;  /* 0x000000012900788c */ /* 0x000fe2000bf06270 */
[----:B------:R-:W3:Y:S01]  /*de70*/  LDCU UR40, c[0x0][0x904] ;  /* 0x00012080ff2877ac */ /* 0x000ee20008000800 */
[----:B------:R-:W4:Y:S01]  /*de80*/  LDCU UR37, c[0x0][0x704] ;  /* 0x0000e080ff2577ac */ /* 0x000f220008000800 */
[----:B------:R-:W1:Y:S06]  /*de90*/  LDCU.64 UR38, c[0x0][0x908] ;  /* 0x00012100ff2677ac */ /* 0x000e6c0008000a00 */
[----:B------:R-:W-:Y:S05]  /*dea0*/  BRA.U !UP0, `(.L_x_242) ;  /* 0x0000006d08dc7547 */ /* 0x000fea000b800000 */
.L_x_263:
[----:B--2---:R-:W5:Y:S01]  /*deb0*/  S2R R18, SR_TID.X ;  /* 0x0000000000127919 */ /* 0x004f620000002100 */
[----:B------:R-:W-:Y:S01]  /*dec0*/  UISETP.NE.AND UP0, UPT, UR56, URZ, UPT ;  /* 0x000000ff3800728c */ /* 0x000fe2000bf05270 */
[----:B------:R-:W-:-:S03]  /*ded0*/  UMOV UR4, 0x20 ;  /* 0x0000002000047882 */ /* 0x000fc60000000000 */
[----:B------:R-:W-:Y:S02]  /*dee0*/  USEL UR4, UR4, 0xa0, UP0 ;  /* 0x000000a004047887 */ /* 0x000fe40008000000 */
[----:B------:R-:W-:Y:S02]  /*def0*/  USEL UR5, UR51, UR54, UP0 ;  /* 0x0000003633057287 */ /* 0x000fe40008000000 */
[----:B------:R-:W-:Y:S01]  /*df00*/  UISETP.GT.U32.AND UP0, UPT, UR47, 0x1, UPT ;  /* 0x000000012f00788c */ /* 0x000fe2000bf04070 */
[----:B-----5:R-:W-:-:S05]  /*df10*/  IMAD.U32 R174, R18, 0x10000, RZ ;  /* 0x0001000012ae7824 */ /* 0x020fca00078e00ff */
[----:B------:R-:W-:-:S05]  /*df20*/  LOP3.LUT R174, R174, 0x600000, RZ, 0xc0, !PT ;  /* 0x00600000aeae7812 */ /* 0x000fca00078ec0ff */
[----:B-1----:R-:W-:-:S06]  /*df30*/  VIADD R0, R174, UR4 ;  /* 0x00000004ae007c36 */ /* 0x002fcc0008000000 */
[----:B------:R-:W1:Y:S02]  /*df40*/  SHFL.IDX PT, R0, R0, RZ, 0x1f ;  /* 0x00001fff00007589 */ /* 0x000e6400000e0000 */
[----:B-1----:R-:W-:Y:S01]  /*df50*/  R2UR UR44, R0 ;  /* 0x00000000002c72ca */ /* 0x002fe200000e0000 */
[----:B------:R-:W-:-:S14]  /*df60*/  BRA.U UP0, `(.L_x_243) ;  /* 0x0000000100047547 */ /* 0x000fdc000b800000 */
[----:B---34-:R-:W-:Y:S05]  /*df70*/  BPT.TRAP 0x1 ;  /* 0x000000040000795c */ /* 0x018fea0000300000 */
.L_x_243:
        /* <DEDUP_REMOVED lines=8> */
[----:B------:R-:W-:-:S04]  /*e000*/  LOP3.LUT R175, R2, 0x3, RZ, 0xc0, !PT ;  /* 0x0000000302af7812 */ /* 0x000fc800078ec0ff */
[----:B------:R-:W-:Y:S01]  /*e010*/  ISETP.NE.AND P0, PT, R175, R176, PT ;  /* 0x000000b0af00720c */ /* 0x000fe20003f05270 */
[----:B-1----:R-:W-:-:S04]  /*e020*/  ULEA UR41, UR41, UR4, 0x18 ;  /* 0x0000000429297291 */ /* 0x002fc8000f8ec0ff */
[----:B------:R-:W-:Y:S02]  /*e030*/  UIADD3 UR4, UPT, UPT, UR41, 0x7060, URZ ;  /* 0x0000706029047890 */ /* 0x000fe4000fffe0ff */
[----:B------:R-:W-:-:S09]  /*e040*/  @UP0 UIADD3 UR4, UPT, UPT, UR41, 0x7050, URZ ;  /* 0x0000705029040890 */ /* 0x000fd2000fffe0ff */
[----:B------:R-:W1:Y:S02]  /*e050*/  SYNCS.PHASECHK.TRANS64.TRYWAIT P1, [UR4], R3 ;  /* 0x00000003ff0075a7 */ /* 0x000e640008021104 */
[----:B-1----:R-:W-:Y:S05]  /*e060*/  @!P1 BRA `(.L_x_244) ;  /* 0x000000b0007c9947 */ /* 0x002fea0003800000 */
.L_x_434:
[----:B------:R-:W-:Y:S01]  /*e070*/  LOP3.LUT R174, R174, UR42, RZ, 0xfc, !PT ;  /* 0x0000002aaeae7c12 */ /* 0x000fe2000f8efcff */
[----:B------:R-:W-:Y:S06]  /*e080*/  @!P0 BRA `(.L_x_245) ;  /* 0x0000000000408947 */ /* 0x000fec0003800000 */
[----:B------:R-:W-:Y:S01]  /*e090*/  MOV R14, 0x8 ;  /* 0x00000008000e7802 */ /* 0x000fe20000000f00 */
[----:B------:R-:W1:Y:S01]  /*e0a0*/  LDCU.64 UR8, c[0x4][0xb0] ;  /* 0x01001600ff0877ac */ /* 0x000e620008000a00 */
[----:B------:R-:W-:Y:S02]  /*e0b0*/  HFMA2 R12, -RZ, RZ, 0, 5.9604644775390625e-08 ;  /* 0x00000001ff0c7431 */ /* 0x000fe400000001ff */
[----:B------:R-:W-:Y:S01]  /*e0c0*/  IMAD.MOV.U32 R8, RZ, RZ, 0x192 ;  /* 0x00000192ff087424 */ /* 0x000fe200078e00ff */
[----:B------:R-:W5:Y:S01]  /*e0d0*/  LDCU.64 UR6, c[0x4][0xb8] ;  /* 0x01001700ff0677ac */ /* 0x000f620008000a00 */
[----:B------:R-:W2:Y:S01]  /*e0e0*/  LDC.64 R14, c[0x4][R14] ;  /* 0x010000000e0e7b82 */ /* 0x000ea20000000a00 */
[----:B------:R-:W-:Y:S01]  /*e0f0*/  IMAD.MOV.U32 R13, RZ, RZ, RZ ;  /* 0x000000ffff0d7224 */ /* 0x000fe200078e00ff */
[----:B------:R-:W3:Y:S01]  /*e100*/  LDCU.64 UR4, c[0x4][0x10] ;  /* 0x01000200ff0477ac */ /* 0x000ee20008000a00 */
[----:B-1----:R-:W-:Y:S01]  /*e110*/  IMAD.U32 R4, RZ, RZ, UR8 ;  /* 0x00000008ff047e24 */ /* 0x002fe2000f8e00ff */
[----:B------:R-:W-:Y:S01]  /*e120*/  MOV R5, UR9 ;  /* 0x0000000900057c02 */ /* 0x000fe20008000f00 */
[----:B-----5:R-:W-:Y:S01]  /*e130*/  IMAD.U32 R6, RZ, RZ, UR6 ;  /* 0x00000006ff067e24 */ /* 0x020fe2000f8e00ff */
[----:B------:R-:W-:Y:S01]  /*e140*/  MOV R7, UR7 ;  /* 0x0000000700077c02 */ /* 0x000fe20008000f00 */
[----:B---3--:R-:W-:Y:S01]  /*e150*/  IMAD.U32 R10, RZ, RZ, UR4 ;  /* 0x00000004ff0a7e24 */ /* 0x008fe2000f8e00ff */
[----:B------:R-:W-:-:S02]  /*e160*/  MOV R11, UR5 ;  /* 0x00000005000b7c02 */ /* 0x000fc40008000f00 */
[----:B------:R-:W-:-:S07]  /*e170*/  LEPC R20, `(.L_x_245) ;  /* 0x000000001014794e */ /* 0x000fce0000000000 */
[----:B--2-4-:R-:W-:Y:S05]  /*e180*/  CALL.ABS.NOINC R14 ;  /* 0x000000000e007343 */ /* 0x014fea0003c00000 */
.L_x_245:
[C---:B------:R-:W-:Y:S01]  /*e190*/  VIADD R0, R174.reuse, 0x20 ;  /* 0x00000020ae007836 */ /* 0x040fe20000000000 */
        /* <DEDUP_REMOVED lines=22> */
.L_x_246:
        /* <DEDUP_REMOVED lines=23> */
.L_x_247:
        /* <DEDUP_REMOVED lines=23> */
.L_x_248:
[----:B------:R-:W-:Y:S05]  /*e5e0*/  WARPSYNC.ALL ;  /* 0x0000000000007948 */ /* 0x000fea0003800000 */
[----:B------:R-:W-:Y:S01]  /*e5f0*/  R2UR UR66, R174 ;  /* 0x00000000ae4272ca */ /* 0x000fe200000e0000 */
[----:B------:R-:W-:Y:S01]  /*e600*/  UIMAD.WIDE.U32 UR68, UR36, UR38, URZ ;  /* 0x00000026244472a5 */ /* 0x000fe2000f8e00ff */
[----:B------:R-:W1:Y:S01]  /*e610*/  LDC R3, c[0x0][0x384] ;  /* 0x0000e100ff037b82 */ /* 0x000e620000000800 */
[----:B---3--:R-:W-:Y:S01]  /*e620*/  UISETP.NE.AND UP0, UPT, UR40, 0x1, UPT ;  /* 0x000000012800788c */ /* 0x008fe2000bf05270 */
[----:B------:R-:W-:Y:S01]  /*e630*/  IMAD.U32 R5, RZ, RZ, UR42 ;  /* 0x0000002aff057e24 */ /* 0x000fe2000f8e00ff */
[----:B------:R-:W-:Y:S01]  /*e640*/  USHF.R.U32.HI UR67, URZ, UR39, UR69 ;  /* 0x00000027ff437299 */ /* 0x000fe20008011645 */
[----:B----4-:R-:W-:Y:S01]  /*e650*/  MOV.SPILL R4, UR37 ;  /* 0x0000002500047c02 */ /* 0x010fe20009000f00 */
[----:B------:R-:W-:-:S02]  /*e660*/  UIADD3 UR64, UPT, UPT, UR49, 0x2, URZ ;  /* 0x0000000231407890 */ /* 0x000fc4000fffe0ff */
[----:B------:R-:W-:Y:S01]  /*e670*/  USEL UR67, UR36, UR67, !UP0 ;  /* 0x0000004324437287 */ /* 0x000fe2000c000000 */
[----:B------:R-:W-:Y:S01]  /*e680*/  LOP3.LUT R5, R5, 0x7f, R18, 0xf8, !PT ;  /* 0x0000007f05057812 */ /* 0x000fe200078ef812 */
[----:B------:R-:W-:Y:S02]  /*e690*/  UIADD3 UR65, UPT, UPT, UR49, 0x7f, URZ ;  /* 0x0000007f31417890 */ /* 0x000fe4000fffe0ff */
[----:B------:R-:W3:Y:S01]  /*e6a0*/  LDTM.x32 R120, tmem[UR66+0x60] ;  /* 0x00006042007879ee */ /* 0x000ee200082c0000 */
[----:B------:R-:W-:Y:S02]  /*e6b0*/  UIADD3 UR67, UPT, UPT, -UR67, URZ, URZ ;  /* 0x000000ff43437290 */ /* 0x000fe4000fffe1ff */
[----:B------:R-:W-:Y:S02]  /*e6c0*/  UIADD3 UR62, UPT, UPT, UR49, 0x5, URZ ;  /* 0x00000005313e7890 */ /* 0x000fe4000fffe0ff */
[----:B------:R-:W-:Y:S02]  /*e6d0*/  UIMAD UR66, UR40, UR67, UR36 ;  /* 0x00000043284272a4 */ /* 0x000fe4000f8e0224 */
[----:B------:R-:W-:-:S02]  /*e6e0*/  UIADD3 UR63, UPT, UPT, UR49, 0x4, URZ ;  /* 0x00000004313f7890 */ /* 0x000fc4000fffe0ff */
[----:B------:R-:W-:Y:S02]  /*e6f0*/  UIADD3 UR60, UPT, UPT, UR49, 0x8, URZ ;  /* 0x00000008313c7890 */ /* 0x000fe4000fffe0ff */
[----:B------:R-:W-:Y:S01]  /*e700*/  IMAD.U32 R0, RZ, RZ, UR66 ;  /* 0x00000042ff007e24 */ /* 0x000fe2000f8e00ff */
[----:B------:R-:W-:Y:S01]  /*e710*/  UIADD3 UR61, UPT, UPT, UR49, 0x6, URZ ;  /* 0x00000006313d7890 */ /* 0x000fe2000fffe0ff */
[C---:B-1----:R-:W-:Y:S01]  /*e720*/  ISETP.LE.AND P3, PT, R3.reuse, UR64, PT ;  /* 0x0000004003007c0c */ /* 0x042fe2000bf63270 */
[----:B------:R-:W-:Y:S01]  /*e730*/  UIADD3 UR58, UPT, UPT, UR49, 0xa, URZ ;  /* 0x0000000a313a7890 */ /* 0x000fe2000fffe0ff */
[----:B------:R-:W-:Y:S01]  /*e740*/  IMAD R0, R0, 0x100, R5 ;  /* 0x0000010000007824 */ /* 0x000fe200078e0205 */
[C---:B------:R-:W-:Y:S01]  /*e750*/  ISETP.LE.AND P0, PT, R3.reuse, UR65, PT ;  /* 0x0000004103007c0c */ /* 0x040fe2000bf03270 */
[----:B------:R-:W-:Y:S01]  /*e760*/  UIADD3 UR59, UPT, UPT, UR49, 0x9, URZ ;  /* 0x00000009313b7890 */ /* 0x000fe2000fffe0ff */
[----:B------:R-:W-:Y:S01]  /*e770*/  ISETP.LE.AND P1, PT, R3, UR62, PT ;  /* 0x0000003e03007c0c */ /* 0x000fe2000bf23270 */
[----:B------:R-:W-:Y:S01]  /*e780*/  UIADD3 UR35, UPT, UPT, UR49, 0xd, URZ ;  /* 0x0000000d31237890 */ /* 0x000fe2000fffe0ff */
[----:B------:R-:W-:Y:S01]  /*e790*/  ISETP.GE.AND P6, PT, R0, UR64, PT ;  /* 0x0000004000007c0c */ /* 0x000fe2000bfc6270 */
[----:B------:R-:W-:Y:S01]  /*e7a0*/  UIADD3 UR57, UPT, UPT, UR49, 0xc, URZ ;  /* 0x0000000c31397890 */ /* 0x000fe2000fffe0ff */
[----:B------:R-:W-:Y:S01]  /*e7b0*/  FSEL R90, R90, -INF , !P3 ;  /* 0xff8000005a5a7808 */ /* 0x000fe20005800000 */
[----:B------:R-:W-:Y:S01]  /*e7c0*/  UIADD3 UR31, UPT, UPT, UR49, 0x10, URZ ;  /* 0x00000010311f7890 */ /* 0x000fe2000fffe0ff */
[----:B---3--:R-:W-:Y:S01]  /*e7d0*/  FSEL R19, R151, -INF , !P0 ;  /* 0xff80000097137808 */ /* 0x008fe20004000000 */
[----:B------:R-:W-:Y:S01]  /*e7e0*/  UIADD3 UR34, UPT, UPT, UR49, 0xe, URZ ;  /* 0x0000000e31227890 */ /* 0x000fe2000fffe0ff */
[----:B------:R-:W-:Y:S01]  /*e7f0*/  ISETP.LE.AND P2, PT, R3, UR63, PT ;  /* 0x0000003f03007c0c */ /* 0x000fe2000bf43270 */
[----:B------:R-:W-:Y:S01]  /*e800*/  UIADD3 UR23, UPT, UPT, UR49, 0x12, URZ ;  /* 0x0000001231177890 */ /* 0x000fe2000fffe0ff */
[----:B------:R-:W-:Y:S01]  /*e810*/  ISETP.GE.AND P0, PT, R0, UR62, PT ;  /* 0x0000003e00007c0c */ /* 0x000fe2000bf06270 */
[----:B------:R-:W-:Y:S01]  /*e820*/  UIADD3 UR27, UPT, UPT, UR49, 0x11, URZ ;  /* 0x00000011311b7890 */ /* 0x000fe2000fffe0ff */
[----:B------:R-:W-:Y:S01]  /*e830*/  FSEL R172, R90, -INF , P6 ;  /* 0xff8000005aac7808 */ /* 0x000fe20003000000 */
[----:B------:R-:W-:Y:S01]  /*e840*/  UIADD3 UR15, UPT, UPT, UR49, 0x15, URZ ;  /* 0x00000015310f7890 */ /* 0x000fe2000fffe0ff */
[----:B------:R-:W-:Y:S01]  /*e850*/  FSEL R93, R93, -INF , !P1 ;  /* 0xff8000005d5d7808 */ /* 0x000fe20004800000 */
[----:B------:R-:W-:Y:S01]  /*e860*/  UIADD3 UR19, UPT, UPT, UR49, 0x14, URZ ;  /* 0x0000001431137890 */ /* 0x000fe2000fffe0ff */
[C---:B------:R-:W-:Y:S01]  /*e870*/  ISETP.LE.AND P6, PT, R3.reuse, UR60, PT ;  /* 0x0000003c03007c0c */ /* 0x040fe2000bfc3270 */
[----:B------:R-:W-:Y:S01]  /*e880*/  UIADD3 UR7, UPT, UPT, UR49, 0x18, URZ ;  /* 0x0000001831077890 */ /* 0x000fe2000fffe0ff */
[----:B------:R-:W-:Y:S01]  /*e890*/  ISETP.GE.AND P4, PT, R0, UR65, PT ;  /* 0x0000004100007c0c */ /* 0x000fe2000bf86270 */
[----:B------:R-:W-:Y:S01]  /*e8a0*/  UIADD3 UR11, UPT, UPT, UR49, 0x16, URZ ;  /* 0x00000016310b7890 */ /* 0x000fe2000fffe0ff */
[----:B------:R-:W-:Y:S01]  /*e8b0*/  ISETP.LE.AND P3, PT, R3, UR61, PT ;  /* 0x0000003d03007c0c */ /* 0x000fe2000bf63270 */
[----:B------:R-:W-:Y:S01]  /*e8c0*/  UIADD3 UR32, UPT, UPT, UR49, 0x1a, URZ ;  /* 0x0000001a31207890 */ /* 0x000fe2000fffe0ff */
[----:B------:R-:W-:Y:S01]  /*e8d0*/  FSEL R92, R92, -INF , !P2 ;  /* 0xff8000005c5c7808 */ /* 0x000fe20005000000 */
[----:B------:R-:W-:Y:S01]  /*e8e0*/  UIADD3 UR33, UPT, UPT, UR49, 0x19, URZ ;  /* 0x0000001931217890 */ /* 0x000fe2000fffe0ff */
[----:B------:R-:W-:Y:S01]  /*e8f0*/  FSEL R157, R93, -INF , P0 ;  /* 0xff8000005d9d7808 */ /* 0x000fe20000000000 */
        /* <DEDUP_REMOVED lines=11> */
[----:B------:R-:W-:Y:S01]  /*e9b0*/  FSEL R94, R94, -INF , !P3 ;  /* 0xff8000005e5e7808 */ /* 0x000fe20005800000 */
[----:B------:R-:W-:Y:S01]  /*e9c0*/  UIADD3 UR21, UPT, UPT, UR49, 0x25, URZ ;  /* 0x0000002531157890 */ /* 0x000fe2000fffe0ff */
[C---:B------:R-:W-:Y:S01]  /*e9d0*/  ISETP.LE.AND P1, PT, R3.reuse, UR59, PT ;  /* 0x0000003b03007c0c */ /* 0x040fe2000bf23270 */
        /* <DEDUP_REMOVED lines=9> */
[----:B------:R-:W-:Y:S01]  /*ea70*/  FSEL R170, R94, -INF , P4 ;  /* 0xff8000005eaa7808 */ /* 0x000fe20002000000 */
        /* <DEDUP_REMOVED lines=13> */
[----:B------:R-:W-:Y:S01]  /*eb50*/  FSEL R100, R100, -INF , !P4 ;  /* 0xff80000064647808 */ /* 0x000fe20006000000 */
        /* <DEDUP_REMOVED lines=11> */
[C---:B------:R-:W-:Y:S01]  /*ec10*/  ISETP.LE.AND P2, PT, R3.reuse, UR27, PT ;  /* 0x0000001b03007c0c */ /* 0x040fe2000bf43270 */
        /* <DEDUP_REMOVED lines=43> */
[----:B------:R-:W-:Y:S01]  /*eed0*/  ISETP.GE.AND P5, PT, R0, UR63, PT ;  /* 0x0000003f00007c0c */ /* 0x000fe2000bfa6270 */
[----:B------:R-:W-:Y:S01]  /*eee0*/  UIADD3 UR63, UPT, UPT, UR49, 0x4c, URZ ;  /* 0x0000004c313f7890 */ /* 0x000fe2000fffe0ff */
[----:B------:R-:W-:-:S02]  /*eef0*/  ISETP.LE.AND P4, PT, R3, UR33, PT ;  /* 0x0000002103007c0c */ /* 0x000fc4000bf83270 */
[----:B------:R-:W-:Y:S01]  /*ef00*/  ISETP.GE.AND P1, PT, R0, UR32, PT ;  /* 0x0000002000007c0c */ /* 0x000fe2000bf26270 */
[----:B------:R-:W-:Y:S01]  /*ef10*/  UIADD3 UR32, UPT, UPT, UR49, 0x62, URZ ;  /* 0x0000006231207890 */ /* 0x000fe2000fffe0ff */
[----:B------:R-:W-:Y:S02]  /*ef20*/  FSEL R104, R104, -INF , P3 ;  /* 0xff80000068687808 */ /* 0x000fe40001800000 */
[----:B------:R-:W-:Y:S02]  /*ef30*/  FSEL R114, R114, -INF , !P2 ;  /* 0xff80000072727808 */ /* 0x000fe40005000000 */
[----:B------:R-:W-:Y:S02]  /*ef40*/  ISETP.LE.AND P3, PT, R3, UR29, PT ;  /* 0x0000001d03007c0c */ /* 0x000fe4000bf63270 */
[----:B------:R-:W-:Y:S02]  /*ef50*/  FSEL R153, R105, -INF , P6 ;  /* 0xff80000069997808 */ /* 0x000fe40003000000 */
[----:B------:R-:W-:-:S02]  /*ef60*/  FSEL R156, R92, -INF , P5 ;  /* 0xff8000005c9c7808 */ /* 0x000fc40002800000 */
[----:B------:R-:W-:Y:S02]  /*ef70*/  ISETP.LE.AND P0, PT, R3, UR30, PT ;  /* 0x0000001e03007c0c */ /* 0x000fe4000bf03270 */
[----:B------:R-:W-:Y:S02]  /*ef80*/  FSEL R105, R113, -INF , !P4 ;  /* 0xff80000071697808 */ /* 0x000fe40006000000 */
[----:B------:R-:W-:Y:S02]  /*ef90*/  FSEL R160, R114, -INF , P1 ;  /* 0xff80000072a07808 */ /* 0x000fe40000800000 */
[C---:B------:R-:W-:Y:S01]  /*efa0*/  ISETP.GE.AND P5, PT, R0.reuse, UR59, PT ;  /* 0x0000003b00007c0c */ /* 0x040fe2000bfa6270 */
[----:B------:R-:W-:Y:S01]  /*efb0*/  UIADD3 UR59, UPT, UPT, UR49, 0x51, URZ ;  /* 0x00000051313b7890 */ /* 0x000fe2000fffe0ff */
[----:B------:R-:W-:Y:S01]  /*efc0*/  ISETP.GE.AND P4, PT, R0, UR29, PT ;  /* 0x0000001d00007c0c */ /* 0x000fe2000bf86270 */
[----:B------:R-:W-:Y:S01]  /*efd0*/  UIADD3 UR29, UPT, UPT, UR49, 0x65, URZ ;  /* 0x00000065311d7890 */ /* 0x000fe2000fffe0ff */
[----:B------:R-:W-:-:S02]  /*efe0*/  ISETP.LE.AND P1, PT, R3, UR26, PT ;  /* 0x0000001a03007c0c */ /* 0x000fc4000bf23270 */
[----:B------:R-:W-:Y:S02]  /*eff0*/  FSEL R101, R117, -INF , !P3 ;  /* 0xff80000075657808 */ /* 0x000fe40005800000 */
[----:B------:R-:W-:Y:S02]  /*f000*/  FSEL R100, R116, -INF , !P0 ;  /* 0xff80000074647808 */ /* 0x000fe40004000000 */
[----:B------:R-:W-:Y:S02]  /*f010*/  FSEL R159, R97, -INF , P5 ;  /* 0xff800000619f7808 */ /* 0x000fe40002800000 */
[----:B------:R-:W-:Y:S02]  /*f020*/  ISETP.LE.AND P2, PT, R3, UR28, PT ;  /* 0x0000001c03007c0c */ /* 0x000fe4000bf43270 */
[----:B------:R-:W-:Y:S01]  /*f030*/  ISETP.GE.AND P0, PT, R0, UR26, PT ;  /* 0x0000001a00007c0c */ /* 0x000fe2000bf06270 */
[----:B------:R-:W-:Y:S01]  /*f040*/  UIADD3 UR26, UPT, UPT, UR49, 0x68, URZ ;  /* 0x00000068311a7890 */ /* 0x000fe2000fffe0ff */
[----:B------:R-:W-:-:S02]  /*f050*/  FSEL R101, R101, -INF , P4 ;  /* 0xff80000065657808 */ /* 0x000fc40002000000 */
[----:B------:R-:W-:Y:S02]  /*f060*/  FSEL R56, R56, -INF , !P1 ;  /* 0xff80000038387808 */ /* 0x000fe40004800000 */
[----:B------:R-:W-:Y:S01]  /*f070*/  ISETP.GE.AND P5, PT, R0, UR34, PT ;  /* 0x0000002200007c0c */ /* 0x000fe2000bfa6270 */
[----:B------:R-:W-:Y:S01]  /*f080*/  UIADD3 UR34, UPT, UPT, UR49, 0x56, URZ ;  /* 0x0000005631227890 */ /* 0x000fe2000fffe0ff */
[C---:B------:R-:W-:Y:S02]  /*f090*/  ISETP.LE.AND P4, PT, R3.reuse, UR24, PT ;  /* 0x0000001803007c0c */ /* 0x040fe4000bf83270 */
[----:B------:R-:W-:Y:S02]  /*f0a0*/  ISETP.LE.AND P3, PT, R3, UR25, PT ;  /* 0x0000001903007c0c */ /* 0x000fe4000bf63270 */
[----:B------:R-:W-:Y:S02]  /*f0b0*/  FSEL R112, R118, -INF , !P2 ;  /* 0xff80000076707808 */ /* 0x000fe40005000000 */
[----:B------:R-:W-:-:S02]  /*f0c0*/  FSEL R96, R56, -INF , P0 ;  /* 0xff80000038607808 */ /* 0x000fc40000000000 */
[----:B------:R-:W-:Y:S02]  /*f0d0*/  FSEL R166, R102, -INF , P5 ;  /* 0xff80000066a67808 */ /* 0x000fe40002800000 */
[----:B------:R-:W-:Y:S01]  /*f0e0*/  ISETP.GE.AND P2, PT, R0, UR24, PT ;  /* 0x0000001800007c0c */ /* 0x000fe2000bf46270 */
[----:B------:R-:W-:Y:S01]  /*f0f0*/  UIADD3 UR24, UPT, UPT, UR49, 0x6a, URZ ;  /* 0x0000006a31187890 */ /* 0x000fe2000fffe0ff */
[----:B------:R-:W-:Y:S02]  /*f100*/  ISETP.LE.AND P0, PT, R3, UR21, PT ;  /* 0x0000001503007c0c */ /* 0x000fe4000bf03270 */
[----:B------:R-:W-:Y:S02]  /*f110*/  FSEL R58, R58, -INF , !P4 ;  /* 0xff8000003a3a7808 */ /* 0x000fe40006000000 */
[----:B------:R-:W-:Y:S01]  /*f120*/  ISETP.GE.AND P5, PT, R0, UR19, PT ;  /* 0x0000001300007c0c */ /* 0x000fe2000bfa6270 */
[----:B------:R-:W-:Y:S01]  /*f130*/  UIADD3 UR19, UPT, UPT, UR49, 0x5c, URZ ;  /* 0x0000005c31137890 */ /* 0x000fe2000fffe0ff */
[----:B------:R-:W-:-:S02]  /*f140*/  FSEL R57, R57, -INF , !P3 ;  /* 0xff80000039397808 */ /* 0x000fc40005800000 */
[----:B------:R-:W-:Y:S02]  /*f150*/  ISETP.LE.AND P1, PT, R3, UR22, PT ;  /* 0x0000001603007c0c */ /* 0x000fe4000bf23270 */
[----:B------:R-:W-:Y:S01]  /*f160*/  ISETP.GE.AND P3, PT, R0, UR21, PT ;  /* 0x0000001500007c0c */ /* 0x000fe2000bf66270 */
[----:B------:R-:W-:Y:S01]  /*f170*/  UIADD3 UR21, UPT, UPT, UR49, 0x6d, URZ ;  /* 0x0000006d31157890 */ /* 0x000fe2000fffe0ff */
[----:B------:R-:W-:Y:S02]  /*f180*/  FSEL R106, R58, -INF , P2 ;  /* 0xff8000003a6a7808 */ /* 0x000fe40001000000 */
[----:B------:R-:W-:Y:S02]  /*f190*/  FSEL R61, R61, -INF , !P0 ;  /* 0xff8000003d3d7808 */ /* 0x000fe40004000000 */
[----:B------:R-:W-:Y:S02]  /*f1a0*/  FSEL R108, R108, -INF , P5 ;  /* 0xff8000006c6c7808 */ /* 0x000fe40002800000 */
[----:B------:R-:W-:-:S02]  /*f1b0*/  ISETP.LE.AND P2, PT, R3, UR18, PT ;  /* 0x0000001203007c0c */ /* 0x000fc4000bf43270 */
[C---:B------:R-:W-:Y:S01]  /*f1c0*/  ISETP.GE.AND P5, PT, R0.reuse, UR33, PT ;  /* 0x0000002100007c0c */ /* 0x040fe2000bfa6270 */
[----:B------:R-:W-:Y:S01]  /*f1d0*/  UIADD3 UR33, UPT, UPT, UR49, 0x61, URZ ;  /* 0x0000006131217890 */ /* 0x000fe2000fffe0ff */
[----:B------:R-:W-:Y:S01]  /*f1e0*/  ISETP.GE.AND P6, PT, R0, UR11, PT ;  /* 0x0000000b00007c0c */ /* 0x000fe2000bfc6270 */
[----:B------:R-:W-:Y:S01]  /*f1f0*/  UIADD3 UR11, UPT, UPT, UR49, 0x5e, URZ ;  /* 0x0000005e310b7890 */ /* 0x000fe2000fffe0ff */
[----:B------:R-:W-:Y:S02]  /*f200*/  ISETP.LE.AND P4, PT, R3, UR20, PT ;  /* 0x0000001403007c0c */ /* 0x000fe4000bf83270 */
[----:B------:R-:W-:Y:S02]  /*f210*/  FSEL R60, R60, -INF , !P1 ;  /* 0xff8000003c3c7808 */ /* 0x000fe40004800000 */
[----:B------:R-:W-:Y:S02]  /*f220*/  FSEL R93, R61, -INF , P3 ;  /* 0xff8000003d5d7808 */ /* 0x000fe40001800000 */
[----:B------:R-:W-:Y:S01]  /*f230*/  ISETP.GE.AND P1, PT, R0, UR18, PT ;  /* 0x0000001200007c0c */ /* 0x000fe2000bf26270 */
[----:B------:R-:W-:Y:S01]  /*f240*/  UIADD3 UR18, UPT, UPT, UR49, 0x70, URZ ;  /* 0x0000007031127890 */ /* 0x000fe2000fffe0ff */
[----:B------:R-:W-:-:S02]  /*f250*/  ISETP.LE.AND P3, PT, R3, UR16, PT ;  /* 0x0000001003007c0c */ /* 0x000fc4000bf63270 */
[----:B------:R-:W-:Y:S02]  /*f260*/  FSEL R64, R64, -INF , !P2 ;  /* 0xff80000040407808 */ /* 0x000fe40005000000 */
[----:B------:R-:W-:Y:S02]  /*f270*/  FSEL R105, R105, -INF , P5 ;  /* 0xff80000069697808 */ /* 0x000fe40002800000 */
[----:B------:R-:W-:Y:S02]  /*f280*/  FSEL R162, R110, -INF , P6 ;  /* 0xff8000006ea27808 */ /* 0x000fe40003000000 */
[C---:B------:R-:W-:Y:S01]  /*f290*/  ISETP.GE.AND P5, PT, R0.reuse, UR28, PT ;  /* 0x0000001c00007c0c */ /* 0x040fe2000bfa6270 */
[----:B------:R-:W-:Y:S01]  /*f2a0*/  UIADD3 UR28, UPT, UPT, UR49, 0x66, URZ ;  /* 0x00000066311c7890 */ /* 0x000fe2000fffe0ff */
[----:B------:R-:W-:Y:S01]  /*f2b0*/  ISETP.GE.AND P6, PT, R0, UR30, PT ;  /* 0x0000001e00007c0c */ /* 0x000fe2000bfc6270 */
[----:B------:R-:W-:Y:S01]  /*f2c0*/  UIADD3 UR30, UPT, UPT, UR49, 0x64, URZ ;  /* 0x00000064311e7890 */ /* 0x000fe2000fffe0ff */
[----:B------:R-:W-:-:S02]  /*f2d0*/  FSEL R62, R62, -INF , !P4 ;  /* 0xff8000003e3e7808 */ /* 0x000fc40006000000 */
[C---:B------:R-:W-:Y:S02]  /*f2e0*/  ISETP.LE.AND P0, PT, R3.reuse, UR17, PT ;  /* 0x0000001103007c0c */ /* 0x040fe4000bf03270 */
[----:B------:R-:W-:Y:S01]  /*f2f0*/  ISETP.GE.AND P4, PT, R0, UR16, PT ;  /* 0x0000001000007c0c */ /* 0x000fe2000bf86270 */
[----:B------:R-:W-:Y:S01]  /*f300*/  UIADD3 UR16, UPT, UPT, UR49, 0x72, URZ ;  /* 0x0000007231107890 */ /* 0x000fe2000fffe0ff */
[----:B------:R-:W-:Y:S02]  /*f310*/  FSEL R64, R64, -INF , P1 ;  /* 0xff80000040407808 */ /* 0x000fe40000800000 */
[----:B------:R-:W-:Y:S02]  /*f320*/  FSEL R66, R66, -INF , !P3 ;  /* 0xff80000042427808 */ /* 0x000fe40005800000 */
[----:B------:R-:W-:Y:S02]  /*f330*/  ISETP.LE.AND P1, PT, R3, UR13, PT ;  /* 0x0000000d03007c0c */ /* 0x000fe4000bf23270 */
[----:B------:R-:W-:-:S02]  /*f340*/  FSEL R112, R112, -INF , P5 ;  /* 0xff80000070707808 */ /* 0x000fc40002800000 */
[----:B------:R-:W-:Y:S02]  /*f350*/  FSEL R100, R100, -INF , P6 ;  /* 0xff80000064647808 */ /* 0x000fe40003000000 */
[C---:B------:R-:W-:Y:S01]  /*f360*/  ISETP.GE.AND P5, PT, R0.reuse, UR22, PT ;  /* 0x0000001600007c0c */ /* 0x040fe2000bfa6270 */
[----:B------:R-:W-:Y:S01]  /*f370*/  UIADD3 UR22, UPT, UPT, UR49, 0x6c, URZ ;  /* 0x0000006c31167890 */ /* 0x000fe2000fffe0ff */
[----:B------:R-:W-:Y:S01]  /*f380*/  ISETP.GE.AND P6, PT, R0, UR25, PT ;  /* 0x0000001900007c0c */ /* 0x000fe2000bfc6270 */
[----:B------:R-:W-:Y:S01]  /*f390*/  UIADD3 UR25, UPT, UPT, UR49, 0x69, URZ ;  /* 0x0000006931197890 */ /* 0x000fe2000fffe0ff */
[----:B------:R-:W-:Y:S02]  /*f3a0*/  ISETP.LE.AND P2, PT, R3, UR14, PT ;  /* 0x0000000e03007c0c */ /* 0x000fe4000bf43270 */
[----:B------:R-:W-:Y:S02]  /*f3b0*/  FSEL R65, R65, -INF , !P0 ;  /* 0xff80000041417808 */ /* 0x000fe40004000000 */
[----:B------:R-:W-:-:S02]  /*f3c0*/  FSEL R90, R66, -INF , P4 ;  /* 0xff800000425a7808 */ /* 0x000fc40002000000 */
[----:B------:R-:W-:Y:S01]  /*f3d0*/  ISETP.GE.AND P0, PT, R0, UR13, PT ;  /* 0x0000000d00007c0c */ /* 0x000fe2000bf06270 */
[----:B------:R-:W-:Y:S01]  /*f3e0*/  UIADD3 UR13, UPT, UPT, UR49, 0x75, URZ ;  /* 0x00000075310d7890 */ /* 0x000fe2000fffe0ff */
[----:B------:R-:W-:Y:S02]  /*f3f0*/  ISETP.LE.AND P4, PT, R3, UR10, PT ;  /* 0x0000000a03007c0c */ /* 0x000fe4000bf83270 */
[----:B------:R-:W-:Y:S02]  /*f400*/  FSEL R61, R69, -INF , !P1 ;  /* 0xff800000453d7808 */ /* 0x000fe40004800000 */
[----:B------:R-:W-:Y:S02]  /*f410*/  FSEL R92, R60, -INF , P5 ;  /* 0xff8000003c5c7808 */ /* 0x000fe40002800000 */
[----:B------:R-:W-:Y:S02]  /*f420*/  FSEL R97, R57, -INF , P6 ;  /* 0xff80000039617808 */ /* 0x000fe40003000000 */
[----:B------:R-:W-:-:S02]  /*f430*/  FSEL R60, R68, -INF , !P2 ;  /* 0xff800000443c7808 */ /* 0x000fc40005000000 */
[C---:B------:R-:W-:Y:S01]  /*f440*/  ISETP.GE.AND P6, PT, R0.reuse, UR20, PT ;  /* 0x0000001400007c0c */ /* 0x040fe2000bfc6270 */
[----:B------:R-:W-:Y:S01]  /*f450*/  UIADD3 UR20, UPT, UPT, UR49, 0x6e, URZ ;  /* 0x0000006e31147890 */ /* 0x000fe2000fffe0ff */
[----:B------:R-:W-:Y:S02]  /*f460*/  ISETP.LE.AND P3, PT, R3, UR12, PT ;  /* 0x0000000c03007c0c */ /* 0x000fe4000bf63270 */
[----:B------:R-:W-:Y:S01]  /*f470*/  ISETP.GE.AND P2, PT, R0, UR10, PT ;  /* 0x0000000a00007c0c */ /* 0x000fe2000bf46270 */
[----:B------:R-:W-:Y:S01]  /*f480*/  UIADD3 UR10, UPT, UPT, UR49, 0x78, URZ ;  /* 0x00000078310a7890 */ /* 0x000fe2000fffe0ff */
[----:B------:R-:W-:Y:S02]  /*f490*/  FSEL R61, R61, -INF , P0 ;  /* 0xff8000003d3d7808 */ /* 0x000fe40000000000 */
[----:B------:R-:W-:Y:S02]  /*f4a0*/  FSEL R56, R72, -INF , !P4 ;  /* 0xff80000048387808 */ /* 0x000fe40006000000 */
[----:B------:R-:W-:-:S02]  /*f4b0*/  ISETP.LE.AND P0, PT, R3, UR8, PT ;  /* 0x0000000803007c0c */ /* 0x000fc4000bf03270 */
[----:B------:R-:W-:Y:S02]  /*f4c0*/  FSEL R94, R62, -INF , P6 ;  /* 0xff8000003e5e7808 */ /* 0x000fe40003000000 */
[C---:B------:R-:W-:Y:S02]  /*f4d0*/  ISETP.LE.AND P1, PT, R3.reuse, UR9, PT ;  /* 0x0000000903007c0c */ /* 0x040fe4000bf23270 */
[----:B------:R-:W-:Y:S02]  /*f4e0*/  FSEL R70, R70, -INF , !P3 ;  /* 0xff80000046467808 */ /* 0x000fe40005800000 */
[----:B------:R-:W-:Y:S02]  /*f4f0*/  FSEL R56, R56, -INF , P2 ;  /* 0xff80000038387808 */ /* 0x000fe40001000000 */
[----:B------:R-:W-:Y:S01]  /*f500*/  ISETP.GE.AND P3, PT, R0, UR8, PT ;  /* 0x0000000800007c0c */ /* 0x000fe2000bf66270 */
[----:B------:R-:W-:Y:S01]  /*f510*/  UIADD3 UR8, UPT, UPT, UR49, 0x7a, URZ ;  /* 0x0000007a31087890 */ /* 0x000fe2000fffe0ff */
[----:B------:R-:W-:-:S02]  /*f520*/  ISETP.LE.AND P2, PT, R3, UR5, PT ;  /* 0x0000000503007c0c */ /* 0x000fc4000bf43270 */
[----:B------:R-:W-:Y:S02]  /*f530*/  FSEL R62, R74, -INF , !P0 ;  /* 0xff8000004a3e7808 */ /* 0x000fe40004000000 */
[----:B------:R-:W-:Y:S02]  /*f540*/  FSEL R57, R73, -INF , !P1 ;  /* 0xff80000049397808 */ /* 0x000fe40004800000 */
[----:B------:R-:W-:Y:S02]  /*f550*/  ISETP.LE.AND P4, PT, R3, UR6, PT ;  /* 0x0000000603007c0c */ /* 0x000fe4000bf83270 */
[----:B------:R-:W-:Y:S01]  /*f560*/  ISETP.GE.AND P1, PT, R0, UR5, PT ;  /* 0x0000000500007c0c */ /* 0x000fe2000bf26270 */
[----:B------:R-:W-:Y:S01]  /*f570*/  UIADD3 UR5, UPT, UPT, UR49, 0x7d, URZ ;  /* 0x0000007d31057890 */ /* 0x000fe2000fffe0ff */
[----:B------:R-:W-:Y:S02]  /*f580*/  FSEL R62, R62, -INF , P3 ;  /* 0xff8000003e3e7808 */ /* 0x000fe40001800000 */
[----:B------:R-:W-:-:S02]  /*f590*/  FSEL R23, R77, -INF , !P2 ;  /* 0xff8000004d177808 */ /* 0x000fc40005000000 */
[----:B------:R-:W-:Y:S02]  /*f5a0*/  ISETP.LE.AND P3, PT, R3, UR73, PT ;  /* 0x0000004903007c0c */ /* 0x000fe4000bf63270 */
[----:B------:R-:W-:Y:S02]  /*f5b0*/  FSEL R22, R76, -INF , !P4 ;  /* 0xff8000004c167808 */ /* 0x000fe40006000000 */
[----:B------:R-:W-:Y:S02]  /*f5c0*/  FSEL R23, R23, -INF , P1 ;  /* 0xff80000017177808 */ /* 0x000fe40000800000 */
[----:B------:R-:W-:Y:S01]  /*f5d0*/  ISETP.GE.AND P4, PT, R0, UR73, PT ;  /* 0x0000004900007c0c */ /* 0x000fe2000bf86270 */
[----:B------:R-:W-:Y:S01]  /*f5e0*/  UIADD3 UR73, UPT, UPT, UR49, 0x1, URZ ;  /* 0x0000000131497890 */ /* 0x000fe2000fffe0ff */
[----:B------:R-:W-:Y:S02]  /*f5f0*/  ISETP.LE.AND P1, PT, R3, UR77, PT ;  /* 0x0000004d03007c0c */ /* 0x000fe4000bf23270 */
[----:B------:R-:W-:-:S02]  /*f600*/  FSEL R68, R80, -INF , !P3 ;  /* 0xff80000050447808 */ /* 0x000fc40005800000 */
[C---:B------:R-:W-:Y:S02]  /*f610*/  ISETP.LE.AND P3, PT, R3.reuse, UR76, PT ;  /* 0x0000004c03007c0c */ /* 0x040fe4000bf63270 */
[----:B------:R-:W-:Y:S02]  /*f620*/  FSEL R68, R68, -INF , P4 ;  /* 0xff80000044447808 */ /* 0x000fe40002000000 */
[----:B------:R-:W-:Y:S02]  /*f630*/  FSEL R7, R82, -INF , !P1 ;  /* 0xff80000052077808 */ /* 0x000fe40004800000 */
[C---:B------:R-:W-:Y:S02]  /*f640*/  ISETP.LE.AND P4, PT, R3.reuse, UR75, PT ;  /* 0x0000004b03007c0c */ /* 0x040fe4000bf83270 */
[----:B------:R-:W-:Y:S02]  /*f650*/  ISETP.LE.AND P1, PT, R3, UR74, PT ;  /* 0x0000004a03007c0c */ /* 0x000fe4000bf23270 */
[----:B------:R-:W-:-:S02]  /*f660*/  FSEL R110, R84, -INF , !P3 ;  /* 0xff800000546e7808 */ /* 0x000fc40005800000 */
[----:B------:R-:W-:Y:S02]  /*f670*/  ISETP.LE.AND P3, PT, R3, UR72, PT ;  /* 0x0000004803007c0c */ /* 0x000fe4000bf63270 */
[----:B------:R-:W-:Y:S02]  /*f680*/  FSEL R85, R85, -INF , !P4 ;  /* 0xff80000055557808 */ /* 0x000fe40006000000 */
        /* <DEDUP_REMOVED lines=14> */
[C---:B------:R-:W-:Y:S02]  /*f770*/  ISETP.LE.AND P1, PT, R3.reuse, UR64, PT ;  /* 0x0000004003007c0c */ /* 0x040fe4000bf23270 */
[----:B------:R-:W-:-:S02]  /*f780*/  ISETP.LE.AND P0, PT, R3, UR4, PT ;  /* 0x0000000403007c0c */ /* 0x000fc4000bf03270 */
[----:B------:R-:W-:Y:S02]  /*f790*/  FSEL R84, R32, -INF , !P3 ;  /* 0xff80000020547808 */ /* 0x000fe40005800000 */
[----:B------:R-:W-:Y:S02]  /*f7a0*/  ISETP.LE.AND P3, PT, R3, UR63, PT ;  /* 0x0000003f03007c0c */ /* 0x000fe4000bf63270 */
[----:B------:R-:W-:Y:S02]  /*f7b0*/  FSEL R33, R33, -INF , !P4 ;  /* 0xff80000021217808 */ /* 0x000fe40006000000 */
[----:B------:R-:W-:Y:S02]  /*f7c0*/  FSEL R114, R34, -INF , !P1 ;  /* 0xff80000022727808 */ /* 0x000fe40004800000 */
[C---:B------:R-:W-:Y:S02]  /*f7d0*/  ISETP.LE.AND P4, PT, R3.reuse, UR62, PT ;  /* 0x0000003e03007c0c */ /* 0x040fe4000bf83270 */
[----:B------:R-:W-:-:S02]  /*f7e0*/  ISETP.LE.AND P1, PT, R3, UR61, PT ;  /* 0x0000003d03007c0c */ /* 0x000fc4000bf23270 */
[----:B------:R-:W-:Y:S02]  /*f7f0*/  FSEL R58, R78, -INF , !P0 ;  /* 0xff8000004e3a7808 */ /* 0x000fe40004000000 */
[----:B------:R-:W-:Y:S02]  /*f800*/  FSEL R78, R36, -INF , !P3 ;  /* 0xff800000244e7808 */ /* 0x000fe40005800000 */
[----:B------:R-:W-:Y:S02]  /*f810*/  ISETP.LE.AND P3, PT, R3, UR60, PT ;  /* 0x0000003c03007c0c */ /* 0x000fe4000bf63270 */
[----:B------:R-:W-:Y:S02]  /*f820*/  FSEL R37, R37, -INF , !P4 ;  /* 0xff80000025257808 */ /* 0x000fe40006000000 */
[----:B------:R-:W-:Y:S02]  /*f830*/  FSEL R102, R38, -INF , !P1 ;  /* 0xff80000026667808 */ /* 0x000fe40004800000 */
[----:B------:R-:W-:-:S02]  /*f840*/  ISETP.LE.AND P4, PT, R3, UR59, PT ;  /* 0x0000003b03007c0c */ /* 0x000fc4000bf83270 */
[C---:B------:R-:W-:Y:S02]  /*f850*/  ISETP.LE.AND P1, PT, R3.reuse, UR58, PT ;  /* 0x0000003a03007c0c */ /* 0x040fe4000bf23270 */
[----:B------:R-:W-:Y:S02]  /*f860*/  FSEL R82, R40, -INF , !P3 ;  /* 0xff80000028527808 */ /* 0x000fe40005800000 */
[----:B------:R-:W-:Y:S02]  /*f870*/  ISETP.LE.AND P3, PT, R3, UR57, PT ;  /* 0x0000003903007c0c */ /* 0x000fe4000bf63270 */
[----:B------:R-:W-:Y:S02]  /*f880*/  FSEL R41, R41, -INF , !P4 ;  /* 0xff80000029297808 */ /* 0x000fe40006000000 */
[----:B------:R-:W-:Y:S02]  /*f890*/  FSEL R98, R42, -INF , !P1 ;  /* 0xff8000002a627808 */ /* 0x000fe40004800000 */
[----:B------:R-:W-:-:S02]  /*f8a0*/  ISETP.LE.AND P4, PT, R3, UR35, PT ;  /* 0x0000002303007c0c */ /* 0x000fc4000bf83270 */
[C---:B------:R-:W-:Y:S02]  /*f8b0*/  ISETP.LE.AND P1, PT, R3.reuse, UR34, PT ;  /* 0x0000002203007c0c */ /* 0x040fe4000bf23270 */
[----:B------:R-:W-:Y:S01]  /*f8c0*/  ISETP.GE.AND P5, PT, R0, UR17, PT ;  /* 0x0000001100007c0c */ /* 0x000fe2000bfa6270 */
[----:B------:R-:W-:Y:S01]  /*f8d0*/  UIADD3 UR17, UPT, UPT, UR49, 0x71, URZ ;  /* 0x0000007131117890 */ /* 0x000fe2000fffe0ff */
[----:B------:R-:W-:Y:S02]  /*f8e0*/  FSEL R76, R44, -INF , !P3 ;  /* 0xff8000002c4c7808 */ /* 0x000fe40005800000 */
[----:B------:R-:W-:Y:S02]  /*f8f0*/  ISETP.LE.AND P3, PT, R3, UR31, PT ;  /* 0x0000001f03007c0c */ /* 0x000fe4000bf63270 */
[----:B------:R-:W-:Y:S02]  /*f900*/  FSEL R45, R45, -INF , !P4 ;  /* 0xff8000002d2d7808 */ /* 0x000fe40006000000 */
[----:B------:R-:W-:-:S02]  /*f910*/  FSEL R80, R46, -INF , !P1 ;  /* 0xff8000002e507808 */ /* 0x000fc40004800000 */
[C---:B------:R-:W-:Y:S02]  /*f920*/  ISETP.LE.AND P4, PT, R3.reuse, UR27, PT ;  /* 0x0000001b03007c0c */ /* 0x040fe4000bf83270 */
[----:B------:R-:W-:Y:S02]  /*f930*/  ISETP.LE.AND P1, PT, R3, UR23, PT ;  /* 0x0000001703007c0c */ /* 0x000fe4000bf23270 */
[----:B------:R-:W-:Y:S02]  /*f940*/  FSEL R65, R65, -INF , P5 ;  /* 0xff80000041417808 */ /* 0x000fe40002800000 */
[----:B------:R-:W-:Y:S01]  /*f950*/  ISETP.GE.AND P5, PT, R0, UR12, PT ;  /* 0x0000000c00007c0c */ /* 0x000fe2000bfa6270 */
[----:B------:R-:W-:Y:S01]  /*f960*/  UIADD3 UR12, UPT, UPT, UR49, 0x76, URZ ;  /* 0x00000076310c7890 */ /* 0x000fe2000fffe0ff */
[----:B------:R-:W-:Y:S02]  /*f970*/  FSEL R66, R48, -INF , !P3 ;  /* 0xff80000030427808 */ /* 0x000fe40005800000 */
[----:B------:R-:W-:-:S02]  /*f980*/  ISETP.LE.AND P3, PT, R3, UR19, PT ;  /* 0x0000001303007c0c */ /* 0x000fc4000bf63270 */
[----:B------:R-:W-:Y:S02]  /*f990*/  FSEL R49, R49, -INF , !P4 ;  /* 0xff80000031317808 */ /* 0x000fe40006000000 */
[----:B------:R-:W-:Y:S02]  /*f9a0*/  FSEL R74, R50, -INF , !P1 ;  /* 0xff800000324a7808 */ /* 0x000fe40004800000 */
[C---:B------:R-:W-:Y:S02]  /*f9b0*/  ISETP.LE.AND P4, PT, R3.reuse, UR15, PT ;  /* 0x0000000f03007c0c */ /* 0x040fe4000bf83270 */
[----:B------:R-:W-:Y:S02]  /*f9c0*/  ISETP.LE.AND P1, PT, R3, UR11, PT ;  /* 0x0000000b03007c0c */ /* 0x000fe4000bf23270 */
[----:B------:R-:W-:Y:S02]  /*f9d0*/  FSEL R72, R70, -INF , P5 ;  /* 0xff80000046487808 */ /* 0x000fe40002800000 */
[----:B------:R-:W-:-:S02]  /*f9e0*/  FSEL R70, R52, -INF , !P3 ;  /* 0xff80000034467808 */ /* 0x000fc40005800000 */
[----:B------:R-:W-:Y:S02]  /*f9f0*/  FSEL R53, R53, -INF , !P4 ;  /* 0xff80000035357808 */ /* 0x000fe40006000000 */
[----:B------:R-:W-:Y:S02]  /*fa00*/  FSEL R52, R54, -INF , !P1 ;  /* 0xff80000036347808 */ /* 0x000fe40004800000 */
[C---:B------:R-:W-:Y:S02]  /*fa10*/  ISETP.LE.AND P4, PT, R3.reuse, UR33, PT ;  /* 0x0000002103007c0c */ /* 0x040fe4000bf83270 */
[C---:B------:R-:W-:Y:S02]  /*fa20*/  ISETP.LE.AND P1, PT, R3.reuse, UR32, PT ;  /* 0x0000002003007c0c */ /* 0x040fe4000bf23270 */
[----:B------:R-:W-:Y:S02]  /*fa30*/  ISETP.LE.AND P3, PT, R3, UR7, PT ;  /* 0x0000000703007c0c */ /* 0x000fe4000bf63270 */
[----:B------:R-:W-:-:S02]  /*fa40*/  FSEL R121, R121, -INF , !P4 ;  /* 0xff80000079797808 */ /* 0x000fc40006000000 */
[----:B------:R-:W-:Y:S02]  /*fa50*/  FSEL R48, R122, -INF , !P1 ;  /* 0xff8000007a307808 */ /* 0x000fe40004800000 */
[C---:B------:R-:W-:Y:S02]  /*fa60*/  ISETP.LE.AND P4, PT, R3.reuse, UR29, PT ;  /* 0x0000001d03007c0c */ /* 0x040fe4000bf83270 */
[C---:B------:R-:W-:Y:S02]  /*fa70*/  ISETP.LE.AND P1, PT, R3.reuse, UR28, PT ;  /* 0x0000001c03007c0c */ /* 0x040fe4000bf23270 */
[----:B------:R-:W-:Y:S02]  /*fa80*/  FSEL R50, R120, -INF , !P3 ;  /* 0xff80000078327808 */ /* 0x000fe40005800000 */
        /* <DEDUP_REMOVED lines=12> */
[----:B------:R-:W-:Y:S01]  /*fb50*/  ISETP.GE.AND P6, PT, R0, UR14, PT ;  /* 0x0000000e00007c0c */ /* 0x000fe2000bfc6270 */
[----:B------:R-:W-:Y:S01]  /*fb60*/  UIADD3 UR14, UPT, UPT, UR49, 0x74, URZ ;  /* 0x00000074310e7890 */ /* 0x000fe2000fffe0ff */
[----:B------:R-:W-:-:S02]  /*fb70*/  ISETP.LE.AND P3, PT, R3, UR22, PT ;  /* 0x0000001603007c0c */ /* 0x000fc4000bf63270 */
[----:B------:R-:W-:Y:S02]  /*fb80*/  FSEL R133, R133, -INF , !P4 ;  /* 0xff80000085857808 */ /* 0x000fe40006000000 */
[----:B------:R-:W-:Y:S02]  /*fb90*/  FSEL R36, R134, -INF , !P1 ;  /* 0xff80000086247808 */ /* 0x000fe40004800000 */
[C---:B------:R-:W-:Y:S02]  /*fba0*/  ISETP.LE.AND P4, PT, R3.reuse, UR17, PT ;  /* 0x0000001103007c0c */ /* 0x040fe4000bf83270 */
[----:B------:R-:W-:Y:S02]  /*fbb0*/  ISETP.LE.AND P1, PT, R3, UR16, PT ;  /* 0x0000001003007c0c */ /* 0x000fe4000bf23270 */
[----:B------:R-:W-:Y:S02]  /*fbc0*/  FSEL R60, R60, -INF , P6 ;  /* 0xff8000003c3c7808 */ /* 0x000fe40003000000 */
[----:B------:R-:W-:-:S02]  /*fbd0*/  FSEL R38, R132, -INF , !P3 ;  /* 0xff80000084267808 */ /* 0x000fc40005800000 */
[----:B------:R-:W-:Y:S01]  /*fbe0*/  ISETP.GE.AND P6, PT, R0, UR9, PT ;  /* 0x0000000900007c0c */ /* 0x000fe2000bfc6270 */
[----:B------:R-:W-:Y:S01]  /*fbf0*/  UIADD3 UR9, UPT, UPT, UR49, 0x79, URZ ;  /* 0x0000007931097890 */ /* 0x000fe2000fffe0ff */
[----:B------:R-:W-:Y:S02]  /*fc00*/  ISETP.LE.AND P3, PT, R3, UR18, PT ;  /* 0x0000001203007c0c */ /* 0x000fe4000bf63270 */
[----:B------:R-:W-:Y:S02]  /*fc10*/  FSEL R137, R137, -INF , !P4 ;  /* 0xff80000089897808 */ /* 0x000fe40006000000 */
[----:B------:R-:W-:Y:S02]  /*fc20*/  FSEL R32, R138, -INF , !P1 ;  /* 0xff8000008a207808 */ /* 0x000fe40004800000 */
[C---:B------:R-:W-:Y:S02]  /*fc30*/  ISETP.LE.AND P4, PT, R3.reuse, UR13, PT ;  /* 0x0000000d03007c0c */ /* 0x040fe4000bf83270 */
[----:B------:R-:W-:-:S02]  /*fc40*/  ISETP.LE.AND P1, PT, R3, UR12, PT ;  /* 0x0000000c03007c0c */ /* 0x000fc4000bf23270 */
[----:B------:R-:W-:Y:S02]  /*fc50*/  FSEL R57, R57, -INF , P6 ;  /* 0xff80000039397808 */ /* 0x000fe40003000000 */
[----:B------:R-:W-:Y:S02]  /*fc60*/  FSEL R34, R136, -INF , !P3 ;  /* 0xff80000088227808 */ /* 0x000fe40005800000 */
[----:B------:R-:W-:Y:S01]  /*fc70*/  ISETP.GE.AND P6, PT, R0, UR4, PT ;  /* 0x0000000400007c0c */ /* 0x000fe2000bfc6270 */
[----:B------:R-:W-:Y:S01]  /*fc80*/  UIADD3 UR4, UPT, UPT, UR49, 0x7e, URZ ;  /* 0x0000007e31047890 */ /* 0x000fe2000fffe0ff */
[----:B------:R-:W-:Y:S02]  /*fc90*/  ISETP.LE.AND P3, PT, R3, UR14, PT ;  /* 0x0000000e03007c0c */ /* 0x000fe4000bf63270 */
[----:B------:R-:W-:Y:S02]  /*fca0*/  FSEL R141, R141, -INF , !P4 ;  /* 0xff8000008d8d7808 */ /* 0x000fe40006000000 */
[----:B------:R-:W-:-:S02]  /*fcb0*/  FSEL R28, R142, -INF , !P1 ;  /* 0xff8000008e1c7808 */ /* 0x000fc40004800000 */
[----:B------:R-:W-:Y:S01]  /*fcc0*/  ISETP.GE.AND P5, PT, R0, UR6, PT ;  /* 0x0000000600007c0c */ /* 0x000fe2000bfa6270 */
[----:B------:R-:W-:Y:S01]  /*fcd0*/  UIADD3 UR6, UPT, UPT, UR49, 0x7c, URZ ;  /* 0x0000007c31067890 */ /* 0x000fe2000fffe0ff */
[C---:B------:R-:W-:Y:S02]  /*fce0*/  ISETP.LE.AND P4, PT, R3.reuse, UR9, PT ;  /* 0x0000000903007c0c */ /* 0x040fe4000bf83270 */
[C---:B------:R-:W-:Y:S02]  /*fcf0*/  ISETP.LE.AND P1, PT, R3.reuse, UR8, PT ;  /* 0x0000000803007c0c */ /* 0x040fe4000bf23270 */
[----:B------:R-:W-:Y:S02]  /*fd00*/  FSEL R30, R140, -INF , !P3 ;  /* 0xff8000008c1e7808 */ /* 0x000fe40005800000 */
[C---:B------:R-:W-:Y:S02]  /*fd10*/  ISETP.LE.AND P2, PT, R3.reuse, UR37, PT ;  /* 0x0000002503007c0c */ /* 0x040fe4000bf43270 */
[----:B------:R-:W-:-:S02]  /*fd20*/  ISETP.LE.AND P3, PT, R3, UR10, PT ;  /* 0x0000000a03007c0c */ /* 0x000fc4000bf63270 */
[----:B------:R-:W-:Y:S02]  /*fd30*/  FSEL R22, R22, -INF , P5 ;  /* 0xff80000016167808 */ /* 0x000fe40002800000 */
[----:B------:R-:W-:Y:S02]  /*fd40*/  FSEL R145, R145, -INF , !P4 ;  /* 0xff80000091917808 */ /* 0x000fe40006000000 */
[----:B------:R-:W-:Y:S02]  /*fd50*/  FSEL R24, R146, -INF , !P1 ;  /* 0xff80000092187808 */ /* 0x000fe40004800000 */
[----:B------:R-:W-:Y:S01]  /*fd60*/  ISETP.GE.AND P5, PT, R0, UR37, PT ;  /* 0x0000002500007c0c */ /* 0x000fe2000bfa6270 */
[----:B------:R-:W-:Y:S01]  /*fd70*/  UIADD3 UR37, UPT, UPT, UR49, 0x3, URZ ;  /* 0x0000000331257890 */ /* 0x000fe2000fffe0ff */
[C---:B------:R-:W-:Y:S02]  /*fd80*/  ISETP.LE.AND P4, PT, R3.reuse, UR5, PT ;  /* 0x0000000503007c0c */ /* 0x040fe4000bf83270 */
[----:B------:R-:W-:-:S02]  /*fd90*/  ISETP.LE.AND P1, PT, R3, UR4, PT ;  /* 0x0000000403007c0c */ /* 0x000fc4000bf23270 */
[----:B------:R-:W-:Y:S02]  /*fda0*/  FSEL R58, R58, -INF , P6 ;  /* 0xff8000003a3a7808 */ /* 0x000fe40003000000 */
[----:B------:R-:W-:Y:S02]  /*fdb0*/  FSEL R69, R81, -INF , !P2 ;  /* 0xff80000051457808 */ /* 0x000fe40005000000 */
[----:B------:R-:W-:Y:S02]  /*fdc0*/  FSEL R26, R144, -INF , !P3 ;  /* 0xff800000901a7808 */ /* 0x000fe40005800000 */
[C---:B------:R-:W-:Y:S01]  /*fdd0*/  ISETP.GE.AND P0, PT, R0.reuse, UR77, PT ;  /* 0x0000004d00007c0c */ /* 0x040fe2000bf06270 */
[----:B------:R-:W-:Y:S01]  /*fde0*/  UIADD3 UR77, UPT, UPT, UR49, 0x7, URZ ;  /* 0x00000007314d7890 */ /* 0x000fe2000fffe0ff */
[----:B------:R-:W-:Y:S01]  /*fdf0*/  ISETP.GE.AND P6, PT, R0, UR76, PT ;  /* 0x0000004c00007c0c */ /* 0x000fe2000bfc6270 */
[----:B------:R-:W-:Y:S01]  /*fe00*/  UIADD3 UR76, UPT, UPT, UR49, 0xb, URZ ;  /* 0x0000000b314c7890 */ /* 0x000fe2000fffe0ff */
[----:B------:R-:W-:-:S02]  /*fe10*/  ISETP.LE.AND P3, PT, R3, UR6, PT ;  /* 0x0000000603007c0c */ /* 0x000fc4000bf63270 */
[----:B------:R-:W-:Y:S02]  /*fe20*/  FSEL R149, R149, -INF , !P4 ;  /* 0xff80000095957808 */ /* 0x000fe40006000000 */
[----:B------:R-:W-:Y:S02]  /*fe30*/  FSEL R18, R150, -INF , !P1 ;  /* 0xff80000096127808 */ /* 0x000fe40004800000 */
[----:B------:R-:W-:Y:S01]  /*fe40*/  ISETP.GE.AND P2, PT, R0, UR75, PT ;  /* 0x0000004b00007c0c */ /* 0x000fe2000bf46270 */
[----:B------:R-:W-:Y:S01]  /*fe50*/  UIADD3 UR75, UPT, UPT, UR49, 0xf, URZ ;  /* 0x0000000f314b7890 */ /* 0x000fe2000fffe0ff */
[C---:B------:R-:W-:Y:S02]  /*fe60*/  ISETP.LE.AND P4, PT, R3.reuse, UR49, PT ;  /* 0x0000003103007c0c */ /* 0x040fe4000bf83270 */
[----:B------:R-:W-:Y:S01]  /*fe70*/  ISETP.LE.AND P1, PT, R3, UR73, PT ;  /* 0x0000004903007c0c */ /* 0x000fe2000bf23270 */
[----:B------:R-:W-:Y:S01]  /*fe80*/  UIADD3 UR73, UPT, UPT, UR49, 0x17, URZ ;  /* 0x0000001731497890 */ /* 0x000fe2000fffe0ff */
[----:B------:R-:W-:-:S02]  /*fe90*/  FSEL R69, R69, -INF , P5 ;  /* 0xff80000045457808 */ /* 0x000fc40002800000 */
[----:B------:R-:W-:Y:S02]  /*fea0*/  FSEL R54, R148, -INF , !P3 ;  /* 0xff80000094367808 */ /* 0x000fe40005800000 */
[----:B------:R-:W-:Y:S02]  /*feb0*/  ISETP.LE.AND P5, PT, R3, UR37, PT ;  /* 0x0000002503007c0c */ /* 0x000fe4000bfa3270 */
[----:B------:R-:W-:Y:S01]  /*fec0*/  ISETP.GE.AND P3, PT, R0, UR74, PT ;  /* 0x0000004a00007c0c */ /* 0x000fe2000bf66270 */
[----:B------:R-:W-:Y:S01]  /*fed0*/  UIADD3 UR74, UPT, UPT, UR49, 0x13, URZ ;  /* 0x00000013314a7890 */ /* 0x000fe2000fffe0ff */
[----:B------:R-:W-:Y:S02]  /*fee0*/  R2UR.FILL UR37, R4 ;  /* 0x00000000042572ca */ /* 0x000fe400004e0000 */
[----:B------:R-:W-:Y:S02]  /*fef0*/  FSEL R124, R88, -INF , !P4 ;  /* 0xff800000587c7808 */ /* 0x000fe40006000000 */
[----:B------:R-:W-:-:S02]  /*ff00*/  FSEL R4, R89, -INF , !P1 ;  /* 0xff80000059047808 */ /* 0x000fc40004800000 */
[C---:B------:R-:W-:Y:S02]  /*ff10*/  ISETP.LE.AND P4, PT, R3.reuse, UR77, PT ;  /* 0x0000004d03007c0c */ /* 0x040fe4000bf83270 */
[----:B------:R-:W-:Y:S02]  /*ff20*/  ISETP.LE.AND P1, PT, R3, UR76, PT ;  /* 0x0000004c03007c0c */ /* 0x000fe4000bf23270 */
[----:B------:R-:W-:Y:S02]  /*ff30*/  FSEL R91, R91, -INF , !P5 ;  /* 0xff8000005b5b7808 */ /* 0x000fe40006800000 */
[----:B------:R-:W-:Y:S02]  /*ff40*/  ISETP.LE.AND P5, PT, R3, UR75, PT ;  /* 0x0000004b03007c0c */ /* 0x000fe4000bfa3270 */
[----:B------:R-:W-:Y:S02]  /*ff50*/  FSEL R95, R95, -INF , !P4 ;  /* 0xff8000005f5f7808 */ /* 0x000fe40006000000 */
[----:B------:R-:W-:-:S02]  /*ff60*/  FSEL R99, R99, -INF , !P1 ;  /* 0xff80000063637808 */ /* 0x000fc40004800000 */
[----:B------:R-:W-:Y:S02]  /*ff70*/  ISETP.LE.AND P4, PT, R3, UR74, PT ;  /* 0x0000004a03007c0c */ /* 0x000fe4000bf83270 */
[C---:B------:R-:W-:Y:S01]  /*ff80*/  ISETP.GE.AND P1, PT, R0.reuse, UR72, PT ;  /* 0x0000004800007c0c */ /* 0x040fe2000bf26270 */
[----:B------:R-:W-:Y:S01]  /*ff90*/  UIADD3 UR72, UPT, UPT, UR49, 0x1b, URZ ;  /* 0x0000001b31487890 */ /* 0x000fe2000fffe0ff */
[----:B------:R-:W-:Y:S02]  /*ffa0*/  FSEL R103, R103, -INF , !P5 ;  /* 0xff80000067677808 */ /* 0x000fe40006800000 */
[----:B------:R-:W-:Y:S02]  /*ffb0*/  ISETP.LE.AND P5, PT, R3, UR73, PT ;  /* 0x0000004903007c0c */ /* 0x000fe4000bfa3270 */
[----:B------:R-:W-:Y:S02]  /*ffc0*/  FSEL R107, R107, -INF , !P4 ;  /* 0xff8000006b6b7808 */ /* 0x000fe40006000000 */
[----:B------:R-:W-:Y:S01]  /*ffd0*/  ISETP.GE.AND P4, PT, R0, UR71, PT ;  /* 0x0000004700007c0c */ /* 0x000fe2000bf86270 */
[----:B------:R-:W-:Y:S01]  /*ffe0*/  UIADD3 UR71, UPT, UPT, UR49, 0x1f, URZ ;  /* 0x0000001f31477890 */ /* 0x000fe2000fffe0ff */
[----:B------:R-:W-:-:S02]  /*fff0*/  FSEL R163, R111, -INF , !P5 ;  /* 0xff8000006fa37808 */ /* 0x000fc40006800000 */
[----:B------:R-:W-:Y:S02]  /*10000*/  ISETP.LE.AND P5, PT, R3, UR72, PT ;  /* 0x0000004803007c0c */ /* 0x000fe4000bfa3270 */
[----:B------:R-:W-:Y:S02]  /*10010*/  FSEL R122, R7, -INF , P0 ;  /* 0xff800000077a7808 */ /* 0x000fe40000000000 */
[----:B------:R-:W-:Y:S02]  /*10020*/  FSEL R115, R115, -INF , !P5 ;  /* 0xff80000073737808 */ /* 0x000fe40006800000 */
[----:B------:R-:W-:Y:S02]  /*10030*/  ISETP.LE.AND P5, PT, R3, UR71, PT ;  /* 0x0000004703007c0c */ /* 0x000fe4000bfa3270 */
[----:B------:R-:W-:Y:S01]  /*10040*/  ISETP.GE.AND P0, PT, R0, UR70, PT ;  /* 0x0000004600007c0c */ /* 0x000fe2000bf06270 */
[----:B------:R-:W-:Y:S01]  /*10050*/  UIADD3 UR70, UPT, UPT, UR49, 0x23, URZ ;  /* 0x0000002331467890 */ /* 0x000fe2000fffe0ff */
[----:B------:R-:W-:-:S02]  /*10060*/  FSEL R113, R119, -INF , !P5 ;  /* 0xff80000077717808 */ /* 0x000fc40006800000 */
[----:B------:R-:W-:Y:S02]  /*10070*/  FSEL R111, R85, -INF , P2 ;  /* 0xff800000556f7808 */ /* 0x000fe40001000000 */
[C---:B------:R-:W-:Y:S01]  /*10080*/  ISETP.GE.AND P5, PT, R0.reuse, UR69, PT ;  /* 0x0000004500007c0c */ /* 0x040fe2000bfa6270 */
[----:B------:R-:W-:Y:S01]  /*10090*/  UIADD3 UR69, UPT, UPT, UR49, 0x27, URZ ;  /* 0x0000002731457890 */ /* 0x000fe2000fffe0ff */
[----:B------:R-:W-:Y:S01]  /*100a0*/  ISETP.GE.AND P2, PT, R0, UR68, PT ;  /* 0x0000004400007c0c */ /* 0x000fe2000bf46270 */
[----:B------:R-:W-:Y:S01]  /*100b0*/  UIADD3 UR68, UPT, UPT, UR49, 0x2b, URZ ;  /* 0x0000002b31447890 */ /* 0x000fe2000fffe0ff */
[----:B------:R-:W-:Y:S02]  /*100c0*/  FSEL R120, R6, -INF , P3 ;  /* 0xff80000006787808 */ /* 0x000fe40001800000 */
[----:B------:R-:W-:Y:S01]  /*100d0*/  ISETP.GE.AND P3, PT, R0, UR67, PT ;  /* 0x0000004300007c0c */ /* 0x000fe2000bf66270 */
[----:B------:R-:W-:Y:S01]  /*100e0*/  UIADD3 UR67, UPT, UPT, UR49, 0x2f, URZ ;  /* 0x0000002f31437890 */ /* 0x000fe2000fffe0ff */
[----:B------:R-:W-:-:S02]  /*100f0*/  FSEL R118, R118, -INF , P0 ;  /* 0xff80000076767808 */ /* 0x000fc40000000000 */
[----:B------:R-:W-:Y:S02]  /*10100*/  FSEL R88, R5, -INF , P1 ;  /* 0xff80000005587808 */ /* 0x000fe40000800000 */
[----:B------:R-:W-:Y:S02]  /*10110*/  ISETP.LE.AND P0, PT, R3, UR70, PT ;  /* 0x0000004603007c0c */ /* 0x000fe4000bf03270 */
[----:B------:R-:W-:Y:S01]  /*10120*/  ISETP.GE.AND P1, PT, R0, UR66, PT ;  /* 0x0000004200007c0c */ /* 0x000fe2000bf26270 */
[----:B------:R-:W-:Y:S01]  /*10130*/  UIADD3 UR66, UPT, UPT, UR49, 0x33, URZ ;  /* 0x0000003331427890 */ /* 0x000fe2000fffe0ff */
[----:B------:R-:W-:Y:S02]  /*10140*/  FSEL R110, R110, -INF , P6 ;  /* 0xff8000006e6e7808 */ /* 0x000fe40003000000 */
[----:B------:R-:W-:Y:S02]  /*10150*/  FSEL R89, R25, -INF , P4 ;  /* 0xff80000019597808 */ /* 0x000fe40002000000 */
[----:B------:R-:W-:-:S02]  /*10160*/  FSEL R86, R86, -INF , P5 ;  /* 0xff80000056567808 */ /* 0x000fc40002800000 */
[----:B------:R-:W-:Y:S01]  /*10170*/  ISETP.GE.AND P4, PT, R0, UR65, PT ;  /* 0x0000004100007c0c */ /* 0x000fe2000bf86270 */
[----:B------:R-:W-:Y:S01]  /*10180*/  UIADD3 UR65, UPT, UPT, UR49, 0x37, URZ ;  /* 0x0000003731417890 */ /* 0x000fe2000fffe0ff */
[C---:B------:R-:W-:Y:S02]  /*10190*/  ISETP.LE.AND P6, PT, R3.reuse, UR69, PT ;  /* 0x0000004503007c0c */ /* 0x040fe4000bfc3270 */
[----:B------:R-:W-:Y:S02]  /*101a0*/  ISETP.LE.AND P5, PT, R3, UR68, PT ;  /* 0x0000004403007c0c */ /* 0x000fe4000bfa3270 */
[----:B------:R-:W-:Y:S02]  /*101b0*/  FSEL R9, R59, -INF , !P0 ;  /* 0xff8000003b097808 */ /* 0x000fe40004000000 */
[----:B------:R-:W-:Y:S02]  /*101c0*/  ISETP.LE.AND P0, PT, R3, UR67, PT ;  /* 0x0000004303007c0c */ /* 0x000fe4000bf03270 */
[----:B------:R-:W-:-:S02]  /*101d0*/  FSEL R8, R63, -INF , !P6 ;  /* 0xff8000003f087808 */ /* 0x000fc40007000000 */
[----:B------:R-:W-:Y:S02]  /*101e0*/  FSEL R7, R67, -INF , !P5 ;  /* 0xff80000043077808 */ /* 0x000fe40006800000 */
[----:B------:R-:W-:Y:S02]  /*101f0*/  ISETP.LE.AND P6, PT, R3, UR66, PT ;  /* 0x0000004203007c0c */ /* 0x000fe4000bfc3270 */
[----:B------:R-:W-:Y:S01]  /*10200*/  ISETP.GE.AND P5, PT, R0, UR64, PT ;  /* 0x0000004000007c0c */ /* 0x000fe2000bfa6270 */
[----:B------:R-:W-:Y:S01]  /*10210*/  UIADD3 UR64, UPT, UPT, UR49, 0x3b, URZ ;  /* 0x0000003b31407890 */ /* 0x000fe2000fffe0ff */
[----:B------:R-:W-:Y:S02]  /*10220*/  FSEL R73, R71, -INF , !P0 ;  /* 0xff80000047497808 */ /* 0x000fe40004000000 */
[----:B------:R-:W-:Y:S02]  /*10230*/  ISETP.LE.AND P0, PT, R3, UR65, PT ;  /* 0x0000004103007c0c */ /* 0x000fe4000bf03270 */
[----:B------:R-:W-:-:S02]  /*10240*/  FSEL R63, R75, -INF , !P6 ;  /* 0xff8000004b3f7808 */ /* 0x000fc40007000000 */
[----:B------:R-:W-:Y:S01]  /*10250*/  ISETP.GE.AND P6, PT, R0, UR63, PT ;  /* 0x0000003f00007c0c */ /* 0x000fe2000bfc6270 */
[----:B------:R-:W-:Y:S01]  /*10260*/  UIADD3 UR63, UPT, UPT, UR49, 0x3f, URZ ;  /* 0x0000003f313f7890 */ /* 0x000fe2000fffe0ff */
[----:B------:R-:W-:Y:S02]  /*10270*/  FSEL R59, R79, -INF , !P0 ;  /* 0xff8000004f3b7808 */ /* 0x000fe40004000000 */
[----:B------:R-:W-:Y:S02]  /*10280*/  ISETP.LE.AND P0, PT, R3, UR64, PT ;  /* 0x0000004003007c0c */ /* 0x000fe4000bf03270 */
[----:B------:R-:W-:Y:S02]  /*10290*/  FSEL R84, R84, -INF , P1 ;  /* 0xff80000054547808 */ /* 0x000fe40000800000 */
[----:B------:R-:W-:Y:S02]  /*102a0*/  FSEL R6, R83, -INF , !P0 ;  /* 0xff80000053067808 */ /* 0x000fe40004000000 */
[----:B------:R-:W-:-:S02]  /*102b0*/  ISETP.LE.AND P0, PT, R3, UR63, PT ;  /* 0x0000003f03007c0c */ /* 0x000fc4000bf03270 */
[C---:B------:R-:W-:Y:S01]  /*102c0*/  ISETP.GE.AND P1, PT, R0.reuse, UR60, PT ;  /* 0x0000003c00007c0c */ /* 0x040fe2000bf26270 */
[----:B------:R-:W-:Y:S01]  /*102d0*/  UIADD3 UR60, UPT, UPT, UR49, 0x4b, URZ ;  /* 0x0000004b313c7890 */ /* 0x000fe2000fffe0ff */
[----:B------:R-:W-:Y:S02]  /*102e0*/  FSEL R5, R87, -INF , !P0 ;  /* 0xff80000057057808 */ /* 0x000fe40004000000 */
[C---:B------:R-:W-:Y:S01]  /*102f0*/  ISETP.GE.AND P0, PT, R0.reuse, UR62, PT ;  /* 0x0000003e00007c0c */ /* 0x040fe2000bf06270 */
[----:B------:R-:W-:Y:S01]  /*10300*/  UIADD3 UR62, UPT, UPT, UR49, 0x43, URZ ;  /* 0x00000043313e7890 */ /* 0x000fe2000fffe0ff */
[----:B------:R-:W-:Y:S02]  /*10310*/  FSEL R87, R29, -INF , P2 ;  /* 0xff8000001d577808 */ /* 0x000fe40001000000 */
[----:B------:R-:W-:Y:S01]  /*10320*/  ISETP.GE.AND P2, PT, R0, UR61, PT ;  /* 0x0000003d00007c0c */ /* 0x000fe2000bf46270 */
[----:B------:R-:W-:Y:S01]  /*10330*/  UIADD3 UR61, UPT, UPT, UR49, 0x47, URZ ;  /* 0x00000047313d7890 */ /* 0x000fe2000fffe0ff */
[----:B------:R-:W-:-:S02]  /*10340*/  FSEL R116, R116, -INF , P3 ;  /* 0xff80000074747808 */ /* 0x000fc40001800000 */
[C---:B------:R-:W-:Y:S01]  /*10350*/  ISETP.GE.AND P3, PT, R0.reuse, UR59, PT ;  /* 0x0000003b00007c0c */ /* 0x040fe2000bf66270 */
[----:B------:R-:W-:Y:S01]  /*10360*/  UIADD3 UR59, UPT, UPT, UR49, 0x4f, URZ ;  /* 0x0000004f313b7890 */ /* 0x000fe2000fffe0ff */
[----:B------:R-:W-:Y:S02]  /*10370*/  FSEL R79, R37, -INF , P0 ;  /* 0xff800000254f7808 */ /* 0x000fe40000000000 */
[----:B------:R-:W-:Y:S02]  /*10380*/  FSEL R85, R33, -INF , P4 ;  /* 0xff80000021557808 */ /* 0x000fe40002000000 */
[----:B------:R-:W-:Y:S02]  /*10390*/  ISETP.LE.AND P0, PT, R3, UR62, PT ;  /* 0x0000003e03007c0c */ /* 0x000fe4000bf03270 */
[----:B------:R-:W-:Y:S01]  /*103a0*/  ISETP.GE.AND P4, PT, R0, UR58, PT ;  /* 0x0000003a00007c0c */ /* 0x000fe2000bf86270 */
[----:B------:R-:W-:Y:S01]  /*103b0*/  UIADD3 UR58, UPT, UPT, UR49, 0x53, URZ ;  /* 0x00000053313a7890 */ /* 0x000fe2000fffe0ff */
[----:B------:R-:W-:-:S02]  /*103c0*/  FSEL R114, R114, -INF , P5 ;  /* 0xff80000072727808 */ /* 0x000fc40002800000 */
[----:B------:R-:W-:Y:S02]  /*103d0*/  FSEL R78, R78, -INF , P6 ;  /* 0xff8000004e4e7808 */ /* 0x000fe40003000000 */
[----:B------:R-:W-:Y:S02]  /*103e0*/  FSEL R102, R102, -INF , P2 ;  /* 0xff80000066667808 */ /* 0x000fe40001000000 */
[----:B------:R-:W-:Y:S01]  /*103f0*/  ISETP.GE.AND P5, PT, R0, UR57, PT ;  /* 0x0000003900007c0c */ /* 0x000fe2000bfa6270 */
[----:B------:R-:W-:Y:S01]  /*10400*/  UIADD3 UR57, UPT, UPT, UR49, 0x57, URZ ;  /* 0x0000005731397890 */ /* 0x000fe2000fffe0ff */
[C---:B------:R-:W-:Y:S02]  /*10410*/  ISETP.LE.AND P6, PT, R3.reuse, UR61, PT ;  /* 0x0000003d03007c0c */ /* 0x040fe4000bfc3270 */
[----:B------:R-:W-:Y:S02]  /*10420*/  ISETP.LE.AND P2, PT, R3, UR60, PT ;  /* 0x0000003c03007c0c */ /* 0x000fe4000bf43270 */
[----:B------:R-:W-:-:S02]  /*10430*/  FSEL R119, R27, -INF , !P0 ;  /* 0xff8000001b777808 */ /* 0x000fc40004000000 */
[----:B------:R-:W-:Y:S02]  /*10440*/  ISETP.LE.AND P0, PT, R3, UR59, PT ;  /* 0x0000003b03007c0c */ /* 0x000fe4000bf03270 */
[----:B------:R-:W-:Y:S02]  /*10450*/  FSEL R117, R31, -INF , !P6 ;  /* 0xff8000001f757808 */ /* 0x000fe40007000000 */
[----:B------:R-:W-:Y:S02]  /*10460*/  FSEL R13, R35, -INF , !P2 ;  /* 0xff800000230d7808 */ /* 0x000fe40005000000 */
[----:B------:R-:W-:Y:S02]  /*10470*/  ISETP.LE.AND P6, PT, R3, UR58, PT ;  /* 0x0000003a03007c0c */ /* 0x000fe4000bfc3270 */
[----:B------:R-:W-:Y:S01]  /*10480*/  ISETP.GE.AND P2, PT, R0, UR35, PT ;  /* 0x0000002300007c0c */ /* 0x000fe2000bf46270 */
[----:B------:R-:W-:Y:S01]  /*10490*/  UIADD3 UR35, UPT, UPT, UR49, 0x5b, URZ ;  /* 0x0000005b31237890 */ /* 0x000fe2000fffe0ff */
[----:B------:R-:W-:-:S02]  /*104a0*/  FSEL R12, R39, -INF , !P0 ;  /* 0xff800000270c7808 */ /* 0x000fc40004000000 */
[----:B------:R-:W-:Y:S02]  /*104b0*/  ISETP.LE.AND P0, PT, R3, UR57, PT ;  /* 0x0000003903007c0c */ /* 0x000fe4000bf03270 */
[----:B------:R-:W-:Y:S02]  /*104c0*/  FSEL R11, R43, -INF , !P6 ;  /* 0xff8000002b0b7808 */ /* 0x000fe40007000000 */
[----:B------:R-:W-:Y:S01]  /*104d0*/  ISETP.GE.AND P6, PT, R0, UR34, PT ;  /* 0x0000002200007c0c */ /* 0x000fe2000bfc6270 */
[----:B------:R-:W-:Y:S01]  /*104e0*/  UIADD3 UR34, UPT, UPT, UR49, 0x5f, URZ ;  /* 0x0000005f31227890 */ /* 0x000fe2000fffe0ff */
[----:B------:R-:W-:Y:S02]  /*104f0*/  FSEL R81, R47, -INF , !P0 ;  /* 0xff8000002f517808 */ /* 0x000fe40004000000 */
[----:B------:R-:W-:Y:S02]  /*10500*/  ISETP.LE.AND P0, PT, R3, UR35, PT ;  /* 0x0000002303007c0c */ /* 0x000fe4000bf03270 */
[----:B------:R-:W-:-:S02]  /*10510*/  FSEL R98, R98, -INF , P4 ;  /* 0xff80000062627808 */ /* 0x000fc40002000000 */
[----:B------:R-:W-:Y:S02]  /*10520*/  FSEL R75, R51, -INF , !P0 ;  /* 0xff800000334b7808 */ /* 0x000fe40004000000 */
[----:B------:R-:W-:Y:S02]  /*10530*/  ISETP.LE.AND P0, PT, R3, UR34, PT ;  /* 0x0000002203007c0c */ /* 0x000fe4000bf03270 */
[----:B------:R-:W-:Y:S02]  /*10540*/  FSEL R82, R82, -INF , P1 ;  /* 0xff80000052527808 */ /* 0x000fe40000800000 */
[----:B------:R-:W-:Y:S02]  /*10550*/  FSEL R10, R55, -INF , !P0 ;  /* 0xff800000370a7808 */ /* 0x000fe40004000000 */
[C---:B------:R-:W-:Y:S01]  /*10560*/  ISETP.GE.AND P0, PT, R0.reuse, UR31, PT ;  /* 0x0000001f00007c0c */ /* 0x040fe2000bf06270 */
[----:B------:R-:W-:Y:S01]  /*10570*/  UIADD3 UR31, UPT, UPT, UR49, 0x63, URZ ;  /* 0x00000063311f7890 */ /* 0x000fe2000fffe0ff */
[C---:B------:R-:W-:Y:S01]  /*10580*/  ISETP.GE.AND P4, PT, R0.reuse, UR19, PT ;  /* 0x0000001300007c0c */ /* 0x040fe2000bf86270 */
[----:B------:R-:W-:Y:S01]  /*10590*/  UIADD3 UR19, UPT, UPT, UR49, 0x6f, URZ ;  /* 0x0000006f31137890 */ /* 0x000fe2000fffe0ff */
[----:B------:R-:W-:Y:S01]  /*105a0*/  ISETP.GE.AND P1, PT, R0, UR27, PT ;  /* 0x0000001b00007c0c */ /* 0x000fe2000bf26270 */
[----:B------:R-:W-:Y:S01]  /*105b0*/  UIADD3 UR27, UPT, UPT, UR49, 0x67, URZ ;  /* 0x00000067311b7890 */ /* 0x000fe2000fffe0ff */
[----:B------:R-:W-:-:S02]  /*105c0*/  FSEL R66, R66, -INF , P0 ;  /* 0xff80000042427808 */ /* 0x000fc40000000000 */
[----:B------:R-:W-:Y:S02]  /*105d0*/  ISETP.LE.AND P0, PT, R3, UR31, PT ;  /* 0x0000001f03007c0c */ /* 0x000fe4000bf03270 */
[----:B------:R-:W-:Y:S02]  /*105e0*/  FSEL R76, R76, -INF , P5 ;  /* 0xff8000004c4c7808 */ /* 0x000fe40002800000 */
[----:B------:R-:W-:Y:S01]  /*105f0*/  ISETP.GE.AND P5, PT, R0, UR11, PT ;  /* 0x0000000b00007c0c */ /* 0x000fe2000bfa6270 */
[----:B------:R-:W-:Y:S01]  /*10600*/  UIADD3 UR11, UPT, UPT, UR49, 0x77, URZ ;  /* 0x00000077310b7890 */ /* 0x000fe2000fffe0ff */
[----:B------:R-:W-:Y:S02]  /*10610*/  FSEL R67, R49, -INF , P1 ;  /* 0xff80000031437808 */ /* 0x000fe40000800000 */
[----:B------:R-:W-:Y:S02]  /*10620*/  FSEL R49, R123, -INF , !P0 ;  /* 0xff8000007b317808 */ /* 0x000fe40004000000 */
[----:B------:R-:W-:-:S02]  /*10630*/  ISETP.LE.AND P0, PT, R3, UR19, PT ;  /* 0x0000001303007c0c */ /* 0x000fc4000bf03270 */
[----:B------:R-:W-:Y:S02]  /*10640*/  FSEL R83, R41, -INF , P3 ;  /* 0xff80000029537808 */ /* 0x000fe40001800000 */
[----:B------:R-:W-:Y:S02]  /*10650*/  FSEL R77, R45, -INF , P2 ;  /* 0xff8000002d4d7808 */ /* 0x000fe40001000000 */
[----:B------:R-:W-:Y:S02]  /*10660*/  FSEL R37, R135, -INF , !P0 ;  /* 0xff80000087257808 */ /* 0x000fe40004000000 */
[C---:B------:R-:W-:Y:S01]  /*10670*/  ISETP.GE.AND P3, PT, R0.reuse, UR23, PT ;  /* 0x0000001700007c0c */ /* 0x040fe2000bf66270 */
[----:B------:R-:W-:Y:S01]  /*10680*/  UIADD3 UR23, UPT, UPT, UR49, 0x6b, URZ ;  /* 0x0000006b31177890 */ /* 0x000fe2000fffe0ff */
[----:B------:R-:W-:Y:S01]  /*10690*/  ISETP.GE.AND P2, PT, R0, UR15, PT ;  /* 0x0000000f00007c0c */ /* 0x000fe2000bf46270 */
[----:B------:R-:W-:Y:S01]  /*106a0*/  UIADD3 UR15, UPT, UPT, UR49, 0x73, URZ ;  /* 0x00000073310f7890 */ /* 0x000fe2000fffe0ff */
[----:B------:R-:W-:-:S02]  /*106b0*/  ISETP.LE.AND P0, PT, R3, UR11, PT ;  /* 0x0000000b03007c0c */ /* 0x000fc4000bf03270 */
[----:B------:R-:W-:Y:S02]  /*106c0*/  FSEL R74, R74, -INF , P3 ;  /* 0xff8000004a4a7808 */ /* 0x000fe40001800000 */
[----:B------:R-:W-:Y:S02]  /*106d0*/  FSEL R29, R143, -INF , !P0 ;  /* 0xff8000008f1d7808 */ /* 0x000fe40004000000 */
[----:B------:R-:W-:Y:S02]  /*106e0*/  FSEL R70, R70, -INF , P4 ;  /* 0xff80000046467808 */ /* 0x000fe40002000000 */
[----:B------:R-:W-:Y:S02]  /*106f0*/  FSEL R71, R53, -INF , P2 ;  /* 0xff80000035477808 */ /* 0x000fe40001000000 */
[----:B------:R-:W-:Y:S02]  /*10700*/  FSEL R52, R52, -INF , P5 ;  /* 0xff80000034347808 */ /* 0x000fe40002800000 */
[C---:B------:R-:W-:Y:S01]  /*10710*/  ISETP.GE.AND P0, PT, R0.reuse, UR33, PT ;  /* 0x0000002100007c0c */ /* 0x040fe2000bf06270 */
[----:B------:R-:W-:Y:S01]  /*10720*/  UIADD3 UR33, UPT, UPT, UR49, 0x3, URZ ;  /* 0x0000000331217890 */ /* 0x000fe2000fffe0ff */
[----:B------:R-:W-:-:S02]  /*10730*/  ISETP.GE.AND P3, PT, R0, UR32, PT ;  /* 0x0000002000007c0c */ /* 0x000fc4000bf66270 */
[C---:B------:R-:W-:Y:S02]  /*10740*/  ISETP.GE.AND P2, PT, R0.reuse, UR30, PT ;  /* 0x0000001e00007c0c */ /* 0x040fe4000bf46270 */
[C---:B------:R-:W-:Y:S02]  /*10750*/  ISETP.GE.AND P4, PT, R0.reuse, UR29, PT ;  /* 0x0000001d00007c0c */ /* 0x040fe4000bf86270 */
[----:B------:R-:W-:Y:S02]  /*10760*/  ISETP.GE.AND P5, PT, R0, UR28, PT ;  /* 0x0000001c00007c0c */ /* 0x000fe4000bfa6270 */
[----:B------:R-:W-:Y:S02]  /*10770*/  FSEL R51, R121, -INF , P0 ;  /* 0xff80000079337808 */ /* 0x000fe40000000000 */
[----:B------:R-:W-:Y:S02]  /*10780*/  FSEL R48, R48, -INF , P3 ;  /* 0xff80000030307808 */ /* 0x000fe40001800000 */
[----:B------:R-:W-:-:S02]  /*10790*/  FSEL R46, R46, -INF , P2 ;  /* 0xff8000002e2e7808 */ /* 0x000fc40001000000 */
[----:B------:R-:W-:Y:S02]  /*107a0*/  FSEL R47, R125, -INF , P4 ;  /* 0xff8000007d2f7808 */ /* 0x000fe40002000000 */
[----:B------:R-:W-:Y:S02]  /*107b0*/  FSEL R44, R44, -INF , P5 ;  /* 0xff8000002c2c7808 */ /* 0x000fe40002800000 */
[C---:B------:R-:W-:Y:S02]  /*107c0*/  ISETP.GE.AND P0, PT, R0.reuse, UR26, PT ;  /* 0x0000001a00007c0c */ /* 0x040fe4000bf06270 */
[C---:B------:R-:W-:Y:S02]  /*107d0*/  ISETP.GE.AND P3, PT, R0.reuse, UR25, PT ;  /* 0x0000001900007c0c */ /* 0x040fe4000bf66270 */
[C---:B------:R-:W-:Y:S02]  /*107e0*/  ISETP.GE.AND P2, PT, R0.reuse, UR24, PT ;  /* 0x0000001800007c0c */ /* 0x040fe4000bf46270 */
[----:B------:R-:W-:-:S02]  /*107f0*/  ISETP.GE.AND P4, PT, R0, UR22, PT ;  /* 0x0000001600007c0c */ /* 0x000fc4000bf86270 */
[----:B------:R-:W-:Y:S02]  /*10800*/  ISETP.GE.AND P5, PT, R0, UR21, PT ;  /* 0x0000001500007c0c */ /* 0x000fe4000bfa6270 */
[----:B------:R-:W-:Y:S02]  /*10810*/  FSEL R42, R42, -INF , P0 ;  /* 0xff8000002a2a7808 */ /* 0x000fe40000000000 */
[----:B------:R-:W-:Y:S02]  /*10820*/  FSEL R43, R129, -INF , P3 ;  /* 0xff800000812b7808 */ /* 0x000fe40001800000 */
[----:B------:R-:W-:Y:S02]  /*10830*/  FSEL R40, R40, -INF , P2 ;  /* 0xff80000028287808 */ /* 0x000fe40001000000 */
[----:B------:R-:W-:Y:S02]  /*10840*/  FSEL R38, R38, -INF , P4 ;  /* 0xff80000026267808 */ /* 0x000fe40002000000 */
[----:B------:R-:W-:-:S02]  /*10850*/  FSEL R39, R133, -INF , P5 ;  /* 0xff80000085277808 */ /* 0x000fc40002800000 */
[C---:B------:R-:W-:Y:S02]  /*10860*/  ISETP.GE.AND P0, PT, R0.reuse, UR20, PT ;  /* 0x0000001400007c0c */ /* 0x040fe4000bf06270 */
[C---:B------:R-:W-:Y:S02]  /*10870*/  ISETP.GE.AND P3, PT, R0.reuse, UR18, PT ;  /* 0x0000001200007c0c */ /* 0x040fe4000bf66270 */
[C---:B------:R-:W-:Y:S02]  /*10880*/  ISETP.GE.AND P2, PT, R0.reuse, UR17, PT ;  /* 0x0000001100007c0c */ /* 0x040fe4000bf46270 */
[C---:B------:R-:W-:Y:S02]  /*10890*/  ISETP.GE.AND P4, PT, R0.reuse, UR16, PT ;  /* 0x0000001000007c0c */ /* 0x040fe4000bf86270 */
[----:B------:R-:W-:Y:S02]  /*108a0*/  ISETP.GE.AND P5, PT, R0, UR14, PT ;  /* 0x0000000e00007c0c */ /* 0x000fe4000bfa6270 */
[----:B------:R-:W-:-:S02]  /*108b0*/  FSEL R36, R36, -INF , P0 ;  /* 0xff80000024247808 */ /* 0x000fc40000000000 */
[----:B------:R-:W-:Y:S02]  /*108c0*/  FSEL R34, R34, -INF , P3 ;  /* 0xff80000022227808 */ /* 0x000fe40001800000 */
[----:B------:R-:W-:Y:S02]  /*108d0*/  FSEL R35, R137, -INF , P2 ;  /* 0xff80000089237808 */ /* 0x000fe40001000000 */
[----:B------:R-:W-:Y:S02]  /*108e0*/  FSEL R32, R32, -INF , P4 ;  /* 0xff80000020207808 */ /* 0x000fe40002000000 */
[----:B------:R-:W-:Y:S02]  /*108f0*/  FSEL R30, R30, -INF , P5 ;  /* 0xff8000001e1e7808 */ /* 0x000fe40002800000 */
[C---:B------:R-:W-:Y:S02]  /*10900*/  ISETP.GE.AND P0, PT, R0.reuse, UR13, PT ;  /* 0x0000000d00007c0c */ /* 0x040fe4000bf06270 */
        /* <DEDUP_REMOVED lines=13> */
[----:B------:R-:W-:Y:S02]  /*109e0*/  ISETP.GT.AND P5, PT, R0, UR49, PT ;  /* 0x0000003100007c0c */ /* 0x000fe4000bfa4270 */
        /* <DEDUP_REMOVED lines=21> */
[----:B------:R-:W-:Y:S02]  /*10b40*/  ISETP.LE.AND P6, PT, R3, UR27, PT ;  /* 0x0000001b03007c0c */ /* 0x000fe4000bfc3270 */
        /* <DEDUP_REMOVED lines=9> */
[C---:B------:R-:W-:Y:S02]  /*10be0*/  ISETP.GE.AND P5, PT, R0.reuse, UR64, PT ;  /* 0x0000004000007c0c */ /* 0x040fe4000bfa6270 */
[----:B------:R-:W-:Y:S02]  /*10bf0*/  ISETP.LE.AND P1, PT, R3, UR23, PT ;  /* 0x0000001703007c0c */ /* 0x000fe4000bf23270 */
[----:B------:R-:W-:Y:S02]  /*10c00*/  FSEL R45, R127, -INF , !P6 ;  /* 0xff8000007f2d7808 */ /* 0x000fe40007000000 */
[----:B------:R-:W-:Y:S01]  /*10c10*/  ISETP.GE.AND P6, PT, R0, UR7, PT ;  /* 0x0000000700007c0c */ /* 0x000fe2000bfc6270 */
[----:B------:R-:W-:Y:S01]  /*10c20*/  UIADD3 UR7, UPT, UPT, UR49, 0x7b, URZ ;  /* 0x0000007b31077890 */ /* 0x000fe2000fffe0ff */
[----:B------:R-:W-:-:S02]  /*10c30*/  FSEL R91, R7, -INF , P0 ;  /* 0xff800000075b7808 */ /* 0x000fc40000000000 */
[----:B------:R-:W-:Y:S02]  /*10c40*/  FSEL R73, R73, -INF , P3 ;  /* 0xff80000049497808 */ /* 0x000fe40001800000 */
[----:B------:R-:W-:Y:S02]  /*10c50*/  FSEL R63, R63, -INF , P2 ;  /* 0xff8000003f3f7808 */ /* 0x000fe40001000000 */
[----:B------:R-:W-:Y:S02]  /*10c60*/  FSEL R59, R59, -INF , P4 ;  /* 0xff8000003b3b7808 */ /* 0x000fe40002000000 */
[----:B------:R-:W-:Y:S02]  /*10c70*/  FSEL R123, R6, -INF , P5 ;  /* 0xff800000067b7808 */ /* 0x000fe40002800000 */
[----:B------:R-:W-:Y:S02]  /*10c80*/  FSEL R41, R131, -INF , !P1 ;  /* 0xff80000083297808 */ /* 0x000fe40004800000 */
[----:B------:R-:W-:-:S02]  /*10c90*/  ISETP.GE.AND P0, PT, R0, UR63, PT ;  /* 0x0000003f00007c0c */ /* 0x000fc4000bf06270 */
[C---:B------:R-:W-:Y:S02]  /*10ca0*/  ISETP.GE.AND P3, PT, R0.reuse, UR62, PT ;  /* 0x0000003e00007c0c */ /* 0x040fe4000bf66270 */
[C---:B------:R-:W-:Y:S02]  /*10cb0*/  ISETP.GE.AND P2, PT, R0.reuse, UR61, PT ;  /* 0x0000003d00007c0c */ /* 0x040fe4000bf46270 */
[C---:B------:R-:W-:Y:S02]  /*10cc0*/  ISETP.GE.AND P4, PT, R0.reuse, UR60, PT ;  /* 0x0000003c00007c0c */ /* 0x040fe4000bf86270 */
[----:B------:R-:W-:Y:S02]  /*10cd0*/  ISETP.GE.AND P5, PT, R0, UR59, PT ;  /* 0x0000003b00007c0c */ /* 0x000fe4000bfa6270 */
[----:B------:R-:W-:Y:S02]  /*10ce0*/  ISETP.LE.AND P1, PT, R3, UR15, PT ;  /* 0x0000000f03007c0c */ /* 0x000fe4000bf23270 */
        /* <DEDUP_REMOVED lines=12> */
[----:B------:R-:W-:-:S02]  /*10db0*/  FMNMX3 R5, R17, R124, R156, !PT ;  /* 0x0000007c11057276 */ /* 0x000fc4000780009c */
[C---:B------:R-:W-:Y:S02]  /*10dc0*/  FMNMX3 R4, R17.reuse, R125, R157, !PT ;  /* 0x0000007d11047276 */ /* 0x040fe4000780009d */
[----:B------:R-:W-:Y:S02]  /*10dd0*/  FMNMX3 R3, R17, R172, R170, !PT ;  /* 0x000000ac11037276 */ /* 0x000fe400078000aa */
[----:B------:R-:W-:Y:S02]  /*10de0*/  FSEL R50, R50, -INF , P6 ;  /* 0xff80000032327808 */ /* 0x000fe40003000000 */
        /* <DEDUP_REMOVED lines=9> */
[C---:B------:R-:W-:Y:S02]  /*10e80*/  ISETP.GE.AND P6, PT, R0.reuse, UR11, PT ;  /* 0x0000000b00007c0c */ /* 0x040fe4000bfc6270 */
[----:B------:R-:W-:Y:S02]  /*10e90*/  ISETP.GE.AND P5, PT, R0, UR7, PT ;  /* 0x0000000700007c0c */ /* 0x000fe4000bfa6270 */
        /* <DEDUP_REMOVED lines=44> */
[----:B------:R-:W-:Y:S02]  /*11160*/  FSEL R45, R45, -INF , P0 ;  /* 0xff8000002d2d7808 */ /* 0x000fe40000000000 */
[----:B------:R-:W-:-:S02]  /*11170*/  FMNMX3 R0, R0, R75, R53, !PT ;  /* 0x0000004b00007276 */ /* 0x000fc40007800035 */
[----:B------:R-:W-:Y:S02]  /*11180*/  FMNMX3 R5, R5, R50, R46, !PT ;  /* 0x0000003205057276 */ /* 0x000fe4000780002e */
[----:B------:R-:W-:Y:S02]  /*11190*/  FMNMX3 R4, R4, R51, R47, !PT ;  /* 0x0000003304047276 */ /* 0x000fe4000780002f */
[----:B------:R-:W-:Y:S02]  /*111a0*/  FMNMX3 R3, R3, R48, R44, !PT ;  /* 0x0000003003037276 */ /* 0x000fe4000780002c */
[----:B------:R-:W-:Y:S02]  /*111b0*/  FSEL R41, R41, -INF , P3 ;  /* 0xff80000029297808 */ /* 0x000fe40001800000 */
[----:B------:R-:W-:Y:S02]  /*111c0*/  FSEL R37, R37, -INF , P2 ;  /* 0xff80000025257808 */ /* 0x000fe40001000000 */
[----:B------:R-:W-:-:S02]  /*111d0*/  FMNMX3 R0, R0, R49, R45, !PT ;  /* 0x0000003100007276 */ /* 0x000fc4000780002d */
[----:B------:R-:W-:Y:S02]  /*111e0*/  FMNMX3 R5, R5, R42, R38, !PT ;  /* 0x0000002a05057276 */ /* 0x000fe40007800026 */
[----:B------:R-:W-:Y:S02]  /*111f0*/  FMNMX3 R4, R4, R43, R39, !PT ;  /* 0x0000002b04047276 */ /* 0x000fe40007800027 */
[----:B------:R-:W-:Y:S02]  /*11200*/  FMNMX3 R3, R3, R40, R36, !PT ;  /* 0x0000002803037276 */ /* 0x000fe40007800024 */
[----:B------:R-:W-:Y:S02]  /*11210*/  FSEL R25, R147, -INF , !P1 ;  /* 0xff80000093197808 */ /* 0x000fe40004800000 */
[----:B------:R-:W-:Y:S02]  /*11220*/  FSEL R33, R33, -INF , P4 ;  /* 0xff80000021217808 */ /* 0x000fe40002000000 */
[----:B------:R-:W-:-:S02]  /*11230*/  FSEL R29, R29, -INF , P6 ;  /* 0xff8000001d1d7808 */ /* 0x000fc40003000000 */
        /* <DEDUP_REMOVED lines=9> */
[----:B------:R-:W-:Y:S02]  /*112d0*/  FMNMX3 R0, R0, R25, R19, !PT ;  /* 0x0000001900007276 */ /* 0x000fe40007800013 */
[----:B------:R-:W-:Y:S02]  /*112e0*/  FMNMX3 R3, R5, R4, R3, !PT ;  /* 0x0000000405037276 */ /* 0x000fe40007800003 */
[----:B------:R-:W-:-:S02]  /*112f0*/  ISETP.NE.AND P0, PT, R175, R176, PT ;  /* 0x000000b0af00720c */ /* 0x000fc40003f05270 */
[----:B------:R-:W-:-:S04]  /*11300*/  FMNMX R177, R0, R3, !PT ;  /* 0x0000000300b17209 */ /* 0x000fc80007800000 */
[C---:B------:R-:W-:Y:S01]  /*11310*/  FSETP.NEU.AND P1, PT, R177.reuse, -INF , PT ;  /* 0xff800000b100780b */ /* 0x040fe20003f2d000 */
[----:B------:R1:W-:Y:S03]  /*11320*/  STL [R1+0x64], R177 ;  /* 0x000064b101007387 */ /* 0x0003e60000100800 */
[----:B------:R-:W-:-:S03]  /*11330*/  FSEL R127, R177, RZ, P1 ;  /* 0x000000ffb17f7208 */ /* 0x000fc60000800000 */
[----:B------:R-:W-:Y:S06]  /*11340*/  @!P0 BRA `(.L_x_249) ;  /* 0x0000000000408947 */ /* 0x000fec0003800000 */
        /* <DEDUP_REMOVED lines=16> */
.L_x_249:
[----:B------:R-:W-:Y:S05]  /*11450*/  WARPSYNC.ALL ;  /* 0x0000000000007948 */ /* 0x000fea0003800000 */
[----:B------:R-:W-:Y:S01]  /*11460*/  R2UR UR4, R174 ;  /* 0x00000000ae0472ca */ /* 0x000fe200000e0000 */
[----:B------:R-:W-:Y:S01]  /*11470*/  IMAD.MOV.U32 R126, RZ, RZ, R17 ;  /* 0x000000ffff7e7224 */ /* 0x000fe200078e0011 */
[----:B------:R-:W-:-:S11]  /*11480*/  ISETP.NE.AND P0, PT, RZ, UR48, PT ;  /* 0x00000030ff007c0c */ /* 0x000fd6000bf05270 */
[----:B------:R3:W-:Y:S02]  /*11490*/  STTM.x2 tmem[UR4], R126 ;  /* 0x0000007e000079ed */ /* 0x0007e400080c0004 */
[----:B------:R-:W-:Y:S05]  /*114a0*/  @P0 BRA `(.L_x_250) ;  /* 0x0000000000040947 */ /* 0x000fea0003800000 */
[----:B------:R-:W-:Y:S05]  /*114b0*/  BPT.TRAP 0x1 ;  /* 0x000000040000795c */ /* 0x000fea0000300000 */
.L_x_250:
[----:B------:R-:W-:Y:S01]  /*114c0*/  UISETP.NE.AND UP0, UPT, UR56, URZ, UPT ;  /* 0x000000ff3800728c */ /* 0x000fe2000bf05270 */
[C---:B------:R-:W-:Y:S01]  /*114d0*/  FSETP.NEU.AND P0, PT, R177.reuse, -INF , PT ;  /* 0xff800000b100780b */ /* 0x040fe20003f0d000 */
[----:B------:R-:W-:Y:S01]  /*114e0*/  UIADD3 UR4, UPT, UPT, UR41, 0x7080, URZ ;  /* 0x0000708029047890 */ /* 0x000fe2000fffe0ff */
[----:B------:R-:W-:Y:S02]  /*114f0*/  MOV R3, UR55 ;  /* 0x0000003700037c02 */ /* 0x000fe40008000f00 */
[----:B------:R-:W-:Y:S02]  /*11500*/  FSEL R0, R177, RZ, P0 ;  /* 0x000000ffb1007208 */ /* 0x000fe40000000000 */
[----:B------:R-:W-:-:S03]  /*11510*/  SHF.L.U32 R3, R3, 0x1f, RZ ;  /* 0x0000001f03037819 */ /* 0x000fc600000006ff */
[----:B------:R-:W-:Y:S01]  /*11520*/  FMUL R0, R0, -UR37 ;  /* 0x8000002500007c20 */ /* 0x000fe20008400000 */
[----:B------:R-:W-:Y:S02]  /*11530*/  @UP0 UIADD3 UR4, UPT, UPT, UR41, 0x7070, URZ ;  /* 0x0000707029040890 */ /* 0x000fe4000fffe0ff */
[----:B------:R-:W-:Y:S01]  /*11540*/  USEL UR41, UR52, UR53, UP0 ;  /* 0x0000003534297287 */ /* 0x000fe20008000000 */
[--C-:B------:R-:W-:Y:S02]  /*11550*/  FFMA2 R124, R124.F32x2.HI_LO, UR37.F32, R0.reuse.F32 ;  /* 0x000000257c7c7c49 */ /* 0x100fe40009200000 */
[--C-:B------:R-:W-:Y:S01]  /*11560*/  FFMA2 R172, R172.F32x2.HI_LO, UR37.F32, R0.reuse.F32 ;  /* 0x00000025acac7c49 */ /* 0x100fe20009200000 */
[----:B------:R-:W-:Y:S01]  /*11570*/  ULOP3.LUT UR41, UR41, 0x1, URZ, 0x3c, !UPT ;  /* 0x0000000129297892 */ /* 0x000fe2000f8e3cff */
[--C-:B------:R-:W-:Y:S01]  /*11580*/  FFMA2 R156, R156.F32x2.HI_LO, UR37.F32, R0.reuse.F32 ;  /* 0x000000259c9c7c49 */ /* 0x100fe20009200000 */
[----:B------:R-:W-:Y:S01]  /*11590*/  FSETP.GEU.AND P4, PT, R124, -126, PT ;  /* 0xc2fc00007c00780b */ /* 0x000fe20003f8e000 */
[----:B------:R-:W-:Y:S01]  /*115a0*/  SYNCS.ARRIVE.TRANS64.A1T0 RZ, [UR4], RZ ;  /* 0x000000ffffff79a7 */ /* 0x000fe20008100004 */
[----:B------:R-:W-:Y:S01]  /*115b0*/  FSETP.GEU.AND P2, PT, R172, -126, PT ;  /* 0xc2fc0000ac00780b */ /* 0x000fe20003f4e000 */
[----:B------:R-:W-:Y:S01]  /*115c0*/  FFMA2 R170, R170.F32x2.HI_LO, UR37.F32, R0.F32 ;  /* 0x00000025aaaa7c49 */ /* 0x000fe20009200000 */
[----:B------:R-:W-:-:S02]  /*115d0*/  FSETP.GEU.AND P3, PT, R125, -126, PT ;  /* 0xc2fc00007d00780b */ /* 0x000fc40003f6e000 */
[----:B------:R-:W-:Y:S02]  /*115e0*/  FSETP.GEU.AND P1, PT, R173, -126, PT ;  /* 0xc2fc0000ad00780b */ /* 0x000fe40003f2e000 */
[----:B------:R-:W-:Y:S01]  /*115f0*/  FSETP.GEU.AND P0, PT, R156, -126, PT ;  /* 0xc2fc00009c00780b */ /* 0x000fe20003f0e000 */
[----:B------:R-:W4:Y:S01]  /*11600*/  SYNCS.PHASECHK.TRANS64.TRYWAIT P5, [UR46], R3 ;  /* 0x00000003ff0075a7 */ /* 0x000f2200080a112e */
[----:B------:R-:W-:-:S03]  /*11610*/  FSETP.GEU.AND P6, PT, R157, -126, PT ;  /* 0xc2fc00009d00780b */ /* 0x000fc60003fce000 */
[----:B------:R-:W-:Y:S02]  /*11620*/  @!P4 FMUL R124, R124, 0.5 ;  /* 0x3f0000007c7cc820 */ /* 0x000fe40000400000 */
[----:B------:R-:W-:Y:S02]  /*11630*/  @!P2 FMUL R172, R172, 0.5 ;  /* 0x3f000000acaca820 */ /* 0x000fe40000400000 */
[----:B------:R-:W5:Y:S01]  /*11640*/  MUFU.EX2 R4, R124 ;  /* 0x0000007c00047308 */ /* 0x000f620000000800 */
[----:B------:R-:W-:Y:S01]  /*11650*/  @!P3 FMUL R125, R125, 0.5 ;  /* 0x3f0000007d7db820 */ /* 0x000fe20000400000 */
[----:B------:R-:W-:-:S06]  /*11660*/  @!P1 FMUL R173, R173, 0.5 ;  /* 0x3f000000adad9820 */ /* 0x000fcc0000400000 */
[----:B------:R-:W1:Y:S01]  /*11670*/  MUFU.EX2 R5, R125 ;  /* 0x0000007d00057308 */ /* 0x000e620000000800 */
[----:B-----5:R5:W-:Y:S04]  /*11680*/  STL [R1+0x58], R4 ;  /* 0x0000580401007387 */ /* 0x020be80000100800 */
[----:B-1----:R-:W-:Y:S03]  /*11690*/  STL [R1+0x5c], R5 ;  /* 0x00005c0501007387 */ /* 0x002fe60000100800 */
[----:B-----5:R-:W1:Y:S02]  /*116a0*/  MUFU.EX2 R4, R172 ;  /* 0x000000ac00047308 */ /* 0x020e640000000800 */
[----:B-1----:R1:W-:Y:S06]  /*116b0*/  STL [R1+0x50], R4 ;  /* 0x0000500401007387 */ /* 0x0023ec0000100800 */
[----:B-1----:R-:W1:Y:S02]  /*116c0*/  MUFU.EX2 R4, R173 ;  /* 0x000000ad00047308 */ /* 0x002e640000000800 */
[----:B-1----:R1:W-:Y:S01]  /*116d0*/  STL [R1+0x54], R4 ;  /* 0x0000540401007387 */ /* 0x0023e20000100800 */
[----:B----4-:R-:W-:Y:S05]  /*116e0*/  @!P5 BRA `(.L_x_251) ;  /* 0x0000007800f4d947 */ /* 0x010fea0003800000 */
.L_x_435:
[----:B---3--:R-:W3:Y:S04]  /*116f0*/  LDL R126, [R1+0x54] ;  /* 0x00005400017e7983 */ /* 0x008ee80000100800 */
[----:B------:R-:W4:Y:S04]  /*11700*/  LDL R127, [R1+0x50] ;  /* 0x00005000017f7983 */ /* 0x000f280000100800 */
[----:B------:R-:W5:Y:S04]  /*11710*/  LDL R125, [R1+0x58] ;  /* 0x00005800017d7983 */ /* 0x000f680000100800 */
[----:B------:R-:W2:Y:S01]  /*11720*/  LDL R124, [R1+0x5c] ;  /* 0x00005c00017c7983 */ /* 0x000ea20000100800 */
[----:B------:R-:W-:Y:S01]  /*11730*/  @!P0 FMUL R156, R156, 0.5 ;  /* 0x3f0000009c9c8820 */ /* 0x000fe20000400000 */
[----:B------:R-:W-:-:S02]  /*11740*/  FFMA2 R168, R168.F32x2.HI_LO, UR37.F32, R0.F32 ;  /* 0x00000025a8a87c49 */ /* 0x000fc40009200000 */
[--C-:B------:R-:W-:Y:S01]  /*11750*/  FFMA2 R158, R158.F32x2.HI_LO, UR37.F32, R0.reuse.F32 ;  /* 0x000000259e9e7c49 */ /* 0x100fe20009200000 */
[----:B------:R-:W1:Y:S01]  /*11760*/  MUFU.EX2 R128, R156 ;  /* 0x0000009c00807308 */ /* 0x000e620000000800 */
[----:B------:R-:W-:Y:S01]  /*11770*/  FSETP.GEU.AND P5, PT, R170, -126, PT ;  /* 0xc2fc0000aa00780b */ /* 0x000fe20003fae000 */
[----:B------:R-:W-:Y:S01]  /*11780*/  @!P6 FMUL R157, R157, 0.5 ;  /* 0x3f0000009d9de820 */ /* 0x000fe20000400000 */
[--C-:B------:R-:W-:Y:S02]  /*11790*/  FFMA2 R154, R154.F32x2.HI_LO, UR37.F32, R0.reuse.F32 ;  /* 0x000000259a9a7c49 */ /* 0x100fe40009200000 */
[--C-:B------:R-:W-:Y:S02]  /*117a0*/  FFMA2 R152, R152.F32x2.HI_LO, UR37.F32, R0.reuse.F32 ;  /* 0x0000002598987c49 */ /* 0x100fe40009200000 */
[--C-:B------:R-:W-:Y:S01]  /*117b0*/  FFMA2 R164, R164.F32x2.HI_LO, UR37.F32, R0.reuse.F32 ;  /* 0x00000025a4a47c49 */ /* 0x100fe20009200000 */
[----:B-1----:R-:W1:Y:S01]  /*117c0*/  MUFU.EX2 R3, R157 ;  /* 0x0000009d00037308 */ /* 0x002e620000000800 */
[----:B------:R-:W-:-:S02]  /*117d0*/  FFMA2 R166, R166.F32x2.HI_LO, UR37.F32, R0.F32 ;  /* 0x00000025a6a67c49 */ /* 0x000fc40009200000 */
[--C-:B------:R-:W-:Y:S02]  /*117e0*/  FFMA2 R104, R104.F32x2.HI_LO, UR37.F32, R0.reuse.F32 ;  /* 0x0000002568687c49 */ /* 0x100fe40009200000 */
[--C-:B------:R-:W-:Y:S02]  /*117f0*/  FFMA2 R108, R108.F32x2.HI_LO, UR37.F32, R0.reuse.F32 ;  /* 0x000000256c6c7c49 */ /* 0x100fe40009200000 */
[--C-:B------:R-:W-:Y:S02]  /*11800*/  FFMA2 R162, R162.F32x2.HI_LO, UR37.F32, R0.reuse.F32 ;  /* 0x00000025a2a27c49 */ /* 0x100fe40009200000 */
[--C-:B------:R-:W-:Y:S02]  /*11810*/  FFMA2 R160, R160.F32x2.HI_LO, UR37.F32, R0.reuse.F32 ;  /* 0x00000025a0a07c49 */ /* 0x100fe40009200000 */
[--C-:B------:R-:W-:Y:S02]  /*11820*/  FFMA2 R112, R112.F32x2.HI_LO, UR37.F32, R0.reuse.F32 ;  /* 0x0000002570707c49 */ /* 0x100fe40009200000 */
        /* <DEDUP_REMOVED lines=45> */
[----:B------:R-:W-:Y:S01]  /*11b00*/  FFMA2 R26, R26.F32x2.HI_LO, UR37.F32, R0.F32 ;  /* 0x000000251a1a7c49 */ /* 0x000fe20009200000 */
[----:B------:R-:W-:Y:S01]  /*11b10*/  USHF.R.U32.HI UR4, URZ, 0x15, UR44 ;  /* 0x00000015ff047899 */ /* 0x000fe2000801162c */
[----:B------:R-:W-:Y:S01]  /*11b20*/  @!P0 FMUL R128, R128, R128 ;  /* 0x0000008080808220 */ /* 0x000fe20000400000 */
[C---:B------:R-:W-:Y:S01]  /*11b30*/  FSETP.GEU.AND P0, PT, R169.reuse, -126, PT ;  /* 0xc2fc0000a900780b */ /* 0x040fe20003f0e000 */
[----:B------:R-:W-:Y:S01]  /*11b40*/  @!P5 FMUL R170, R170, 0.5 ;  /* 0x3f000000aaaad820 */ /* 0x000fe20000400000 */
[----:B------:R-:W-:Y:S01]  /*11b50*/  UISETP.NE.AND UP0, UPT, UR56, URZ, UPT ;  /* 0x000000ff3800728c */ /* 0x000fe2000bf05270 */
[----:B------:R-:W-:Y:S02]  /*11b60*/  SYNCS.ARRIVE.TRANS64.A1T0 RZ, [UR45], RZ ;  /* 0x000000ffffff79a7 */ /* 0x000fe4000810002d */
[----:B------:R-:W1:Y:S08]  /*11b70*/  MUFU.EX2 R20, R170 ;  /* 0x000000aa00147308 */ /* 0x000e700000000800 */
[----:B------:R-:W-:-:S04]  /*11b80*/  @!P0 FMUL R169, R169, 0.5 ;  /* 0x3f000000a9a98820 */ /* 0x000fc80000400000 */
[----:B------:R-:W1:Y:S02]  /*11b90*/  MUFU.EX2 R13, R169 ;  /* 0x000000a9000d7308 */ /* 0x000e640000000800 */
[----:B-1----:R-:W-:Y:S01]  /*11ba0*/  @!P6 FMUL R3, R3, R3 ;  /* 0x000000030303e220 */ /* 0x002fe20000400000 */
[----:B------:R-:W-:Y:S01]  /*11bb0*/  FSETP.GEU.AND P6, PT, R154, -126, PT ;  /* 0xc2fc00009a00780b */ /* 0x000fe20003fce000 */
[----:B------:R-:W-:Y:S01]  /*11bc0*/  @!P5 FMUL R20, R20, R20 ;  /* 0x000000141414d220 */ /* 0x000fe20000400000 */
[----:B------:R-:W-:Y:S01]  /*11bd0*/  FSETP.GEU.AND P5, PT, R155, -126, PT ;  /* 0xc2fc00009b00780b */ /* 0x000fe20003fae000 */
[----:B------:R-:W-:Y:S01]  /*11be0*/  @!P0 FMUL R13, R13, R13 ;  /* 0x0000000d0d0d8220 */ /* 0x000fe20000400000 */
[----:B------:R-:W-:-:S09]  /*11bf0*/  FSETP.GEU.AND P0, PT, R164, -126, PT ;  /* 0xc2fc0000a400780b */ /* 0x000fd20003f0e000 */
[----:B------:R-:W-:-:S04]  /*11c00*/  @!P6 FMUL R154, R154, 0.5 ;  /* 0x3f0000009a9ae820 */ /* 0x000fc80000400000 */
[----:B------:R-:W1:Y:S01]  /*11c10*/  MUFU.EX2 R10, R154 ;  /* 0x0000009a000a7308 */ /* 0x000e620000000800 */
[----:B------:R-:W-:Y:S01]  /*11c20*/  @!P5 FMUL R155, R155, 0.5 ;  /* 0x3f0000009b9bd820 */ /* 0x000fe20000400000 */
[----:B------:R-:W-:-:S06]  /*11c30*/  @!P0 FMUL R164, R164, 0.5 ;  /* 0x3f000000a4a48820 */ /* 0x000fcc0000400000 */
[----:B------:R-:W1:Y:S08]  /*11c40*/  MUFU.EX2 R11, R155 ;  /* 0x0000009b000b7308 */ /* 0x000e700000000800 */
        /* <DEDUP_REMOVED lines=8> */
[----:B------:R-:W-:Y:S01]  /*11cd0*/  MUFU.EX2 R5, R165 ;  /* 0x000000a500057308 */ /* 0x000fe20000000800 */
[----:B---3--:R-:W-:Y:S01]  /*11ce0*/  @!P1 FMUL R126, R126, R126 ;  /* 0x0000007e7e7e9220 */ /* 0x008fe20000400000 */
[----:B----4-:R-:W-:-:S04]  /*11cf0*/  @!P2 FMUL R127, R127, R127 ;  /* 0x0000007f7f7fa220 */ /* 0x010fc80000400000 */
[----:B------:R-:W-:Y:S01]  /*11d00*/  @!P1 STL [R1+0x54], R126 ;  /* 0x0000547e01009387 */ /* 0x000fe20000100800 */
[----:B-----5:R-:W-:Y:S01]  /*11d10*/  @!P4 FMUL R125, R125, R125 ;  /* 0x0000007d7d7dc220 */ /* 0x020fe20000400000 */
[----:B--2---:R-:W-:Y:S01]  /*11d20*/  @!P3 FMUL R124, R124, R124 ;  /* 0x0000007c7c7cb220 */ /* 0x004fe20000400000 */
[----:B------:R-:W-:-:S03]  /*11d30*/  FSETP.GEU.AND P1, PT, R168, -126, PT ;  /* 0xc2fc0000a800780b */ /* 0x000fc60003f2e000 */
[----:B------:R-:W-:Y:S01]  /*11d40*/  @!P4 STL [R1+0x58], R125 ;  /* 0x0000587d0100c387 */ /* 0x000fe20000100800 */
[----:B------:R-:W-:-:S03]  /*11d50*/  FSETP.GEU.AND P4, PT, R171, -126, PT ;  /* 0xc2fc0000ab00780b */ /* 0x000fc60003f8e000 */
[----:B------:R-:W-:Y:S01]  /*11d60*/  @!P3 STL [R1+0x5c], R124 ;  /* 0x00005c7c0100b387 */ /* 0x000fe20000100800 */
[----:B------:R-:W-:-:S03]  /*11d70*/  FSETP.GEU.AND P3, PT, R158, -126, PT ;  /* 0xc2fc00009e00780b */ /* 0x000fc60003f6e000 */
[----:B------:R-:W-:Y:S01]  /*11d80*/  @!P2 STL [R1+0x50], R127 ;  /* 0x0000507f0100a387 */ /* 0x000fe20000100800 */
[----:B------:R-:W-:Y:S01]  /*11d90*/  FSETP.GEU.AND P2, PT, R159, -126, PT ;  /* 0xc2fc00009f00780b */ /* 0x000fe20003f4e000 */
[----:B------:R-:W-:-:S04]  /*11da0*/  @!P1 FMUL R168, R168, 0.5 ;  /* 0x3f000000a8a89820 */ /* 0x000fc80000400000 */
[----:B------:R-:W-:Y:S01]  /*11db0*/  @!P4 FMUL R171, R171, 0.5 ;  /* 0x3f000000ababc820 */ /* 0x000fe20000400000 */
[----:B------:R-:W1:Y:S03]  /*11dc0*/  MUFU.EX2 R12, R168 ;  /* 0x000000a8000c7308 */ /* 0x000e660000000800 */
[----:B------:R-:W-:-:S04]  /*11dd0*/  @!P3 FMUL R158, R158, 0.5 ;  /* 0x3f0000009e9eb820 */ /* 0x000fc80000400000 */
[----:B------:R-:W-:Y:S01]  /*11de0*/  @!P2 FMUL R159, R159, 0.5 ;  /* 0x3f0000009f9fa820 */ /* 0x000fe20000400000 */
[----:B------:R-:W2:Y:S08]  /*11df0*/  MUFU.EX2 R21, R171 ;  /* 0x000000ab00157308 */ /* 0x000eb00000000800 */
[----:B------:R-:W3:Y:S08]  /*11e00*/  MUFU.EX2 R14, R158 ;  /* 0x0000009e000e7308 */ /* 0x000ef00000000800 */
[----:B------:R-:W4:Y:S01]  /*11e10*/  MUFU.EX2 R15, R159 ;  /* 0x0000009f000f7308 */ /* 0x000f220000000800 */
[----:B-1----:R-:W-:Y:S01]  /*11e20*/  @!P1 FMUL R12, R12, R12 ;  /* 0x0000000c0c0c9220 */ /* 0x002fe20000400000 */
[----:B------:R-:W-:Y:S01]  /*11e30*/  FSETP.GEU.AND P1, PT, R153, -126, PT ;  /* 0xc2fc00009900780b */ /* 0x000fe20003f2e000 */
[----:B--2---:R-:W-:Y:S01]  /*11e40*/  @!P4 FMUL R21, R21, R21 ;  /* 0x000000151515c220 */ /* 0x004fe20000400000 */
[----:B------:R-:W-:Y:S01]  /*11e50*/  FSETP.GEU.AND P4, PT, R166, -126, PT ;  /* 0xc2fc0000a600780b */ /* 0x000fe20003f8e000 */
[----:B---3--:R-:W-:Y:S01]  /*11e60*/  @!P3 FMUL R14, R14, R14 ;  /* 0x0000000e0e0eb220 */ /* 0x008fe20000400000 */
[----:B------:R-:W-:Y:S01]  /*11e70*/  FSETP.GEU.AND P3, PT, R167, -126, PT ;  /* 0xc2fc0000a700780b */ /* 0x000fe20003f6e000 */
[----:B----4-:R-:W-:Y:S01]  /*11e80*/  @!P2 FMUL R15, R15, R15 ;  /* 0x0000000f0f0fa220 */ /* 0x010fe20000400000 */
[----:B------:R-:W-:-:S07]  /*11e90*/  FSETP.GEU.AND P2, PT, R152, -126, PT ;  /* 0xc2fc00009800780b */ /* 0x000fce0003f4e000 */
[----:B------:R-:W-:Y:S02]  /*11ea0*/  @!P1 FMUL R153, R153, 0.5 ;  /* 0x3f00000099999820 */ /* 0x000fe40000400000 */
[----:B------:R-:W-:Y:S02]  /*11eb0*/  @!P4 FMUL R166, R166, 0.5 ;  /* 0x3f000000a6a6c820 */ /* 0x000fe40000400000 */
[----:B------:R-:W-:Y:S01]  /*11ec0*/  @!P3 FMUL R167, R167, 0.5 ;  /* 0x3f000000a7a7b820 */ /* 0x000fe20000400000 */
[----:B------:R-:W1:Y:S01]  /*11ed0*/  MUFU.EX2 R7, R153 ;  /* 0x0000009900077308 */ /* 0x000e620000000800 */
[----:B------:R-:W-:-:S07]  /*11ee0*/  @!P2 FMUL R152, R152, 0.5 ;  /* 0x3f0000009898a820 */ /* 0x000fce0000400000 */
        /* <DEDUP_REMOVED lines=11> */
[----:B------:R-:W-:Y:S01]  /*11fa0*/  @!P1 FMUL R104, R104, 0.5 ;  /* 0x3f00000068689820 */ /* 0x000fe20000400000 */
[----:B------:R-:W-:Y:S01]  /*11fb0*/  @!P0 FMUL R105, R105, 0.5 ;  /* 0x3f00000069698820 */ /* 0x000fe20000400000 */
[----:B------:R-:W-:Y:S01]  /*11fc0*/  @!P5 FMUL R108, R108, 0.5 ;  /* 0x3f0000006c6cd820 */ /* 0x000fe20000400000 */
[----:B------:R-:W-:Y:S01]  /*11fd0*/  @!P4 FMUL R109, R109, 0.5 ;  /* 0x3f0000006d6dc820 */ /* 0x000fe20000400000 */
[----:B------:R-:W-:Y:S01]  /*11fe0*/  @!P3 FMUL R162, R162, 0.5 ;  /* 0x3f000000a2a2b820 */ /* 0x000fe20000400000 */
[----:B------:R-:W1:Y:S01]  /*11ff0*/  MUFU.EX2 R184, R104 ;  /* 0x0000006800b87308 */ /* 0x000e620000000800 */
[----:B------:R-:W-:-:S07]  /*12000*/  @!P2 FMUL R163, R163, 0.5 ;  /* 0x3f000000a3a3a820 */ /* 0x000fce0000400000 */
[----:B------:R-:W2:Y:S01]  /*12010*/  MUFU.EX2 R185, R105 ;  /* 0x0000006900b97308 */ /* 0x000ea20000000800 */
[----:B------:R-:W-:-:S07]  /*12020*/  @!P6 FMUL R5, R5, R5 ;  /* 0x000000050505e220 */ /* 0x000fce0000400000 */
[----:B------:R-:W3:Y:S01]  /*12030*/  MUFU.EX2 R188, R108 ;  /* 0x0000006c00bc7308 */ /* 0x000ee20000000800 */
[----:B------:R-:W-:-:S07]  /*12040*/  FSETP.GEU.AND P6, PT, R160, -126, PT ;  /* 0xc2fc0000a000780b */ /* 0x000fce0003fce000 */
[----:B------:R-:W4:Y:S08]  /*12050*/  MUFU.EX2 R189, R109 ;  /* 0x0000006d00bd7308 */ /* 0x000f300000000800 */
[----:B------:R-:W5:Y:S08]  /*12060*/  MUFU.EX2 R186, R162 ;  /* 0x000000a200ba7308 */ /* 0x000f700000000800 */
[----:B------:R-:W5:Y:S01]  /*12070*/  MUFU.EX2 R187, R163 ;  /* 0x000000a300bb7308 */ /* 0x000f620000000800 */
[----:B-1----:R-:W-:Y:S01]  /*12080*/  @!P1 FMUL R184, R184, R184 ;  /* 0x000000b8b8b89220 */ /* 0x002fe20000400000 */
[----:B--2---:R-:W-:Y:S01]  /*12090*/  @!P0 FMUL R185, R185, R185 ;  /* 0x000000b9b9b98220 */ /* 0x004fe20000400000 */
[----:B------:R-:W-:Y:S01]  /*120a0*/  FSETP.GEU.AND P1, PT, R113, -126, PT ;  /* 0xc2fc00007100780b */ /* 0x000fe20003f2e000 */
[----:B---3--:R-:W-:Y:S01]  /*120b0*/  @!P5 FMUL R188, R188, R188 ;  /* 0x000000bcbcbcd220 */ /* 0x008fe20000400000 */
[----:B------:R-:W-:Y:S01]  /*120c0*/  FSETP.GEU.AND P0, PT, R96, -126, PT ;  /* 0xc2fc00006000780b */ /* 0x000fe20003f0e000 */
[----:B----4-:R-:W-:Y:S01]  /*120d0*/  @!P4 FMUL R189, R189, R189 ;  /* 0x000000bdbdbdc220 */ /* 0x010fe20000400000 */
[----:B------:R-:W-:Y:S01]  /*120e0*/  FSETP.GEU.AND P5, PT, R161, -126, PT ;  /* 0xc2fc0000a100780b */ /* 0x000fe20003fae000 */
[----:B-----5:R-:W-:Y:S01]  /*120f0*/  @!P3 FMUL R186, R186, R186 ;  /* 0x000000bababab220 */ /* 0x020fe20000400000 */
[----:B------:R-:W-:-:S02]  /*12100*/  FSETP.GEU.AND P4, PT, R100, -126, PT ;  /* 0xc2fc00006400780b */ /* 0x000fc40003f8e000 */
[----:B------:R-:W-:Y:S01]  /*12110*/  FSETP.GEU.AND P3, PT, R101, -126, PT ;  /* 0xc2fc00006500780b */ /* 0x000fe20003f6e000 */
[----:B------:R-:W-:Y:S01]  /*12120*/  @!P6 FMUL R160, R160, 0.5 ;  /* 0x3f000000a0a0e820 */ /* 0x000fe20000400000 */
[----:B------:R-:W-:Y:S01]  /*12130*/  @!P2 FMUL R187, R187, R187 ;  /* 0x000000bbbbbba220 */ /* 0x000fe20000400000 */
[----:B------:R-:W-:Y:S02]  /*12140*/  FSETP.GEU.AND P2, PT, R112, -126, PT ;  /* 0xc2fc00007000780b */ /* 0x000fe40003f4e000 */
[----:B------:R-:W1:Y:S01]  /*12150*/  MUFU.EX2 R182, R160 ;  /* 0x000000a000b67308 */ /* 0x000e620000000800 */
[----:B------:R-:W-:Y:S01]  /*12160*/  @!P1 FMUL R113, R113, 0.5 ;  /* 0x3f00000071719820 */ /* 0x000fe20000400000 */
[----:B------:R-:W-:Y:S02]  /*12170*/  @!P0 FMUL R96, R96, 0.5 ;  /* 0x3f00000060608820 */ /* 0x000fe40000400000 */
[----:B------:R-:W-:Y:S02]  /*12180*/  @!P5 FMUL R161, R161, 0.5 ;  /* 0x3f000000a1a1d820 */ /* 0x000fe40000400000 */
[----:B------:R-:W-:-:S02]  /*12190*/  @!P4 FMUL R100, R100, 0.5 ;  /* 0x3f0000006464c820 */ /* 0x000fc40000400000 */
[----:B------:R-:W-:Y:S01]  /*121a0*/  @!P3 FMUL R101, R101, 0.5 ;  /* 0x3f0000006565b820 */ /* 0x000fe20000400000 */
[----:B------:R-:W2:Y:S02]  /*121b0*/  MUFU.EX2 R179, R113 ;  /* 0x0000007100b37308 */ /* 0x000ea40000000800 */
[----:B------:R-:W-:-:S06]  /*121c0*/  @!P2 FMUL R112, R112, 0.5 ;  /* 0x3f0000007070a820 */ /* 0x000fcc0000400000 */
[----:B------:R-:W3:Y:S01]  /*121d0*/  MUFU.EX2 R176, R96 ;  /* 0x0000006000b07308 */ /* 0x000ee20000000800 */
[----:B-1----:R-:W-:-:S07]  /*121e0*/  @!P6 FMUL R182, R182, R182 ;  /* 0x000000b6b6b6e220 */ /* 0x002fce0000400000 */
[----:B------:R-:W1:Y:S01]  /*121f0*/  MUFU.EX2 R183, R161 ;  /* 0x000000a100b77308 */ /* 0x000e620000000800 */
[----:B------:R-:W-:-:S07]  /*12200*/  FSETP.GEU.AND P6, PT, R97, -126, PT ;  /* 0xc2fc00006100780b */ /* 0x000fce0003fce000 */
[----:B------:R-:W4:Y:S08]  /*12210*/  MUFU.EX2 R180, R100 ;  /* 0x0000006400b47308 */ /* 0x000f300000000800 */
[----:B------:R-:W5:Y:S08]  /*12220*/  MUFU.EX2 R181, R101 ;  /* 0x0000006500b57308 */ /* 0x000f700000000800 */
[----:B------:R-:W5:Y:S01]  /*12230*/  MUFU.EX2 R178, R112 ;  /* 0x0000007000b27308 */ /* 0x000f620000000800 */
[----:B--2---:R-:W-:Y:S01]  /*12240*/  @!P1 FMUL R179, R179, R179 ;  /* 0x000000b3b3b39220 */ /* 0x004fe20000400000 */
[----:B---3--:R-:W-:Y:S01]  /*12250*/  @!P0 FMUL R176, R176, R176 ;  /* 0x000000b0b0b08220 */ /* 0x008fe20000400000 */
[----:B------:R-:W-:Y:S01]  /*12260*/  FSETP.GEU.AND P1, PT, R94, -126, PT ;  /* 0xc2fc00005e00780b */ /* 0x000fe20003f2e000 */
[----:B-1----:R-:W-:Y:S01]  /*12270*/  @!P5 FMUL R183, R183, R183 ;  /* 0x000000b7b7b7d220 */ /* 0x002fe20000400000 */
        /* <DEDUP_REMOVED lines=181> */
[----:B------:R-:W-:Y:S01]  /*12dd0*/  @!P4 FMUL R79, R79, 0.5 ;  /* 0x3f0000004f4fc820 */ /* 0x000fe20000400000 */
[----:B------:R2:W-:Y:S01]  /*12de0*/  STL [R1+0x48], R128 ;  /* 0x0000488001007387 */ /* 0x0005e20000100800 */
[----:B------:R-:W-:Y:S01]  /*12df0*/  @!P3 FMUL R102, R102, 0.5 ;  /* 0x3f0000006666b820 */ /* 0x000fe20000400000 */
[----:B------:R-:W-:Y:S01]  /*12e00*/  MOV R64, R128 ;  /* 0x0000008000407202 */ /* 0x000fe20000000f00 */
[----:B------:R-:W-:Y:S01]  /*12e10*/  MUFU.EX2 R129, R83 ;  /* 0x0000005300817308 */ /* 0x000fe20000000800 */
[----:B------:R-:W-:-:S07]  /*12e20*/  @!P2 FMUL R103, R103, 0.5 ;  /* 0x3f0000006767a820 */ /* 0x000fce0000400000 */
[----:B------:R-:W-:Y:S01]  /*12e30*/  MUFU.EX2 R132, R78 ;  /* 0x0000004e00847308 */ /* 0x000fe20000000800 */
[----:B-1----:R-:W-:-:S07]  /*12e40*/  @!P6 FMUL R135, R135, R135 ;  /* 0x000000878787e220 */ /* 0x002fce0000400000 */
[----:B------:R-:W-:Y:S08]  /*12e50*/  MUFU.EX2 R133, R79 ;  /* 0x0000004f00857308 */ /* 0x000ff00000000800 */
[----:B--2---:R-:W1:Y:S01]  /*12e60*/  MUFU.EX2 R128, R82 ;  /* 0x0000005200807308 */ /* 0x004e620000000800 */
[----:B------:R-:W-:-:S07]  /*12e70*/  FSETP.GEU.AND P6, PT, R98, -126, PT ;  /* 0xc2fc00006200780b */ /* 0x000fce0003fce000 */
[----:B------:R-:W2:Y:S08]  /*12e80*/  MUFU.EX2 R130, R102 ;  /* 0x0000006600827308 */ /* 0x000eb00000000800 */
[----:B------:R-:W3:Y:S01]  /*12e90*/  MUFU.EX2 R131, R103 ;  /* 0x0000006700837308 */ /* 0x000ee20000000800 */
[----:B-1----:R-:W-:Y:S01]  /*12ea0*/  @!P1 FMUL R128, R128, R128 ;  /* 0x0000008080809220 */ /* 0x002fe20000400000 */
[----:B------:R-:W-:Y:S01]  /*12eb0*/  @!P0 FMUL R129, R129, R129 ;  /* 0x0000008181818220 */ /* 0x000fe20000400000 */
[----:B------:R-:W-:Y:S01]  /*12ec0*/  FSETP.GEU.AND P1, PT, R81, -126, PT ;  /* 0xc2fc00005100780b */ /* 0x000fe20003f2e000 */
[----:B------:R-:W-:Y:S01]  /*12ed0*/  @!P5 FMUL R132, R132, R132 ;  /* 0x000000848484d220 */ /* 0x000fe20000400000 */
[----:B------:R-:W-:Y:S01]  /*12ee0*/  FSETP.GEU.AND P0, PT, R66, -126, PT ;  /* 0xc2fc00004200780b */ /* 0x000fe20003f0e000 */
[----:B------:R-:W-:Y:S01]  /*12ef0*/  @!P4 FMUL R133, R133, R133 ;  /* 0x000000858585c220 */ /* 0x000fe20000400000 */
[----:B------:R-:W-:Y:S01]  /*12f00*/  FSETP.GEU.AND P5, PT, R99, -126, PT ;  /* 0xc2fc00006300780b */ /* 0x000fe20003fae000 */
[----:B--2---:R-:W-:Y:S01]  /*12f10*/  @!P3 FMUL R130, R130, R130 ;  /* 0x000000828282b220 */ /* 0x004fe20000400000 */
[----:B------:R-:W-:-:S02]  /*12f20*/  FSETP.GEU.AND P4, PT, R76, -126, PT ;  /* 0xc2fc00004c00780b */ /* 0x000fc40003f8e000 */
[----:B------:R-:W-:Y:S01]  /*12f30*/  FSETP.GEU.AND P3, PT, R77, -126, PT ;  /* 0xc2fc00004d00780b */ /* 0x000fe20003f6e000 */
[----:B------:R-:W-:Y:S01]  /*12f40*/  @!P6 FMUL R98, R98, 0.5 ;  /* 0x3f0000006262e820 */ /* 0x000fe20000400000 */
[----:B---3--:R-:W-:Y:S01]  /*12f50*/  @!P2 FMUL R131, R131, R131 ;  /* 0x000000838383a220 */ /* 0x008fe20000400000 */
[----:B------:R-:W-:Y:S02]  /*12f60*/  FSETP.GEU.AND P2, PT, R80, -126, PT ;  /* 0xc2fc00005000780b */ /* 0x000fe40003f4e000 */
[----:B------:R-:W-:Y:S02]  /*12f70*/  MOV R61, R126 ;  /* 0x0000007e003d7202 */ /* 0x000fe40000000f00 */
[----:B------:R-:W1:Y:S01]  /*12f80*/  MUFU.EX2 R126, R98 ;  /* 0x00000062007e7308 */ /* 0x000e620000000800 */
[----:B------:R-:W-:Y:S01]  /*12f90*/  @!P1 FMUL R81, R81, 0.5 ;  /* 0x3f00000051519820 */ /* 0x000fe20000400000 */
[----:B------:R-:W-:Y:S01]  /*12fa0*/  @!P0 FMUL R66, R66, 0.5 ;  /* 0x3f00000042428820 */ /* 0x000fe20000400000 */
[----:B------:R-:W-:Y:S01]  /*12fb0*/  @!P5 FMUL R99, R99, 0.5 ;  /* 0x3f0000006363d820 */ /* 0x000fe20000400000 */
[----:B------:R-:W-:-:S02]  /*12fc0*/  @!P4 FMUL R76, R76, 0.5 ;  /* 0x3f0000004c4cc820 */ /* 0x000fc40000400000 */
[----:B------:R-:W-:Y:S01]  /*12fd0*/  @!P3 FMUL R77, R77, 0.5 ;  /* 0x3f0000004d4db820 */ /* 0x000fe20000400000 */
[----:B------:R-:W-:Y:S02]  /*12fe0*/  MOV R60, R127 ;  /* 0x0000007f003c7202 */ /* 0x000fe40000000f00 */
[----:B------:R-:W-:Y:S01]  /*12ff0*/  @!P2 FMUL R80, R80, 0.5 ;  /* 0x3f0000005050a820 */ /* 0x000fe20000400000 */
[----:B------:R-:W2:Y:S01]  /*13000*/  MUFU.EX2 R123, R81 ;  /* 0x00000051007b7308 */ /* 0x000ea20000000800 */
[----:B------:R-:W-:Y:S02]  /*13010*/  MOV R72, R125 ;  /* 0x0000007d00487202 */ /* 0x000fe40000000f00 */
[----:B------:R-:W-:-:S05]  /*13020*/  MOV R73, R124 ;  /* 0x0000007c00497202 */ /* 0x000fca0000000f00 */
        /* <DEDUP_REMOVED lines=119> */
[----:B------:R-:W-:-:S02]  /*137a0*/  FFMA2 R22, R24.F32x2.HI_LO, UR37.F32, R0.F32 ;  /* 0x0000002518167c49 */ /* 0x000fc40009200000 */
[----:B--2---:R-:W-:Y:S01]  /*137b0*/  @!P1 FMUL R95, R95, R95 ;  /* 0x0000005f5f5f9220 */ /* 0x004fe20000400000 */
[----:B---3--:R-:W-:Y:S01]  /*137c0*/  @!P0 FMUL R92, R92, R92 ;  /* 0x0000005c5c5c8220 */ /* 0x008fe20000400000 */
[----:B-1----:R-:W-:Y:S01]  /*137d0*/  @!P5 FMUL R99, R99, R99 ;  /* 0x000000636363d220 */ /* 0x002fe20000400000 */
[----:B------:R-:W-:Y:S01]  /*137e0*/  FSETP.GEU.AND P1, PT, R22, -126, PT ;  /* 0xc2fc00001600780b */ /* 0x000fe20003f2e000 */
[----:B----4-:R-:W-:Y:S01]  /*137f0*/  @!P4 FMUL R96, R96, R96 ;  /* 0x000000606060c220 */ /* 0x010fe20000400000 */
[----:B------:R-:W-:Y:S01]  /*13800*/  FSETP.GEU.AND P0, PT, R23, -126, PT ;  /* 0xc2fc00001700780b */ /* 0x000fe20003f0e000 */
[----:B-----5:R-:W-:Y:S01]  /*13810*/  @!P3 FMUL R97, R97, R97 ;  /* 0x000000616161b220 */ /* 0x020fe20000400000 */
[----:B------:R-:W-:Y:S02]  /*13820*/  FSETP.GEU.AND P5, PT, R28, -126, PT ;  /* 0xc2fc00001c00780b */ /* 0x000fe40003fae000 */
[----:B------:R-:W-:Y:S02]  /*13830*/  FSETP.GEU.AND P4, PT, R29, -126, PT ;  /* 0xc2fc00001d00780b */ /* 0x000fe40003f8e000 */
[----:B------:R-:W-:Y:S01]  /*13840*/  FSETP.GEU.AND P3, PT, R26, -126, PT ;  /* 0xc2fc00001a00780b */ /* 0x000fe20003f6e000 */
[----:B------:R-:W-:Y:S01]  /*13850*/  @!P2 FMUL R94, R94, R94 ;  /* 0x0000005e5e5ea220 */ /* 0x000fe20000400000 */
[----:B------:R-:W-:Y:S01]  /*13860*/  FSETP.GEU.AND P2, PT, R27, -126, PT ;  /* 0xc2fc00001b00780b */ /* 0x000fe20003f4e000 */
[----:B------:R-:W-:-:S04]  /*13870*/  @!P6 FMUL R31, R31, 0.5 ;  /* 0x3f0000001f1fe820 */ /* 0x000fc80000400000 */
[----:B------:R-:W1:Y:S01]  /*13880*/  MUFU.EX2 R93, R31 ;  /* 0x0000001f005d7308 */ /* 0x000e620000000800 */
[----:B------:R-:W-:Y:S01]  /*13890*/  @!P1 FMUL R22, R22, 0.5 ;  /* 0x3f00000016169820 */ /* 0x000fe20000400000 */
[----:B------:R-:W-:Y:S01]  /*138a0*/  @!P0 FMUL R23, R23, 0.5 ;  /* 0x3f00000017178820 */ /* 0x000fe20000400000 */
[----:B------:R-:W-:Y:S01]  /*138b0*/  @!P5 FMUL R28, R28, 0.5 ;  /* 0x3f0000001c1cd820 */ /* 0x000fe20000400000 */
[----:B------:R-:W-:Y:S02]  /*138c0*/  @!P4 FMUL R29, R29, 0.5 ;  /* 0x3f0000001d1dc820 */ /* 0x000fe40000400000 */
[----:B------:R-:W-:Y:S02]  /*138d0*/  @!P3 FMUL R26, R26, 0.5 ;  /* 0x3f0000001a1ab820 */ /* 0x000fe40000400000 */
[----:B------:R-:W-:Y:S01]  /*138e0*/  @!P2 FMUL R27, R27, 0.5 ;  /* 0x3f0000001b1ba820 */ /* 0x000fe20000400000 */
[----:B------:R-:W2:Y:S01]  /*138f0*/  MUFU.EX2 R90, R28 ;  /* 0x0000001c005a7308 */ /* 0x000ea20000000800 */
[----:B------:R3:W-:Y:S01]  /*13900*/  STL [R1+0x4c], R3 ;  /* 0x00004c0301007387 */ /* 0x0007e20000100800 */
[----:B------:R-:W-:-:S03]  /*13910*/  MOV R65, R3 ;  /* 0x0000000300417202 */ /* 0x000fc60000000f00 */
[----:B------:R4:W-:Y:S03]  /*13920*/  STL [R1+0x40], R20 ;  /* 0x0000401401007387 */ /* 0x0009e60000100800 */
[----:B------:R-:W5:Y:S01]  /*13930*/  MUFU.EX2 R91, R29 ;  /* 0x0000001d005b7308 */ /* 0x000f620000000800 */
[----:B------:R4:W-:Y:S04]  /*13940*/  STL [R1+0x44], R21 ;  /* 0x0000441501007387 */ /* 0x0009e80000100800 */
[----:B------:R4:W-:Y:S03]  /*13950*/  STL [R1+0x38], R14 ;  /* 0x0000380e01007387 */ /* 0x0009e60000100800 */
[----:B------:R-:W5:Y:S01]  /*13960*/  MUFU.EX2 R88, R26 ;  /* 0x0000001a00587308 */ /* 0x000f620000000800 */
[----:B------:R4:W-:Y:S04]  /*13970*/  STL [R1+0x3c], R15 ;  /* 0x00003c0f01007387 */ /* 0x0009e80000100800 */
[----:B------:R4:W-:Y:S03]  /*13980*/  STL [R1+0x30], R12 ;  /* 0x0000300c01007387 */ /* 0x0009e60000100800 */
[----:B------:R-:W5:Y:S01]  /*13990*/  MUFU.EX2 R89, R27 ;  /* 0x0000001b00597308 */ /* 0x000f620000000800 */
[----:B------:R4:W-:Y:S01]  /*139a0*/  STL [R1+0x34], R13 ;  /* 0x0000340d01007387 */ /* 0x0009e20000100800 */
[----:B---3--:R-:W-:-:S03]  /*139b0*/  MOV R3, UR4 ;  /* 0x0000000400037c02 */ /* 0x008fc60008000f00 */
[----:B------:R4:W-:Y:S03]  /*139c0*/  STL [R1+0x28], R10 ;  /* 0x0000280a01007387 */ /* 0x0009e60000100800 */
[----:B------:R-:W3:Y:S01]  /*139d0*/  MUFU.EX2 R22, R22 ;  /* 0x0000001600167308 */ /* 0x000ee20000000800 */
[----:B------:R4:W-:Y:S04]  /*139e0*/  STL [R1+0x2c], R11 ;  /* 0x00002c0b01007387 */ /* 0x0009e80000100800 */
[----:B------:R4:W-:Y:S03]  /*139f0*/  STL [R1+0x20], R8 ;  /* 0x0000200801007387 */ /* 0x0009e60000100800 */
[----:B------:R-:W3:Y:S01]  /*13a00*/  MUFU.EX2 R23, R23 ;  /* 0x0000001700177308 */ /* 0x000ee20000000800 */
[----:B------:R4:W-:Y:S04]  /*13a10*/  STL [R1+0x24], R9 ;  /* 0x0000240901007387 */ /* 0x0009e80000100800 */
[----:B------:R4:W-:Y:S04]  /*13a20*/  STL [R1+0x18], R6 ;  /* 0x0000180601007387 */ /* 0x0009e80000100800 */
[----:B------:R4:W-:Y:S04]  /*13a30*/  STL [R1+0x1c], R7 ;  /* 0x00001c0701007387 */ /* 0x0009e80000100800 */
[----:B------:R4:W-:Y:S04]  /*13a40*/  STL [R1+0x10], R4 ;  /* 0x0000100401007387 */ /* 0x0009e80000100800 */
[----:B------:R4:W-:Y:S01]  /*13a50*/  STL [R1+0x14], R5 ;  /* 0x0000140501007387 */ /* 0x0009e20000100800 */
[----:B-1----:R-:W-:Y:S01]  /*13a60*/  @!P6 FMUL R93, R93, R93 ;  /* 0x0000005d5d5de220 */ /* 0x002fe20000400000 */
[----:B------:R-:W-:Y:S01]  /*13a70*/  LOP3.LUT P6, RZ, R3, 0x3, R2, 0x48, !PT ;  /* 0x0000000303ff7812 */ /* 0x000fe200078c4802 */
[----:B--2---:R-:W-:Y:S01]  /*13a80*/  @!P5 FMUL R90, R90, R90 ;  /* 0x0000005a5a5ad220 */ /* 0x004fe20000400000 */
[----:B-----5:R-:W-:Y:S01]  /*13a90*/  @!P4 FMUL R91, R91, R91 ;  /* 0x0000005b5b5bc220 */ /* 0x020fe20000400000 */
[----:B------:R-:W-:Y:S01]  /*13aa0*/  @!P3 FMUL R88, R88, R88 ;  /* 0x000000585858b220 */ /* 0x000fe20000400000 */
[----:B------:R-:W-:Y:S01]  /*13ab0*/  @!P2 FMUL R89, R89, R89 ;  /* 0x000000595959a220 */ /* 0x000fe20000400000 */
[----:B---3--:R-:W-:Y:S01]  /*13ac0*/  @!P1 FMUL R22, R22, R22 ;  /* 0x0000001616169220 */ /* 0x008fe20000400000 */
[----:B------:R-:W-:Y:S01]  /*13ad0*/  @!P0 FMUL R23, R23, R23 ;  /* 0x0000001717178220 */ /* 0x000fe20000400000 */
[----:B------:R-:W-:-:S02]  /*13ae0*/  ULOP3.LUT UR55, UR55, 0x1, URZ, 0x3c, !UPT ;  /* 0x0000000137377892 */ /* 0x000fc4000f8e3cff */
[----:B------:R-:W-:Y:S02]  /*13af0*/  USEL UR52, UR41, UR52, UP0 ;  /* 0x0000003429347287 */ /* 0x000fe40008000000 */
[----:B------:R-:W-:Y:S01]  /*13b00*/  USEL UR53, UR53, UR41, UP0 ;  /* 0x0000002935357287 */ /* 0x000fe20008000000 */
[----:B------:R-:W-:Y:S02]  /*13b10*/  F2FP.F16.F32.PACK_AB R56, R73, R72 ;  /* 0x000000484938723e */ /* 0x000fe400000000ff */
[----:B------:R-:W-:Y:S02]  /*13b20*/  F2FP.F16.F32.PACK_AB R57, R61, R60 ;  /* 0x0000003c3d39723e */ /* 0x000fe400000000ff */
[----:B------:R-:W-:Y:S02]  /*13b30*/  F2FP.F16.F32.PACK_AB R58, R65, R64 ;  /* 0x00000040413a723e */ /* 0x000fe400000000ff */
[----:B------:R-:W-:Y:S02]  /*13b40*/  F2FP.F16.F32.PACK_AB R59, R21, R20 ;  /* 0x00000014153b723e */ /* 0x000fe400000000ff */
[----:B------:R-:W-:-:S02]  /*13b50*/  F2FP.F16.F32.PACK_AB R60, R15, R14 ;  /* 0x0000000e0f3c723e */ /* 0x000fc400000000ff */
[----:B------:R-:W-:Y:S02]  /*13b60*/  F2FP.F16.F32.PACK_AB R61, R13, R12 ;  /* 0x0000000c0d3d723e */ /* 0x000fe400000000ff */
        /* <DEDUP_REMOVED lines=55> */
[----:B------:R-:W-:Y:S01]  /*13ee0*/  F2FP.F16.F32.PACK_AB R53, R23, R22 ;  /* 0x000000161735723e */ /* 0x000fe200000000ff */
[----:B----4-:R-:W-:Y:S06]  /*13ef0*/  @!P6 BRA `(.L_x_252) ;  /* 0x000000000040e947 */ /* 0x010fec0003800000 */
[----:B------:R-:W-:Y:S01]  /*13f00*/  MOV R2, 0x8 ;  /* 0x0000000800027802 */ /* 0x000fe20000000f00 */
        /* <DEDUP_REMOVED lines=15> */
.L_x_252:
[----:B------:R-:W-:Y:S05]  /*14000*/  WARPSYNC.ALL ;  /* 0x0000000000007948 */ /* 0x000fea0003800000 */
[----:B------:R1:W-:Y:S02]  /*14010*/  STTM.x32 tmem[UR44], R56 ;  /* 0x00000038000079ed */ /* 0x0003e400082c002c */
[----:B-1----:R-:W2:Y:S01]  /*14020*/  LDL R87, [R1+0x64] ;  /* 0x0000640001577983 */ /* 0x002ea20000100800 */
[----:B------:R-:W-:Y:S01]  /*14030*/  UIADD3 UR4, UPT, UPT, UR44, 0x20, URZ ;  /* 0x000000202c047890 */ /* 0x000fe2000fffe0ff */
[----:B------:R-:W1:Y:S03]  /*14040*/  S2R R58, SR_TID.X ;  /* 0x00000000003a7919 */ /* 0x000e660000002100 */
[----:B------:R-:W-:-:S06]  /*14050*/  USHF.R.U32.HI UR4, URZ, 0x15, UR4 ;  /* 0x00000015ff047899 */ /* 0x000fcc0008011604 */
[----:B------:R-:W-:Y:S02]  /*14060*/  MOV R0, UR4 ;  /* 0x0000000400007c02 */ /* 0x000fe40008000f00 */
[----:B-1----:R-:W-:Y:S02]  /*14070*/  SHF.R.U32.HI R59, RZ, 0x5, R58 ;  /* 0x00000005ff3b7819 */ /* 0x002fe4000001163a */
[----:B--2---:R-:W-:-:S04]  /*14080*/  FSETP.NEU.AND P0, PT, R87, -INF , PT ;  /* 0xff8000005700780b */ /* 0x004fc80003f0d000 */
[----:B------:R-:W-:Y:S02]  /*14090*/  FSEL R2, R87, RZ, P0 ;  /* 0x000000ff57027208 */ /* 0x000fe40000000000 */
[----:B------:R-:W-:-:S03]  /*140a0*/  LOP3.LUT P0, RZ, R0, 0x3, R59, 0x48, !PT ;  /* 0x0000000300ff7812 */ /* 0x000fc6000780483b */
[----:B------:R-:W-:-:S04]  /*140b0*/  FMUL R2, R2, -UR37 ;  /* 0x8000002502027c20 */ /* 0x000fc80008400000 */
[--C-:B------:R-:W-:Y:S02]  /*140c0*/  FFMA2 R54, R54.F32x2.HI_LO, UR37.F32, R2.reuse.F32 ;  /* 0x0000002536367c49 */ /* 0x100fe40009200002 */
[----:B------:R-:W-:-:S03]  /*140d0*/  FFMA2 R2, R18.F32x2.HI_LO, UR37.F32, R2.F32 ;  /* 0x0000002512027c49 */ /* 0x000fc60009200002 */
[----:B------:R-:W-:Y:S02]  /*140e0*/  FSETP.GEU.AND P4, PT, R54, -126, PT ;  /* 0xc2fc00003600780b */ /* 0x000fe40003f8e000 */
[----:B------:R-:W-:Y:S02]  /*140f0*/  FSETP.GEU.AND P3, PT, R55, -126, PT ;  /* 0xc2fc00003700780b */ /* 0x000fe40003f6e000 */
[----:B------:R-:W-:Y:S02]  /*14100*/  FSETP.GEU.AND P2, PT, R2, -126, PT ;  /* 0xc2fc00000200780b */ /* 0x000fe40003f4e000 */
[----:B------:R-:W-:-:S07]  /*14110*/  FSETP.GEU.AND P1, PT, R3, -126, PT ;  /* 0xc2fc00000300780b */ /* 0x000fce0003f2e000 */
[----:B------:R-:W-:Y:S02]  /*14120*/  @!P4 FMUL R54, R54, 0.5 ;  /* 0x3f0000003636c820 */ /* 0x000fe40000400000 */
[----:B------:R-:W-:Y:S02]  /*14130*/  @!P3 FMUL R55, R55, 0.5 ;  /* 0x3f0000003737b820 */ /* 0x000fe40000400000 */
[----:B------:R-:W-:Y:S01]  /*14140*/  @!P2 FMUL R2, R2, 0.5 ;  /* 0x3f0000000202a820 */ /* 0x000fe20000400000 */
[----:B------:R-:W1:Y:S01]  /*14150*/  MUFU.EX2 R56, R54 ;  /* 0x0000003600387308 */ /* 0x000e620000000800 */
[----:B------:R-:W-:-:S07]  /*14160*/  @!P1 FMUL R3, R3, 0.5 ;  /* 0x3f00000003039820 */ /* 0x000fce0000400000 */
[----:B------:R-:W2:Y:S08]  /*14170*/  MUFU.EX2 R57, R55 ;  /* 0x0000003700397308 */ /* 0x000eb00000000800 */
[----:B------:R-:W3:Y:S01]  /*14180*/  MUFU.EX2 R18, R2 ;  /* 0x0000000200127308 */ /* 0x000ee20000000800 */
[----:B-1----:R-:W-:-:S07]  /*14190*/  @!P4 FMUL R56, R56, R56 ;  /* 0x000000383838c220 */ /* 0x002fce0000400000 */
[----:B------:R-:W1:Y:S01]  /*141a0*/  MUFU.EX2 R19, R3 ;  /* 0x0000000300137308 */ /* 0x000e620000000800 */
[----:B--2---:R-:W-:-:S05]  /*141b0*/  @!P3 FMUL R57, R57, R57 ;  /* 0x000000393939b220 */ /* 0x004fca0000400000 */
[----:B------:R-:W-:Y:S01]  /*141c0*/  F2FP.F16.F32.PACK_AB R54, R57, R56 ;  /* 0x000000383936723e */ /* 0x000fe200000000ff */
[----:B---3--:R-:W-:Y:S01]  /*141d0*/  @!P2 FMUL R18, R18, R18 ;  /* 0x000000121212a220 */ /* 0x008fe20000400000 */
[----:B-1----:R-:W-:-:S05]  /*141e0*/  @!P1 FMUL R19, R19, R19 ;  /* 0x0000001313139220 */ /* 0x002fca0000400000 */
[----:B------:R-:W-:Y:S01]  /*141f0*/  F2FP.F16.F32.PACK_AB R55, R19, R18 ;  /* 0x000000121337723e */ /* 0x000fe200000000ff */
[----:B------:R-:W-:Y:S06]  /*14200*/  @!P0 BRA `(.L_x_253) ;  /* 0x0000000000408947 */ /* 0x000fec0003800000 */
        /* <DEDUP_REMOVED lines=16> */
.L_x_253:
[----:B------:R-:W-:Y:S01]  /*14310*/  MOV R0, UR47 ;  /* 0x0000002f00007c02 */ /* 0x000fe20008000f00 */
[----:B------:R-:W-:Y:S05]  /*14320*/  WARPSYNC.ALL ;  /* 0x0000000000007948 */ /* 0x000fea0003800000 */
[----:B------:R-:W-:Y:S01]  /*14330*/  ISETP.GT.U32.AND P1, PT, R0, 0x1, PT ;  /* 0x000000010000780c */ /* 0x000fe20003f24070 */
[----:B------:R1:W-:Y:S01]  /*14340*/  STTM.x32 tmem[UR44+0x20], R24 ;  /* 0x00002018000079ed */ /* 0x0003e200082c002c */
[----:B------:R-:W2:Y:S11]  /*14350*/  FENCE.VIEW.ASYNC.T ;  /* 0x00000000000073c6 */ /* 0x000eb60000000200 */
[----:B------:R-:W-:Y:S05]  /*14360*/  @P1 BRA `(.L_x_254) ;  /* 0x0000000000081947 */ /* 0x000fea0003800000 */
[----:B------:R-:W-:Y:S05]  /*14370*/  BPT.TRAP 0x1 ;  /* 0x000000040000795c */ /* 0x000fea0000300000 */
[----:B------:R-:W-:Y:S05]  /*14380*/  BPT.TRAP 0x1 ;  /* 0x000000040000795c */ /* 0x000fea0000300000 */
.L_x_254:
[----:B------:R-:W3:Y:S01]  /*14390*/  S2UR UR4, SR_CgaCtaId ;  /* 0x00000000000479c3 */ /* 0x000ee20000008800 */
[----:B------:R-:W-:Y:S01]  /*143a0*/  UISETP.NE.AND UP0, UPT, UR56, URZ, UPT ;  /* 0x000000ff3800728c */ /* 0x000fe2000bf05270 */
[----:B------:R-:W-:Y:S02]  /*143b0*/  UMOV UR5, 0x400 ;  /* 0x0000040000057882 */ /* 0x000fe40000000000 */
[----:B---3--:R-:W-:-:S04]  /*143c0*/  ULEA UR4, UR4, UR5, 0x18 ;  /* 0x0000000504047291 */ /* 0x008fc8000f8ec0ff */
[----:B------:R-:W-:-:S04]  /*143d0*/  UIADD3 UR5, UPT, UPT, UR4, 0x7068, URZ ;  /* 0x0000706804057890 */ /* 0x000fc8000fffe0ff */
[----:B------:R-:W-:-:S04]  /*143e0*/  @UP0 UIADD3 UR5, UPT, UPT, UR4, 0x7058, URZ ;  /* 0x0000705804050890 */ /* 0x000fc8000fffe0ff */
[----:B------:R-:W-:-:S09]  /*143f0*/  UPRMT UR5, UR43, 0x654, UR5 ;  /* 0x000006542b057896 */ /* 0x000fd20008000005 */
[----:B--2---:R-:W-:Y:S01]  /*14400*/  SYNCS.ARRIVE.TRANS64.RED.A1T0 RZ, [UR5], RZ ;  /* 0x000000ffffff79a7 */ /* 0x004fe20008100405 */
[----:B------:R-:W-:-:S04]  /*14410*/  USEL UR5, UR51, UR54, UP0 ;  /* 0x0000003633057287 */ /* 0x000fc80008000000 */
[----:B------:R-:W-:-:S04]  /*14420*/  ULOP3.LUT UR5, UR5, 0x1, URZ, 0x3c, !UPT ;  /* 0x0000000105057892 */ /* 0x000fc8000f8e3cff */
[----:B------:R-:W-:Y:S02]  /*14430*/  USEL UR51, UR5, UR51, UP0 ;  /* 0x0000003305337287 */ /* 0x000fe40008000000 */
[----:B------:R-:W-:Y:S02]  /*14440*/  USEL UR54, UR54, UR5, UP0 ;  /* 0x0000000536367287 */ /* 0x000fe40008000000 */
[----:B------:R-:W-:-:S09]  /*14450*/  UISETP.NE.AND UP0, UPT, UR48, URZ, UPT ;  /* 0x000000ff3000728c */ /* 0x000fd2000bf05270 */
[----:B------:R-:W-:Y:S05]  /*14460*/  BRA.U UP0, `(.L_x_255) ;  /* 0x0000000100047547 */ /* 0x000fea000b800000 */
[----:B------:R-:W-:Y:S05]  /*14470*/  BPT.TRAP 0x1 ;  /* 0x000000040000795c */ /* 0x000fea0000300000 */
.L_x_255:
[----:B------:R-:W2:Y:S04]  /*14480*/  LDL.LU R2, [R1+0x50] ;  /* 0x0000500001027983 */ /* 0x000ea80000300800 */
[----:B------:R-:W2:Y:S04]  /*14490*/  LDL.LU R3, [R1+0x54] ;  /* 0x0000540001037983 */ /* 0x000ea80000300800 */
[----:B------:R-:W3:Y:S04]  /*144a0*/  LDL.LU R4, [R1+0x48] ;  /* 0x0000480001047983 */ /* 0x000ee80000300800 */
[----:B------:R-:W3:Y:S04]  /*144b0*/  LDL.LU R5, [R1+0x4c] ;  /* 0x00004c0001057983 */ /* 0x000ee80000300800 */
[----:B------:R-:W4:Y:S04]  /*144c0*/  LDL.LU R14, [R1+0x30] ;  /* 0x00003000010e7983 */ /* 0x000f280000300800 */
[----:B------:R-:W4:Y:S04]  /*144d0*/  LDL.LU R15, [R1+0x34] ;  /* 0x00003400010f7983 */ /* 0x000f280000300800 */
[----:B------:R-:W5:Y:S04]  /*144e0*/  LDL.LU R6, [R1+0x40] ;  /* 0x0000400001067983 */ /* 0x000f680000300800 */
[----:B------:R-:W5:Y:S04]  /*144f0*/  LDL.LU R7, [R1+0x44] ;  /* 0x0000440001077983 */ /* 0x000f680000300800 */
[----:B------:R-:W5:Y:S04]  /*14500*/  LDL.LU R12, [R1+0x28] ;  /* 0x00002800010c7983 */ /* 0x000f680000300800 */
[----:B------:R-:W5:Y:S04]  /*14510*/  LDL.LU R13, [R1+0x2c] ;  /* 0x00002c00010d7983 */ /* 0x000f680000300800 */
[----:B------:R-:W5:Y:S04]  /*14520*/  LDL.LU R10, [R1+0x20] ;  /* 0x00002000010a7983 */ /* 0x000f680000300800 */
[----:B------:R-:W5:Y:S04]  /*14530*/  LDL.LU R11, [R1+0x24] ;  /* 0x00002400010b7983 */ /* 0x000f680000300800 */
[----:B------:R-:W5:Y:S04]  /*14540*/  LDL.LU R8, [R1+0x10] ;  /* 0x0000100001087983 */ /* 0x000f680000300800 */
[----:B------:R-:W5:Y:S01]  /*14550*/  LDL.LU R9, [R1+0x14] ;  /* 0x0000140001097983 */ /* 0x000f620000300800 */
[----:B------:R-:W-:Y:S01]  /*14560*/  UISETP.NE.AND UP0, UPT, UR56, URZ, UPT ;  /* 0x000000ff3800728c */ /* 0x000fe2000bf05270 */
[----:B------:R-:W-:Y:S01]  /*14570*/  MOV R0, UR41 ;  /* 0x0000002900007c02 */ /* 0x000fe20008000f00 */
[----:B------:R-:W-:Y:S01]  /*14580*/  UIADD3 UR6, UPT, UPT, UR4, 0x7078, URZ ;  /* 0x0000707804067890 */ /* 0x000fe2000fffe0ff */
[----:B------:R-:W-:-:S02]  /*14590*/  FSETP.NEU.AND P0, PT, R87, -INF , PT ;  /* 0xff8000005700780b */ /* 0x000fc40003f0d000 */
[----:B------:R-:W-:-:S06]  /*145a0*/  SHF.L.U32 R0, R0, 0x1f, RZ ;  /* 0x0000001f00007819 */ /* 0x000fcc00000006ff */
[----:B------:R-:W-:-:S09]  /*145b0*/  @!UP0 UIADD3 UR6, UPT, UPT, UR4, 0x7088, URZ ;  /* 0x0000708804068890 */ /* 0x000fd2000fffe0ff */
[----:B------:R-:W1:Y:S01]  /*145c0*/  SYNCS.PHASECHK.TRANS64.TRYWAIT P2, [UR6], R0 ;  /* 0x00000000ff0075a7 */ /* 0x000e620008041106 */
[----:B--2---:R-:W-:Y:S02]  /*145d0*/  FADD2 R2, R2.F32x2.HI_LO, RZ.F32 ;  /* 0x000000ff0202724b */ /* 0x004fe40000200000 */
[----:B---3--:R-:W-:Y:S02]  /*145e0*/  FADD2 R4, R4.F32x2.HI_LO, RZ.F32 ;  /* 0x000000ff0404724b */ /* 0x008fe40000200000 */
[----:B----4-:R-:W-:Y:S02]  /*145f0*/  FADD2 R2, R2.F32x2.HI_LO, R14.F32x2.HI_LO ;  /* 0x0000000e0202724b */ /* 0x010fe40000000000 */
[----:B-----5:R-:W-:Y:S02]  /*14600*/  FADD2 R6, R6.F32x2.HI_LO, RZ.F32 ;  /* 0x000000ff0606724b */ /* 0x020fe40000200000 */
[----:B------:R-:W-:-:S04]  /*14610*/  FADD2 R4, R4.F32x2.HI_LO, R12.F32x2.HI_LO ;  /* 0x0000000c0404724b */ /* 0x000fc80000000000 */
[----:B------:R-:W-:Y:S02]  /*14620*/  FADD2 R4, R4.F32x2.HI_LO, R188.F32x2.HI_LO ;  /* 0x000000bc0404724b */ /* 0x000fe40000000000 */
[----:B------:R-:W-:Y:S02]  /*14630*/  FADD2 R6, R6.F32x2.HI_LO, R10.F32x2.HI_LO ;  /* 0x0000000a0606724b */ /* 0x000fe40000000000 */
[----:B------:R-:W-:Y:S02]  /*14640*/  FADD2 R4, R4.F32x2.HI_LO, R180.F32x2.HI_LO ;  /* 0x000000b40404724b */ /* 0x000fe40000000000 */
[----:B------:R-:W-:Y:S02]  /*14650*/  FADD2 R6, R6.F32x2.HI_LO, R186.F32x2.HI_LO ;  /* 0x000000ba0606724b */ /* 0x000fe40000000000 */
[----:B------:R-:W-:Y:S02]  /*14660*/  FADD2 R4, R4.F32x2.HI_LO, R172.F32x2.HI_LO ;  /* 0x000000ac0404724b */ /* 0x000fe40000000000 */
[----:B------:R-:W-:Y:S01]  /*14670*/  FADD2 R2, R2.F32x2.HI_LO, R8.F32x2.HI_LO ;  /* 0x000000080202724b */ /* 0x000fe20000000000 */
[----:B------:R-:W-:Y:S01]  /*14680*/  FSEL R8, R87, RZ, P0 ;  /* 0x000000ff57087208 */ /* 0x000fe20000000000 */
[----:B------:R-:W-:-:S02]  /*14690*/  FADD2 R6, R6.F32x2.HI_LO, R178.F32x2.HI_LO ;  /* 0x000000b20606724b */ /* 0x000fc40000000000 */
[----:B------:R-:W-:Y:S01]  /*146a0*/  FADD2 R2, R2.F32x2.HI_LO, R182.F32x2.HI_LO ;  /* 0x000000b60202724b */ /* 0x000fe20000000000 */
[----:B------:R-:W-:Y:S01]  /*146b0*/  FSETP.NEU.AND P0, PT, R17, R8, PT ;  /* 0x000000081100720b */ /* 0x000fe20003f0d000 */
[----:B------:R-:W-:Y:S02]  /*146c0*/  FADD2 R6, R6.F32x2.HI_LO, R170.F32x2.HI_LO ;  /* 0x000000aa0606724b */ /* 0x000fe40000000000 */
[----:B------:R-:W-:-:S04]  /*146d0*/  FADD2 R2, R2.F32x2.HI_LO, R174.F32x2.HI_LO ;  /* 0x000000ae0202724b */ /* 0x000fc80000000000 */
[----:B------:R-:W-:Y:S01]  /*146e0*/  FADD2 R2, R2.F32x2.HI_LO, R166.F32x2.HI_LO ;  /* 0x000000a60202724b */ /* 0x000fe20000000000 */
[----:B-1----:R-:W-:Y:S06]  /*146f0*/  @!P2 BRA `(.L_x_256) ;  /* 0x0000004c0008a947 */ /* 0x002fec0003800000 */
.L_x_437:
[----:B------:R-:W-:Y:S01]  /*14700*/  BSSY.RECONVERGENT B0, `(.L_x_257) ;  /* 0x000000a000007945 */ /* 0x000fe20003800200 */
[----:B-1----:R-:W-:-:S03]  /*14710*/  MOV R9, 0x3f000000 ;  /* 0x3f00000000097802 */ /* 0x002fc60000000f00 */
[----:B------:R-:W-:Y:S05]  /*14720*/  @!P0 BRA `(.L_x_258) ;  /* 0x00000000001c8947 */ /* 0x000fea0003800000 */
[----:B------:R-:W-:-:S04]  /*14730*/  FADD R0, -R8, R17 ;  /* 0x0000001108007221 */ /* 0x000fc80000000100 */
[----:B------:R-:W-:-:S05]  /*14740*/  FMUL R0, R0, UR37 ;  /* 0x0000002500007c20 */ /* 0x000fca0008400000 */
[----:B------:R-:W-:-:S13]  /*14750*/  FSETP.GEU.AND P0, PT, R0, -126, PT ;  /* 0xc2fc00000000780b */ /* 0x000fda0003f0e000 */
[----:B------:R-:W-:-:S04]  /*14760*/  @!P0 FMUL R0, R0, 0.5 ;  /* 0x3f00000000008820 */ /* 0x000fc80000400000 */
[----:B------:R-:W1:Y:S02]  /*14770*/  MUFU.EX2 R9, R0 ;  /* 0x0000000000097308 */ /* 0x000e640000000800 */
[----:B-1----:R-:W-:-:S04]  /*14780*/  @!P0 FMUL R9, R9, R9 ;  /* 0x0000000909098220 */ /* 0x002fc80000400000 */
[----:B------:R-:W-:Y:S02]  /*14790*/  FMUL R9, R9, 0.5 ;  /* 0x3f00000009097820 */ /* 0x000fe40000400000 */
.L_x_258:
[----:B------:R-:W-:Y:S05]  /*147a0*/  BSYNC.RECONVERGENT B0 ;  /* 0x0000000000007941 */ /* 0x000fea0003800200 */
.L_x_257:
[----:B------:R-:W2:Y:S04]  /*147b0*/  LDL.LU.64 R14, [R1+0x58] ;  /* 0x00005800010e7983 */ /* 0x000ea80000300a00 */
[----:B------:R-:W3:Y:S04]  /*147c0*/  LDL.LU.64 R12, [R1+0x38] ;  /* 0x00003800010c7983 */ /* 0x000ee80000300a00 */
[----:B------:R-:W4:Y:S01]  /*147d0*/  LDL.LU.64 R10, [R1+0x18] ;  /* 0x00001800010a7983 */ /* 0x000f220000300a00 */
[----:B------:R-:W-:Y:S01]  /*147e0*/  FMUL R8, R9, R16 ;  /* 0x0000001009087220 */ /* 0x000fe20000400000 */
[----:B------:R-:W-:Y:S01]  /*147f0*/  FADD2 R4, R4.F32x2.HI_LO, R164.F32x2.HI_LO ;  /* 0x000000a40404724b */ /* 0x000fe20000000000 */
[----:B------:R-:W-:Y:S01]  /*14800*/  UISETP.NE.AND UP0, UPT, UR50, 0x1, UPT ;  /* 0x000000013200788c */ /* 0x000fe2000bf05270 */
        /* <DEDUP_REMOVED lines=30> */
[----:B------:R-:W-:-:S04]  /*149f0*/  FADD2 R6, R6.F32x2.HI_LO, R18.F32x2.HI_LO ;  /* 0x000000120606724b */ /* 0x000fc80000000000 */
[----:B------:R-:W-:Y:S02]  /*14a00*/  FADD2 R4, R4.F32x2.HI_LO, R6.F32x2.HI_LO ;  /* 0x000000060404724b */ /* 0x000fe40000000000 */
[----:B--2---:R-:W-:-:S04]  /*14a10*/  FADD2 R8, R8.F32, R14.F32x2.HI_LO ;  /* 0x0000000e0808724b */ /* 0x004fc80000040000 */
[----:B---3--:R-:W-:-:S04]  /*14a20*/  FADD2 R8, R8.F32x2.HI_LO, R12.F32x2.HI_LO ;  /* 0x0000000c0808724b */ /* 0x008fc80000000000 */
[----:B----4-:R-:W-:-:S04]  /*14a30*/  FADD2 R8, R8.F32x2.HI_LO, R10.F32x2.HI_LO ;  /* 0x0000000a0808724b */ /* 0x010fc80000000000 */
[----:B------:R-:W-:-:S04]  /*14a40*/  FADD2 R8, R8.F32x2.HI_LO, R184.F32x2.HI_LO ;  /* 0x000000b80808724b */ /* 0x000fc80000000000 */
        /* <DEDUP_REMOVED lines=14> */
[----:B------:R-:W-:Y:S01]  /*14b30*/  FADD R16, R2, R3 ;  /* 0x0000000302107221 */ /* 0x000fe20000000000 */
[----:B------:R-:W-:Y:S06]  /*14b40*/  BRA.U UP0, `(.L_x_259) ;  /* 0x0000000100987547 */ /* 0x000fec000b800000 */
[----:B------:R-:W-:Y:S05]  /*14b50*/  @P1 BRA `(.L_x_260) ;  /* 0x0000000000041947 */ /* 0x000fea0003800000 */
[----:B------:R-:W-:Y:S05]  /*14b60*/  BPT.TRAP 0x1 ;  /* 0x000000040000795c */ /* 0x000fea0000300000 */
.L_x_260:
        /* <DEDUP_REMOVED lines=14> */
.L_x_439:
        /* <DEDUP_REMOVED lines=17> */
.L_x_262:
[----:B------:R-:W2:Y:S01]  /*14d60*/  LDL R19, [R1+0x64] ;  /* 0x0000640001137983 */ /* 0x000ea20000100800 */
[----:B------:R-:W-:Y:S05]  /*14d70*/  WARPSYNC.ALL ;  /* 0x0000000000007948 */ /* 0x000fea0003800000 */
[----:B------:R-:W-:Y:S02]  /*14d80*/  R2UR UR4, R2 ;  /* 0x00000000020472ca */ /* 0x000fe400000e0000 */
[----:B------:R-:W-:-:S11]  /*14d90*/  MOV R18, R16 ;  /* 0x0000001000127202 */ /* 0x000fd60000000f00 */
[----:B--2---:R2:W-:Y:S02]  /*14da0*/  STTM.x2 tmem[UR4], R18 ;  /* 0x00000012000079ed */ /* 0x0045e400080c0004 */
.L_x_259:
[----:B-1----:R-:W3:Y:S01]  /*14db0*/  LDL.LU R0, [R1+0x64] ;  /* 0x0000640001007983 */ /* 0x002ee20000300800 */
[----:B------:R-:W-:Y:S02]  /*14dc0*/  UISETP.GT.AND UP0, UPT, UR50, 0x1, UPT ;  /* 0x000000013200788c */ /* 0x000fe4000bf04270 */
[----:B------:R-:W-:Y:S02]  /*14dd0*/  UIADD3 UR4, UPT, UPT, UR50, -0x1, URZ ;  /* 0xffffffff32047890 */ /* 0x000fe4000fffe0ff */
[----:B------:R-:W-:-:S05]  /*14de0*/  UIADD3 UR49, UPT, UPT, UR49, 0x80, URZ ;  /* 0x0000008031317890 */ /* 0x000fca000fffe0ff */
[----:B------:R-:W-:Y:S01]  /*14df0*/  UMOV UR50, UR4 ;  /* 0x0000000400327c82 */ /* 0x000fe20008000000 */
[----:B---3--:R-:W-:Y:S01]  /*14e00*/  MOV R17, R0 ;  /* 0x0000000000117202 */ /* 0x008fe20000000f00 */
[----:B------:R-:W-:Y:S06]  /*14e10*/  BRA.U UP0, `(.L_x_263) ;  /* 0xffffff9100247547 */ /* 0x000fec000b83ffff */
.L_x_242:
[----:B------:R-:W-:-:S09]  /*14e20*/  UISETP.NE.AND UP0, UPT, UR48, URZ, UPT ;  /* 0x000000ff3000728c */ /* 0x000fd2000bf05270 */
[----:B------:R-:W-:Y:S05]  /*14e30*/  BRA.U UP0, `(.L_x_264) ;  /* 0x0000000100047547 */ /* 0x000fea000b800000 */
[----:B-1-34-:R-:W-:Y:S05]  /*14e40*/  BPT.TRAP 0x1 ;  /* 0x000000040000795c */ /* 0x01afea0000300000 */
.L_x_264:
[----:B------:R-:W5:Y:S01]  /*14e50*/  S2UR UR5, SR_CgaCtaId ;  /* 0x00000000000579c3 */ /* 0x000f620000008800 */
[----:B------:R-:W-:Y:S01]  /*14e60*/  UISETP.NE.AND UP1, UPT, UR56, URZ, UPT ;  /* 0x000000ff3800728c */ /* 0x000fe2000bf25270 */
[----:B------:R-:W-:-:S03]  /*14e70*/  UMOV UR4, 0x400 ;  /* 0x0000040000047882 */ /* 0x000fc60000000000 */
[----:B------:R-:W-:-:S04]  /*14e80*/  USEL UR6, UR52, UR53, UP1 ;  /* 0x0000003534067287 */ /* 0x000fc80008800000 */
[----:B------:R-:W-:Y:S02]  /*14e90*/  ULOP3.LUT UR6, UR6, 0x1, URZ, 0x3c, !UPT ;  /* 0x0000000106067892 */ /* 0x000fe4000f8e3cff */
[----:B-----5:R-:W-:-:S04]  /*14ea0*/  ULEA UR5, UR5, UR4, 0x18 ;  /* 0x0000000405057291 */ /* 0x020fc8000f8ec0ff */
[----:B------:R-:W-:Y:S02]  /*14eb0*/  UIADD3 UR4, UPT, UPT, UR5, 0x7080, URZ ;  /* 0x0000708005047890 */ /* 0x000fe4000fffe0ff */
[----:B------:R-:W-:-:S09]  /*14ec0*/  @UP1 UIADD3 UR4, UPT, UPT, UR5, 0x7070, URZ ;  /* 0x0000707005041890 */ /* 0x000fd2000fffe0ff */
[----:B------:R-:W-:Y:S01]  /*14ed0*/  SYNCS.ARRIVE.TRANS64.A1T0 RZ, [UR4], RZ ;  /* 0x000000ffffff79a7 */ /* 0x000fe20008100004 */
[----:B------:R-:W-:Y:S05]  /*14ee0*/  BRA.U UP0, `(.L_x_265) ;  /* 0x0000000100047547 */ /* 0x000fea000b800000 */
[----:B-1-34-:R-:W-:Y:S05]  /*14ef0*/  BPT.TRAP 0x1 ;  /* 0x000000040000795c */ /* 0x01afea0000300000 */
.L_x_265:
[----:B------:R-:W-:Y:S01]  /*14f00*/  UISETP.NE.AND UP0, UPT, UR56, URZ, UPT ;  /* 0x000000ff3800728c */ /* 0x000fe2000bf05270 */
[----:B-1----:R-:W-:Y:S01]  /*14f10*/  MOV R3, UR6 ;  /* 0x0000000600037c02 */ /* 0x002fe20008000f00 */
[----:B------:R-:W-:-:S03]  /*14f20*/  UIADD3 UR4, UPT, UPT, UR5, 0x7078, URZ ;  /* 0x0000707805047890 */ /* 0x000fc6000fffe0ff */
[----:B------:R-:W-:-:S06]  /*14f30*/  SHF.L.U32 R3, R3, 0x1f, RZ ;  /* 0x0000001f03037819 */ /* 0x000fcc00000006ff */
[----:B------:R-:W-:Y:S02]  /*14f40*/  @!UP0 UIADD3 UR4, UPT, UPT, UR5, 0x7088, URZ ;  /* 0x0000708805048890 */ /* 0x000fe4000fffe0ff */
[----:B------:R-:W-:-:S07]  /*14f50*/  UISETP.GT.U32.AND UP0, UPT, UR47, 0x1, UPT ;  /* 0x000000012f00788c */ /* 0x000fce000bf04070 */
[----:B------:R-:W1:Y:S02]  /*14f60*/  SYNCS.PHASECHK.TRANS64.TRYWAIT P0, [UR4], R3 ;  /* 0x00000003ff0075a7 */ /* 0x000e640008001104 */
[----:B-1----:R-:W-:Y:S05]  /*14f70*/  @!P0 BRA `(.L_x_266) ;  /* 0x0000004400188947 */ /* 0x002fea0003800000 */
.L_x_441:
[----:B------:R-:W-:Y:S05]  /*14f80*/  BRA.U UP0, `(.L_x_267) ;  /* 0x0000000100087547 */ /* 0x000fea000b800000 */
[----:B---34-:R-:W-:Y:S05]  /*14f90*/  BPT.TRAP 0x1 ;  /* 0x000000040000795c */ /* 0x018fea0000300000 */
[----:B------:R-:W-:Y:S05]  /*14fa0*/  BPT.TRAP 0x1 ;  /* 0x000000040000795c */ /* 0x000fea0000300000 */
.L_x_267:
[----:B------:R-:W-:Y:S02]  /*14fb0*/  UISETP.NE.AND UP0, UPT, UR56, URZ, UPT ;  /* 0x000000ff3800728c */ /* 0x000fe4000bf05270 */
[----:B------:R-:W-:Y:S02]  /*14fc0*/  UIADD3 UR4, UPT, UPT, UR5, 0x7068, URZ ;  /* 0x0000706805047890 */ /* 0x000fe4000fffe0ff */
[----:B------:R-:W-:Y:S02]  /*14fd0*/  USEL UR53, UR53, UR6, UP0 ;  /* 0x0000000635357287 */ /* 0x000fe40008000000 */
[----:B------:R-:W-:-:S05]  /*14fe0*/  USEL UR52, UR6, UR52, UP0 ;  /* 0x0000003406347287 */ /* 0x000fca0008000000 */
[----:B------:R-:W-:-:S04]  /*14ff0*/  @UP0 UIADD3 UR4, UPT, UPT, UR5, 0x7058, URZ ;  /* 0x0000705805040890 */ /* 0x000fc8000fffe0ff */
[----:B------:R-:W-:-:S09]  /*15000*/  UPRMT UR4, UR43, 0x654, UR4 ;  /* 0x000006542b047896 */ /* 0x000fd20008000004 */
[----:B------:R-:W-:Y:S01]  /*15010*/  SYNCS.ARRIVE.TRANS64.RED.A1T0 RZ, [UR4], RZ ;  /* 0x000000ffffff79a7 */ /* 0x000fe20008100404 */
[----:B------:R-:W-:-:S04]  /*15020*/  USEL UR4, UR51, UR54, UP0 ;  /* 0x0000003633047287 */ /* 0x000fc80008000000 */
[----:B------:R-:W-:-:S04]  /*15030*/  ULOP3.LUT UR4, UR4, 0x1, URZ, 0x3c, !UPT ;  /* 0x0000000104047892 */ /* 0x000fc8000f8e3cff */
[----:B------:R-:W-:Y:S02]  /*15040*/  USEL UR51, UR4, UR51, UP0 ;  /* 0x0000003304337287 */ /* 0x000fe40008000000 */
[----:B------:R-:W-:-:S12]  /*15050*/  USEL UR54, UR54, UR4, UP0 ;  /* 0x0000000436367287 */ /* 0x000fd80008000000 */
.L_x_217:
[----:B------:R-:W1:Y:S01]  /*15060*/  LDCU UR5, c[0x0][0x370] ;  /* 0x00006e00ff0577ac */ /* 0x000e620008000800 */
[----:B------:R-:W5:Y:S01]  /*15070*/  LDCU UR4, c[0x0][0x900] ;  /* 0x00012000ff0477ac */ /* 0x000f620008000800 */
[----:B-1----:R-:W-:-:S04]  /*15080*/  UIADD3 UR36, UPT, UPT, UR5, UR36, URZ ;  /* 0x0000002405247290 */ /* 0x002fc8000fffe0ff */
[----:B-----5:R-:W-:-:S09]  /*15090*/  UISETP.GE.AND UP0, UPT, UR36, UR4, UPT ;  /* 0x000000042400728c */ /* 0x020fd2000bf06270 */
[----:B------:R-:W-:Y:S05]  /*150a0*/  BRA.U !UP0, `(.L_x_268) ;  /* 0xffffff4508487547 */ /* 0x000fea000b83ffff */
[----:B---34-:R-:W-:Y:S05]  /*150b0*/  EXIT ;  /* 0x000000000000794d */ /* 0x018fea0003800000 */
.L_x_26:
[----:B------:R-:W-:-:S05]  /*150c0*/  IMAD.MOV.U32 R3, RZ, RZ, -0x4 ;  /* 0xfffffffcff037424 */ /* 0x000fca00078e00ff */
[----:B------:R-:W-:-:S05]  /*150d0*/  VIADDMNMX.U32 R0, R2, R3, 0x2, PT ;  /* 0x0000000202007446 */ /* 0x000fca0003800003 */
[----:B------:R-:W-:-:S04]  /*150e0*/  IMAD.SHL.U32 R0, R0, 0x4, RZ ;  /* 0x0000000400007824 */ /* 0x000fc800078e00ff */
[----:B------:R-:W1:Y:S02]  /*150f0*/  LDC R2, c[0x2][R0] ;  /* 0x0080000000027b82 */ /* 0x000e640000000800 */
[----:B-1----:R-:W-:-:S04]  /*15100*/  SHF.R.S32.HI R3, RZ, 0x1f, R2 ;  /* 0x0000001fff037819 */ /* 0x002fc80000011402 */
.L_x_494:
[----:B------:R-:W-:Y:S05]  /*15110*/  BRX R2 -0x15120                                                                                                                                                                                                                                                                                                                                                                                                                                                                                                                                                                                      (*"BRANCH_TARGETS .L_x_495,.L_x_496,.L_x_497"*) ;  /* 0xfffffeac02b87949 */ /* 0x000fea000383ffff */
.L_x_497:
[----:B------:R-:W-:-:S08]  /*15120*/  NOP ;  /* 0x0000000000007918 */ /* 0x000fd00000000000 */
[----:B------:R-:W-:-:S00]  /*15130*/  USETMAXREG.DEALLOC.CTAPOOL 0x18 ;  /* 0x00000018000079c8 */ /* 0x000fc000080e0500 */
[----:B------:R-:W-:Y:S05]  /*15140*/  EXIT ;  /* 0x000000000000794d */ /* 0x000fea0003800000 */
.L_x_495:
[----:B------:R-:W-:-:S08]  /*15150*/  NOP ;  /* 0x0000000000007918 */ /* 0x000fd00000000000 */
[----:B------:R-:W1:-:S00]  /*15160*/  USETMAXREG.DEALLOC.CTAPOOL 0x20 ;  /* 0x00000020000079c8 */ /* 0x000e4000080e0500 */
[----:B-1----:R-:W1:Y:S02]  /*15170*/  LDC R0, c[0x0][0x900] ;  /* 0x00024000ff007b82 */ /* 0x002e640000000800 */
[----:B-1----:R-:W-:-:S13]  /*15180*/  ISETP.LE.AND P1, PT, R0, UR36, PT ;  /* 0x0000002400007c0c */ /* 0x002fda000bf23270 */
[----:B------:R-:W-:Y:S05]  /*15190*/  @P1 EXIT ;  /* 0x000000000000194d */ /* 0x000fea0003800000 */
[----:B------:R-:W-:Y:S01]  /*151a0*/  HFMA2 R4, -RZ, RZ, 0, 5.9604644775390625e-08 ;  /* 0x00000001ff047431 */ /* 0x000fe200000001ff */
[----:B------:R-:W-:Y:S01]  /*151b0*/  PLOP3.LUT P5, PT, P5, P6, PT, 0xf8, 0x8f ;  /* 0x00000000008f781c */ /* 0x000fe20002fadf70 */
[----:B------:R-:W1:Y:S01]  /*151c0*/  LDCU.64 UR4, c[0x0][0x348] ;  /* 0x00006900ff0477ac */ /* 0x000e620008000a00 */
[----:B------:R-:W-:Y:S01]  /*151d0*/  UPLOP3.LUT UP1, UPT, UP2, UP3, UPT, 0xf8, 0x8f ;  /* 0x00000000008f789c */ /* 0x000fe20001727f70 */
[----:B------:R-:W-:Y:S01]  /*151e0*/  UMOV UR15, 0x1 ;  /* 0x00000001000f7882 */ /* 0x000fe20000000000 */
[----:B------:R-:W-:-:S09]  /*151f0*/  UMOV UR22, URZ ;  /* 0x000000ff00167c82 */ /* 0x000fd20008000000 */
.L_x_366:
[----:B--2---:R-:W2:Y:S01]  /*15200*/  LDCU.64 UR8, c[0x0][0x908] ;  /* 0x00012100ff0877ac */ /* 0x004ea20008000a00 */
[----:B------:R-:W3:Y:S01]  /*15210*/  LDCU UR11, c[0x0][0x904] ;  /* 0x00012080ff0b77ac */ /* 0x000ee20008000800 */
[----:B------:R-:W4:Y:S01]  /*15220*/  LDCU.64 UR6, c[0x0][0x920] ;  /* 0x00012400ff0677ac */ /* 0x000f220008000a00 */
[----:B------:R-:W5:Y:S01]  /*15230*/  LDCU UR14, c[0x0][0x91c] ;  /* 0x00012380ff0e77ac */ /* 0x000f620008000800 */
[----:B--2---:R-:W-:-:S04]  /*15240*/  UIMAD.WIDE.U32 UR12, UR36, UR8, URZ ;  /* 0x00000008240c72a5 */ /* 0x004fc8000f8e00ff */
[----:B------:R-:W-:Y:S02]  /*15250*/  USHF.R.U32.HI UR12, URZ, UR9, UR13 ;  /* 0x00000009ff0c7299 */ /* 0x000fe4000801160d */
[----:B---3--:R-:W-:Y:S01]  /*15260*/  UISETP.NE.AND UP2, UPT, UR11, 0x1, UPT ;  /* 0x000000010b00788c */ /* 0x008fe2000bf45270 */
[----:B------:R-:W2:Y:S03]  /*15270*/  LDCU.64 UR8, c[0x0][0x380] ;  /* 0x00007000ff0877ac */ /* 0x000ea60008000a00 */
[----:B------:R-:W-:Y:S02]  /*15280*/  USEL UR12, UR36, UR12, !UP2 ;  /* 0x0000000c240c7287 */ /* 0x000fe4000d000000 */
[----:B-----5:R-:W-:Y:S02]  /*15290*/  UISETP.NE.AND UP2, UPT, UR14, 0x1, UPT ;  /* 0x000000010e00788c */ /* 0x020fe4000bf45270 */
[----:B----4-:R-:W-:-:S02]  /*152a0*/  UIMAD.WIDE.U32 UR16, UR12, UR6, URZ ;  /* 0x000000060c1072a5 */ /* 0x010fc4000f8e00ff */
[----:B------:R-:W-:-:S04]  /*152b0*/  UIADD3 UR6, UPT, UPT, -UR12, URZ, URZ ;  /* 0x000000ff0c067290 */ /* 0x000fc8000fffe1ff */
[----:B------:R-:W-:Y:S01]  /*152c0*/  UIMAD UR11, UR11, UR6, UR36 ;  /* 0x000000060b0b72a4 */ /* 0x000fe2000f8e0224 */
[----:B------:R-:W-:Y:S02]  /*152d0*/  UMOV UR13, UR17 ;  /* 0x00000011000d7c82 */ /* 0x000fe40008000000 */
[----:B------:R-:W-:Y:S02]  /*152e0*/  USHF.R.U32.HI UR7, URZ, UR7, UR13 ;  /* 0x00000007ff077299 */ /* 0x000fe4000801160d */
[----:B------:R-:W-:Y:S02]  /*152f0*/  USHF.L.U32 UR11, UR11, 0x8, URZ ;  /* 0x000000080b0b7899 */ /* 0x000fe400080006ff */
[----:B------:R-:W-:Y:S02]  /*15300*/  USEL UR10, UR12, UR7, !UP2 ;  /* 0x000000070c0a7287 */ /* 0x000fe4000d000000 */
[----:B--2---:R-:W-:Y:S02]  /*15310*/  UISETP.NE.AND UP2, UPT, UR9, URZ, UPT ;  /* 0x000000ff0900728c */ /* 0x004fe4000bf45270 */
[----:B------:R-:W-:-:S02]  /*15320*/  UIADD3 UR6, UPT, UPT, -UR10, URZ, URZ ;  /* 0x000000ff0a067290 */ /* 0x000fc4000fffe1ff */
[----:B------:R-:W-:Y:S02]  /*15330*/  UISETP.GE.OR UP2, UPT, UR11, UR8, !UP2 ;  /* 0x000000080b00728c */ /* 0x000fe4000d746670 */
[----:B------:R-:W-:-:S07]  /*15340*/  UIMAD UR14, UR14, UR6, UR12 ;  /* 0x000000060e0e72a4 */ /* 0x000fce000f8e020c */
[----:B-1----:R-:W-:Y:S05]  /*15350*/  BRA.U UP2, `(.L_x_269) ;  /* 0x0000002902207547 */ /* 0x002fea000b800000 */
[----:B------:R-:W2:Y:S01]  /*15360*/  LDCU UR12, c[0x0][0x38c] ;  /* 0x00007180ff0c77ac */ /* 0x000ea20008000800 */
[----:B------:R-:W-:Y:S01]  /*15370*/  BSSY.RECONVERGENT B0, `(.L_x_270) ;  /* 0x0000033000007945 */ /* 0x000fe20003800200 */
[----:B------:R-:W3:Y:S01]  /*15380*/  LDCU.64 UR6, c[0x0][0x910] ;  /* 0x00012200ff0677ac */ /* 0x000ee20008000a00 */
[----:B------:R-:W4:Y:S01]  /*15390*/  LDCU UR8, c[0x0][0x918] ;  /* 0x00012300ff0877ac */ /* 0x000f220008000800 */
[----:B------:R-:W-:Y:S01]  /*153a0*/  UIADD3 UR9, UPT, UPT, UR9, 0x7f, URZ ;  /* 0x0000007f09097890 */ /* 0x000fe2000fffe0ff */
[----:B--2---:R-:W-:Y:S01]  /*153b0*/  IMAD.U32 R3, RZ, RZ, UR12 ;  /* 0x0000000cff037e24 */ /* 0x004fe2000f8e00ff */
[----:B---3--:R-:W-:-:S04]  /*153c0*/  UIMAD.WIDE.U32 UR16, UR10, UR7, URZ ;  /* 0x000000070a1072a5 */ /* 0x008fc8000f8e00ff */
[----:B------:R-:W-:Y:S01]  /*153d0*/  IABS R3, R3 ;  /* 0x0000000300037213 */ /* 0x000fe20000000000 */
[----:B------:R-:W-:-:S03]  /*153e0*/  UISETP.NE.AND UP2, UPT, UR6, 0x1, UPT ;  /* 0x000000010600788c */ /* 0x000fc6000bf45270 */
[----:B------:R-:W2:Y:S01]  /*153f0*/  I2F.RP R0, R3 ;  /* 0x0000000300007306 */ /* 0x000ea20000209400 */
[----:B------:R-:W-:Y:S02]  /*15400*/  UMOV UR7, UR17 ;  /* 0x0000001100077c82 */ /* 0x000fe40008000000 */
[----:B----4-:R-:W-:Y:S02]  /*15410*/  USHF.R.U32.HI UR7, URZ, UR8, UR7 ;  /* 0x00000008ff077299 */ /* 0x010fe40008011607 */
[----:B------:R-:W-:Y:S02]  /*15420*/  UIADD3 UR8, UPT, UPT, UR11, 0x100, URZ ;  /* 0x000001000b087890 */ /* 0x000fe4000fffe0ff */
[----:B------:R-:W-:Y:S02]  /*15430*/  USEL UR7, UR10, UR7, !UP2 ;  /* 0x000000070a077287 */ /* 0x000fe4000d000000 */
[----:B------:R-:W-:Y:S02]  /*15440*/  UISETP.NE.AND UP2, UPT, UR12, URZ, UPT ;  /* 0x000000ff0c00728c */ /* 0x000fe4000bf45270 */
[----:B------:R-:W-:Y:S01]  /*15450*/  UIADD3 UR7, UPT, UPT, -UR7, URZ, URZ ;  /* 0x000000ff07077290 */ /* 0x000fe2000fffe1ff */
[----:B--2---:R-:W2:Y:S03]  /*15460*/  MUFU.RCP R6, R0 ;  /* 0x0000000000067308 */ /* 0x004ea60000001000 */
[----:B------:R-:W-:-:S02]  /*15470*/  UIMAD UR10, UR6, UR7, UR10 ;  /* 0x00000007060a72a4 */ /* 0x000fc4000f8e020a */
[----:B------:R-:W-:Y:S02]  /*15480*/  USHF.R.S32.HI UR6, URZ, 0x1f, UR9 ;  /* 0x0000001fff067899 */ /* 0x000fe40008011409 */
[----:B------:R-:W-:Y:S02]  /*15490*/  ULOP3.LUT UR7, UR10, UR12, URZ, 0x3c, !UPT ;  /* 0x0000000c0a077292 */ /* 0x000fe4000f8e3cff */
[----:B------:R-:W-:Y:S02]  /*154a0*/  ULEA.HI UR6, UR6, UR9, URZ, 0x7 ;  /* 0x0000000906067291 */ /* 0x000fe4000f8f38ff */
[----:B------:R-:W-:Y:S02]  /*154b0*/  UISETP.GE.AND UP3, UPT, UR7, URZ, UPT ;  /* 0x000000ff0700728c */ /* 0x000fe4000bf66270 */
[----:B------:R-:W-:Y:S02]  /*154c0*/  USHF.R.S32.HI UR7, URZ, 0x1f, UR8 ;  /* 0x0000001fff077899 */ /* 0x000fe40008011408 */
[----:B------:R-:W-:-:S02]  /*154d0*/  USHF.R.S32.HI UR6, URZ, 0x7, UR6 ;  /* 0x00000007ff067899 */ /* 0x000fc40008011406 */
[----:B------:R-:W-:Y:S01]  /*154e0*/  ULEA.HI UR7, UR7, UR8, URZ, 0x7 ;  /* 0x0000000807077291 */ /* 0x000fe2000f8f38ff */
[----:B--2---:R-:W-:Y:S02]  /*154f0*/  IADD3 R6, PT, PT, R6, 0xffffffe, RZ ;  /* 0x0ffffffe06067810 */ /* 0x004fe40007ffe0ff */
[----:B------:R-:W-:Y:S01]  /*15500*/  MOV R0, UR10 ;  /* 0x0000000a00007c02 */ /* 0x000fe20008000f00 */
[----:B------:R-:W-:Y:S01]  /*15510*/  UIADD3 UR7, UPT, UPT, UR7, 0x7f, URZ ;  /* 0x0000007f07077890 */ /* 0x000fe2000fffe0ff */
[----:B------:R-:W2:Y:S02]  /*15520*/  F2I.FTZ.U32.TRUNC.NTZ R7, R6 ;  /* 0x0000000600077305 */ /* 0x000ea4000021f000 */
[----:B------:R-:W-:Y:S01]  /*15530*/  IABS R0, R0 ;  /* 0x0000000000007213 */ /* 0x000fe20000000000 */
[----:B------:R-:W-:Y:S01]  /*15540*/  USHF.R.S32.HI UR8, URZ, 0x7, UR7 ;  /* 0x00000007ff087899 */ /* 0x000fe20008011407 */
[----:B--2---:R-:W-:Y:S02]  /*15550*/  IMAD.MOV R2, RZ, RZ, -R7 ;  /* 0x000000ffff027224 */ /* 0x004fe400078e0a07 */
[----:B------:R-:W-:-:S02]  /*15560*/  IMAD.MOV.U32 R6, RZ, RZ, RZ ;  /* 0x000000ffff067224 */ /* 0x000fc400078e00ff */
[----:B------:R-:W-:-:S04]  /*15570*/  IMAD R2, R2, R3, RZ ;  /* 0x0000000302027224 */ /* 0x000fc800078e02ff */
[----:B------:R-:W-:-:S06]  /*15580*/  IMAD.HI.U32 R2, R7, R2, R6 ;  /* 0x0000000207027227 */ /* 0x000fcc00078e0006 */
[----:B------:R-:W-:-:S05]  /*15590*/  IMAD.HI.U32 R5, R2, R0, RZ ;  /* 0x0000000002057227 */ /* 0x000fca00078e00ff */
[----:B------:R-:W-:-:S05]  /*155a0*/  IADD3 R2, PT, PT, -R5, RZ, RZ ;  /* 0x000000ff05027210 */ /* 0x000fca0007ffe1ff */
[----:B------:R-:W-:-:S05]  /*155b0*/  IMAD R0, R3, R2, R0 ;  /* 0x0000000203007224 */ /* 0x000fca00078e0200 */
[----:B------:R-:W-:-:S13]  /*155c0*/  ISETP.GT.U32.AND P1, PT, R3, R0, PT ;  /* 0x000000000300720c */ /* 0x000fda0003f24070 */
[----:B------:R-:W-:Y:S01]  /*155d0*/  @!P1 IMAD.IADD R0, R0, 0x1, -R3 ;  /* 0x0000000100009824 */ /* 0x000fe200078e0a03 */
[----:B------:R-:W-:-:S04]  /*155e0*/  @!P1 IADD3 R5, PT, PT, R5, 0x1, RZ ;  /* 0x0000000105059810 */ /* 0x000fc80007ffe0ff */
[----:B------:R-:W-:-:S13]  /*155f0*/  ISETP.GE.U32.AND P2, PT, R0, R3, PT ;  /* 0x000000030000720c */ /* 0x000fda0003f46070 */
[----:B------:R-:W-:-:S05]  /*15600*/  @P2 VIADD R5, R5, 0x1 ;  /* 0x0000000105052836 */ /* 0x000fca0000000000 */
[----:B------:R-:W-:-:S13]  /*15610*/  R2UR UR13, R5 ;  /* 0x00000000050d72ca */ /* 0x000fda00000e0000 */
[----:B------:R-:W-:Y:S02]  /*15620*/  @!UP3 UIADD3 UR13, UPT, UPT, -UR13, URZ, URZ ;  /* 0x000000ff0d0db290 */ /* 0x000fe4000fffe1ff */
[----:B------:R-:W-:Y:S02]  /*15630*/  @!UP2 ULOP3.LUT UR13, URZ, UR12, URZ, 0x33, !UPT ;  /* 0x0000000cff0da292 */ /* 0x000fe4000f8e33ff */
[----:B------:R-:W-:Y:S02]  /*15640*/  UISETP.LT.AND UP2, UPT, UR6, UR8, UPT ;  /* 0x000000080600728c */ /* 0x000fe4000bf41270 */
[----:B------:R-:W-:Y:S02]  /*15650*/  UIADD3 UR7, UPT, UPT, -UR13, URZ, URZ ;  /* 0x000000ff0d077290 */ /* 0x000fe4000fffe1ff */
[----:B------:R-:W-:Y:S02]  /*15660*/  USEL UR6, UR6, UR8, UP2 ;  /* 0x0000000806067287 */ /* 0x000fe40009000000 */
[----:B------:R-:W-:Y:S01]  /*15670*/  UIMAD UR12, UR12, UR7, UR10 ;  /* 0x000000070c0c72a4 */ /* 0x000fe2000f8e020a */
[----:B------:R-:W-:Y:S11]  /*15680*/  @!P3 BRA `(.L_x_271) ;  /* 0x000000000004b947 */ /* 0x000ff60003800000 */
[----:B-1----:R-:W-:Y:S05]  /*15690*/  BPT.TRAP 0x1 ;  /* 0x000000040000795c */ /* 0x002fea0000300000 */
.L_x_271:
[----:B-1----:R-:W-:Y:S05]  /*156a0*/  BSYNC.RECONVERGENT B0 ;  /* 0x0000000000007941 */ /* 0x002fea0003800200 */
.L_x_270:
[----:B------:R-:W1:Y:S01]  /*156b0*/  S2UR UR8, SR_CgaCtaId ;  /* 0x00000000000879c3 */ /* 0x000e620000008800 */
[----:B------:R-:W-:Y:S01]  /*156c0*/  UMOV UR7, 0x400 ;  /* 0x0000040000077882 */ /* 0x000fe20000000000 */
[----:B------:R-:W-:Y:S02]  /*156d0*/  SHF.L.U32 R5, R4, 0x1f, RZ ;  /* 0x0000001f04057819 */ /* 0x000fe400000006ff */
[----:B------:R-:W-:Y:S01]  /*156e0*/  @!P0 MOV R2, 0x1000 ;  /* 0x0000100000028802 */ /* 0x000fe20000000f00 */
[----:B-1----:R-:W-:-:S09]  /*156f0*/  ULEA UR8, UR8, UR7, 0x18 ;  /* 0x0000000708087291 */ /* 0x002fd2000f8ec0ff */
[----:B------:R-:W1:Y:S02]  /*15700*/  SYNCS.PHASECHK.TRANS64.TRYWAIT P1, [UR8+0x7010], R5 ;  /* 0x00701005ff0075a7 */ /* 0x000e640008021108 */
[----:B-1----:R-:W-:Y:S05]  /*15710*/  @!P1 BRA `(.L_x_272) ;  /* 0x0000003c00489947 */ /* 0x002fea0003800000 */
.L_x_443:
[----:B------:R2:W-:Y:S01]  /*15720*/  @!P0 SYNCS.ARRIVE.TRANS64 RZ, [UR8+0x7000], R2 ;  /* 0x00700002ffff89a7 */ /* 0x0005e20008000008 */
[----:B------:R-:W-:Y:S04]  /*15730*/  BSSY.RECONVERGENT B0, `(.L_x_273) ;  /* 0x0000003000007945 */ /* 0x000fe80003800200 */
[----:B------:R-:W-:Y:S05]  /*15740*/  @!P5 BRA `(.L_x_274) ;  /* 0x000000000004d947 */ /* 0x000fea0003800000 */
[----:B------:R-:W-:Y:S05]  /*15750*/  BPT.TRAP 0x1 ;  /* 0x000000040000795c */ /* 0x000fea0000300000 */
.L_x_274:
[----:B------:R-:W-:Y:S05]  /*15760*/  BSYNC.RECONVERGENT B0 ;  /* 0x0000000000007941 */ /* 0x000fea0003800200 */
.L_x_273:
[----:B-1----:R-:W1:Y:S01]  /*15770*/  S2R R0, SR_TID.X ;  /* 0x0000000000007919 */ /* 0x002e620000002100 */
[----:B------:R-:W-:Y:S01]  /*15780*/  BSSY.RECONVERGENT B0, `(.L_x_275) ;  /* 0x0000005000007945 */ /* 0x000fe20003800200 */
[----:B-1----:R-:W-:-:S04]  /*15790*/  LOP3.LUT P2, RZ, R0, 0x1f, RZ, 0xc0, !PT ;  /* 0x0000001f00ff7812 */ /* 0x002fc8000784c0ff */
[----:B------:R-:W-:-:S13]  /*157a0*/  PLOP3.LUT P2, PT, P2, P0, PT, 0x8f, 0xf8 ;  /* 0x0000000000f8781c */ /* 0x000fda0001741177 */
[----:B------:R-:W-:Y:S05]  /*157b0*/  @P2 BRA `(.L_x_276) ;  /* 0x0000000000042947 */ /* 0x000fea0003800000 */
[----:B------:R-:W-:Y:S05]  /*157c0*/  BPT.TRAP 0x1 ;  /* 0x000000040000795c */ /* 0x000fea0000300000 */
.L_x_276:
[----:B------:R-:W-:Y:S05]  /*157d0*/  BSYNC.RECONVERGENT B0 ;  /* 0x0000000000007941 */ /* 0x000fea0003800200 */
.L_x_275:
[----:B------:R-:W-:Y:S02]  /*157e0*/  UIADD3 UR18, UP2, UPT, UR4, 0x80, URZ ;  /* 0x0000008004127890 */ /* 0x000fe4000ff5e0ff */
[----:B------:R-:W-:Y:S02]  /*157f0*/  UIADD3 UR9, UPT, UPT, UR8, 0x7000, URZ ;  /* 0x0000700008097890 */ /* 0x000fe4000fffe0ff */
[----:B------:R-:W-:Y:S01]  /*15800*/  UIADD3.X UR19, UPT, UPT, URZ, UR5, URZ, UP2, !UPT ;  /* 0x00000005ff137290 */ /* 0x000fe200097fe4ff */
[----:B------:R-:W-:Y:S01]  /*15810*/  UMOV UR16, 0x0 ;  /* 0x0000000000107882 */ /* 0x000fe20000000000 */
[----:B------:R-:W-:Y:S01]  /*15820*/  UMOV UR17, 0x10000000 ;  /* 0x1000000000117882 */ /* 0x000fe20000000000 */
[----:B------:R-:W-:-:S06]  /*15830*/  UMOV UR10, URZ ;  /* 0x000000ff000a7c82 */ /* 0x000fcc0008000000 */
[----:B------:R1:W-:Y:S02]  /*15840*/  UTMALDG.5D [UR8], [UR18], desc[UR16] ;  /* 0x00001008120075b4 */ /* 0x0003e40008021000 */
[----:B-1----:R-:W-:Y:S05]  /*15850*/  BRA.U !UP0, `(.L_x_277) ;  /* 0x0000000108047547 */ /* 0x002fea000b800000 */
[----:B------:R-:W-:Y:S05]  /*15860*/  BPT.TRAP 0x1 ;  /* 0x000000040000795c */ /* 0x000fea0000300000 */
.L_x_277:
[----:B------:R-:W-:Y:S01]  /*15870*/  ULEA UR17, UR22, UR8, 0x3 ;  /* 0x0000000816117291 */ /* 0x000fe2000f8e18ff */
[----:B------:R-:W-:Y:S01]  /*15880*/  IMAD.U32 R3, RZ, RZ, UR15 ;  /* 0x0000000fff037e24 */ /* 0x000fe2000f8e00ff */
[----:B--2---:R-:W-:-:S04]  /*15890*/  @!P0 MOV R2, 0x1000 ;  /* 0x0000100000028802 */ /* 0x004fc80000000f00 */
[----:B------:R-:W-:-:S04]  /*158a0*/  SHF.L.U32 R3, R3, 0x1f, RZ ;  /* 0x0000001f03037819 */ /* 0x000fc800000006ff */
[----:B------:R-:W1:Y:S02]  /*158b0*/  SYNCS.PHASECHK.TRANS64.TRYWAIT P1, [UR17+0x7038], R3 ;  /* 0x00703803ff0075a7 */ /* 0x000e640008021111 */
[----:B-1----:R-:W-:Y:S05]  /*158c0*/  @!P1 BRA `(.L_x_278) ;  /* 0x0000003800f49947 */ /* 0x002fea0003800000 */
.L_x_445:
[----:B------:R2:W-:Y:S01]  /*158d0*/  @!P0 SYNCS.ARRIVE.TRANS64 RZ, [UR17+0x7020], R2 ;  /* 0x00702002ffff89a7 */ /* 0x0005e20008000011 */
[----:B------:R-:W-:Y:S05]  /*158e0*/  BRA.U !UP1, `(.L_x_279) ;  /* 0x0000000109047547 */ /* 0x000fea000b800000 */
[----:B------:R-:W-:Y:S05]  /*158f0*/  BPT.TRAP 0x1 ;  /* 0x000000040000795c */ /* 0x000fea0000300000 */
.L_x_279:
[----:B------:R-:W-:Y:S04]  /*15900*/  BSSY.RECONVERGENT B0, `(.L_x_280) ;  /* 0x0000003000007945 */ /* 0x000fe80003800200 */
[----:B------:R-:W-:Y:S05]  /*15910*/  @P2 BRA `(.L_x_281) ;  /* 0x0000000000042947 */ /* 0x000fea0003800000 */
[----:B------:R-:W-:Y:S05]  /*15920*/  BPT.TRAP 0x1 ;  /* 0x000000040000795c */ /* 0x000fea0000300000 */
.L_x_281:
[----:B------:R-:W-:Y:S05]  /*15930*/  BSYNC.RECONVERGENT B0 ;  /* 0x0000000000007941 */ /* 0x000fea0003800200 */
.L_x_280:
[----:B------:R-:W-:Y:S01]  /*15940*/  ULEA UR16, UR22, UR8, 0xc ;  /* 0x0000000816107291 */ /* 0x000fe2000f8e60ff */
[----:B------:R-:W-:Y:S01]  /*15950*/  BSSY.RECONVERGENT B0, `(.L_x_282) ;  /* 0x0000013000007945 */ /* 0x000fe20003800200 */
[----:B------:R-:W-:Y:S02]  /*15960*/  UIADD3 UR26, UP2, UPT, UR4, 0x180, URZ ;  /* 0x00000180041a7890 */ /* 0x000fe4000ff5e0ff */
[----:B------:R-:W-:Y:S02]  /*15970*/  UIADD3 UR7, UPT, UPT, UR22, 0x1, URZ ;  /* 0x0000000116077890 */ /* 0x000fe4000fffe0ff */
[----:B------:R-:W-:Y:S02]  /*15980*/  UIADD3 UR17, UPT, UPT, UR17, 0x7020, URZ ;  /* 0x0000702011117890 */ /* 0x000fe4000fffe0ff */
[----:B------:R-:W-:Y:S02]  /*15990*/  UIADD3 UR16, UPT, UPT, UR16, 0x2000, URZ ;  /* 0x0000200010107890 */ /* 0x000fe4000fffe0ff */
[----:B------:R-:W-:-:S02]  /*159a0*/  UIADD3.X UR27, UPT, UPT, URZ, UR5, URZ, UP2, !UPT ;  /* 0x00000005ff1b7290 */ /* 0x000fc400097fe4ff */
[----:B------:R-:W-:Y:S01]  /*159b0*/  UISETP.NE.AND UP2, UPT, UR7, 0x3, UPT ;  /* 0x000000030700788c */ /* 0x000fe2000bf45270 */
[----:B------:R-:W-:Y:S01]  /*159c0*/  UMOV UR24, 0x0 ;  /* 0x0000000000187882 */ /* 0x000fe20000000000 */
[----:B------:R-:W-:Y:S02]  /*159d0*/  UMOV UR25, 0x10000000 ;  /* 0x1000000000197882 */ /* 0x000fe40000000000 */
[----:B------:R-:W-:Y:S01]  /*159e0*/  USEL UR9, URZ, 0x1, UP2 ;  /* 0x00000001ff097887 */ /* 0x000fe20009000000 */
[----:B------:R-:W-:Y:S01]  /*159f0*/  UMOV UR18, URZ ;  /* 0x000000ff00127c82 */ /* 0x000fe20008000000 */
[----:B------:R-:W-:Y:S01]  /*15a00*/  UMOV UR19, URZ ;  /* 0x000000ff00137c82 */ /* 0x000fe20008000000 */
[----:B------:R-:W-:Y:S01]  /*15a10*/  UMOV UR20, UR13 ;  /* 0x0000000d00147c82 */ /* 0x000fe20008000000 */
[----:B------:R-:W-:Y:S01]  /*15a20*/  UMOV UR21, UR14 ;  /* 0x0000000e00157c82 */ /* 0x000fe20008000000 */
[----:B------:R-:W-:Y:S01]  /*15a30*/  USEL UR7, UR7, URZ, UP2 ;  /* 0x000000ff07077287 */ /* 0x000fe20009000000 */
[----:B------:R3:W-:Y:S01]  /*15a40*/  UTMALDG.4D [UR16], [UR26], desc[UR24] ;  /* 0x000018101a0075b4 */ /* 0x0007e20008019000 */
[----:B------:R-:W-:Y:S01]  /*15a50*/  ULOP3.LUT UR15, UR15, UR9, URZ, 0x3c, !UPT ;  /* 0x000000090f0f7292 */ /* 0x000fe2000f8e3cff */
[----:B---3--:R-:W-:Y:S06]  /*15a60*/  @!P3 BRA `(.L_x_283) ;  /* 0x000000000004b947 */ /* 0x008fec0003800000 */
[----:B------:R-:W-:Y:S05]  /*15a70*/  BPT.TRAP 0x1 ;  /* 0x000000040000795c */ /* 0x000fea0000300000 */
.L_x_283:
[----:B------:R-:W-:Y:S05]  /*15a80*/  BSYNC.RECONVERGENT B0 ;  /* 0x0000000000007941 */ /* 0x000fea0003800200 */
.L_x_282:
[----:B------:R-:W3:Y:S01]  /*15a90*/  SYNCS.PHASECHK.TRANS64.TRYWAIT P1, [UR8+0x7018], R5 ;  /* 0x00701805ff0075a7 */ /* 0x000ee20008021108 */
[----:B--2---:R-:W-:Y:S01]  /*15aa0*/  @!P0 MOV R2, 0x1000 ;  /* 0x0000100000028802 */ /* 0x004fe20000000f00 */
[----:B---3--:R-:W-:Y:S06]  /*15ab0*/  @!P1 BRA `(.L_x_284) ;  /* 0x0000003800909947 */ /* 0x008fec0003800000 */
.L_x_447:
[----:B------:R2:W-:Y:S01]  /*15ac0*/  @!P0 SYNCS.ARRIVE.TRANS64 RZ, [UR8+0x7008], R2 ;  /* 0x00700802ffff89a7 */ /* 0x0005e20008000008 */
[----:B------:R-:W-:Y:S04]  /*15ad0*/  BSSY.RECONVERGENT B0, `(.L_x_285) ;  /* 0x0000003000007945 */ /* 0x000fe80003800200 */
[----:B------:R-:W-:Y:S05]  /*15ae0*/  @!P5 BRA `(.L_x_286) ;  /* 0x000000000004d947 */ /* 0x000fea0003800000 */
[----:B------:R-:W-:Y:S05]  /*15af0*/  BPT.TRAP 0x1 ;  /* 0x000000040000795c */ /* 0x000fea0000300000 */
.L_x_286:
[----:B------:R-:W-:Y:S05]  /*15b00*/  BSYNC.RECONVERGENT B0 ;  /* 0x0000000000007941 */ /* 0x000fea0003800200 */
.L_x_285:
[----:B------:R-:W-:Y:S04]  /*15b10*/  BSSY.RECONVERGENT B0, `(.L_x_287) ;  /* 0x0000003000007945 */ /* 0x000fe80003800200 */
[----:B------:R-:W-:Y:S05]  /*15b20*/  @P2 BRA `(.L_x_288) ;  /* 0x0000000000042947 */ /* 0x000fea0003800000 */
[----:B------:R-:W-:Y:S05]  /*15b30*/  BPT.TRAP 0x1 ;  /* 0x000000040000795c */ /* 0x000fea0000300000 */
.L_x_288:
[----:B------:R-:W-:Y:S05]  /*15b40*/  BSYNC.RECONVERGENT B0 ;  /* 0x0000000000007941 */ /* 0x000fea0003800200 */
.L_x_287:
[----:B------:R-:W-:Y:S02]  /*15b50*/  UIADD3 UR10, UP2, UPT, UR4, 0x80, URZ ;  /* 0x00000080040a7890 */ /* 0x000fe4000ff5e0ff */
[----:B------:R-:W-:Y:S02]  /*15b60*/  UIADD3 UR19, UPT, UPT, UR11, 0x80, URZ ;  /* 0x000000800b137890 */ /* 0x000fe4000fffe0ff */
[----:B------:R-:W-:Y:S02]  /*15b70*/  UIADD3 UR16, UPT, UPT, UR8, 0x1000, URZ ;  /* 0x0000100008107890 */ /* 0x000fe4000fffe0ff */
[----:B------:R-:W-:Y:S02]  /*15b80*/  UIADD3 UR17, UPT, UPT, UR8, 0x7008, URZ ;  /* 0x0000700808117890 */ /* 0x000fe4000fffe0ff */
[----:B------:R-:W-:Y:S01]  /*15b90*/  UIADD3.X UR11, UPT, UPT, URZ, UR5, URZ, UP2, !UPT ;  /* 0x00000005ff0b7290 */ /* 0x000fe200097fe4ff */
[----:B------:R-:W-:Y:S01]  /*15ba0*/  UMOV UR24, 0x0 ;  /* 0x0000000000187882 */ /* 0x000fe20000000000 */
[----:B------:R-:W-:Y:S01]  /*15bb0*/  UMOV UR25, 0x10000000 ;  /* 0x1000000000197882 */ /* 0x000fe20000000000 */
[----:B------:R-:W-:Y:S01]  /*15bc0*/  UMOV UR18, URZ ;  /* 0x000000ff00127c82 */ /* 0x000fe20008000000 */
[----:B------:R-:W-:Y:S01]  /*15bd0*/  UMOV UR20, UR12 ;  /* 0x0000000c00147c82 */ /* 0x000fe20008000000 */
[----:B------:R-:W-:Y:S01]  /*15be0*/  UMOV UR21, UR13 ;  /* 0x0000000d00157c82 */ /* 0x000fe20008000000 */
[----:B------:R-:W-:-:S03]  /*15bf0*/  UMOV UR22, UR14 ;  /* 0x0000000e00167c82 */ /* 0x000fc60008000000 */
[----:B------:R3:W-:Y:S02]  /*15c00*/  UTMALDG.5D [UR16], [UR10], desc[UR24] ;  /* 0x000018100a0075b4 */ /* 0x0007e40008021000 */
[----:B---3--:R-:W-:Y:S05]  /*15c10*/  BRA.U !UP0, `(.L_x_289) ;  /* 0x0000000108047547 */ /* 0x008fea000b800000 */
[----:B------:R-:W-:Y:S05]  /*15c20*/  BPT.TRAP 0x1 ;  /* 0x000000040000795c */ /* 0x000fea0000300000 */
.L_x_289:
[----:B------:R-:W-:Y:S01]  /*15c30*/  ULEA UR17, UR7, UR8, 0x3 ;  /* 0x0000000807117291 */ /* 0x000fe2000f8e18ff */
[----:B-1----:R-:W-:Y:S01]  /*15c40*/  IMAD.U32 R3, RZ, RZ, UR15 ;  /* 0x0000000fff037e24 */ /* 0x002fe2000f8e00ff */
[----:B--2---:R-:W-:-:S04]  /*15c50*/  @!P0 MOV R2, 0x1000 ;  /* 0x0000100000028802 */ /* 0x004fc80000000f00 */
[----:B------:R-:W-:-:S04]  /*15c60*/  SHF.L.U32 R3, R3, 0x1f, RZ ;  /* 0x0000001f03037819 */ /* 0x000fc800000006ff */
[----:B------:R-:W1:Y:S02]  /*15c70*/  SYNCS.PHASECHK.TRANS64.TRYWAIT P1, [UR17+0x7038], R3 ;  /* 0x00703803ff0075a7 */ /* 0x000e640008021111 */
[----:B-1----:R-:W-:Y:S05]  /*15c80*/  @!P1 BRA `(.L_x_290) ;  /* 0x0000003800349947 */ /* 0x002fea0003800000 */
.L_x_449:
[----:B------:R2:W-:Y:S01]  /*15c90*/  @!P0 SYNCS.ARRIVE.TRANS64 RZ, [UR17+0x7020], R2 ;  /* 0x00702002ffff89a7 */ /* 0x0005e20008000011 */
[----:B------:R-:W-:Y:S05]  /*15ca0*/  BRA.U !UP1, `(.L_x_291) ;  /* 0x0000000109047547 */ /* 0x000fea000b800000 */
[----:B------:R-:W-:Y:S05]  /*15cb0*/  BPT.TRAP 0x1 ;  /* 0x000000040000795c */ /* 0x000fea0000300000 */
.L_x_291:
[----:B------:R-:W-:Y:S04]  /*15cc0*/  BSSY.RECONVERGENT B0, `(.L_x_292) ;  /* 0x0000003000007945 */ /* 0x000fe80003800200 */
[----:B------:R-:W-:Y:S05]  /*15cd0*/  @P2 BRA `(.L_x_293) ;  /* 0x0000000000042947 */ /* 0x000fea0003800000 */
[----:B------:R-:W-:Y:S05]  /*15ce0*/  BPT.TRAP 0x1 ;  /* 0x000000040000795c */ /* 0x000fea0000300000 */
.L_x_293:
[----:B------:R-:W-:Y:S05]  /*15cf0*/  BSYNC.RECONVERGENT B0 ;  /* 0x0000000000007941 */ /* 0x000fea0003800200 */
.L_x_292:
[----:B------:R-:W-:Y:S01]  /*15d00*/  ULEA UR16, UR7, UR8, 0xc ;  /* 0x0000000807107291 */ /* 0x000fe2000f8e60ff */
[----:B------:R-:W-:Y:S01]  /*15d10*/  LOP3.LUT R4, R4, 0x1, RZ, 0x3c, !PT ;  /* 0x0000000104047812 */ /* 0x000fe200078e3cff */
[----:B------:R-:W-:Y:S02]  /*15d20*/  UIADD3 UR24, UP2, UPT, UR4, 0x280, URZ ;  /* 0x0000028004187890 */ /* 0x000fe4000ff5e0ff */
[----:B------:R-:W-:Y:S02]  /*15d30*/  UIADD3 UR17, UPT, UPT, UR17, 0x7020, URZ ;  /* 0x0000702011117890 */ /* 0x000fe4000fffe0ff */
[----:B------:R-:W-:Y:S02]  /*15d40*/  UIADD3 UR16, UPT, UPT, UR16, 0x2000, URZ ;  /* 0x0000200010107890 */ /* 0x000fe4000fffe0ff */
[----:B------:R-:W-:Y:S01]  /*15d50*/  UIADD3.X UR25, UPT, UPT, URZ, UR5, URZ, UP2, !UPT ;  /* 0x00000005ff197290 */ /* 0x000fe200097fe4ff */
[----:B------:R-:W-:Y:S01]  /*15d60*/  UMOV UR10, 0x0 ;  /* 0x00000000000a7882 */ /* 0x000fe20000000000 */
[----:B------:R-:W-:Y:S01]  /*15d70*/  UMOV UR11, 0x10000000 ;  /* 0x10000000000b7882 */ /* 0x000fe20000000000 */
[----:B------:R-:W-:Y:S01]  /*15d80*/  UMOV UR18, URZ ;  /* 0x000000ff00127c82 */ /* 0x000fe20008000000 */
[----:B------:R-:W-:Y:S01]  /*15d90*/  UMOV UR19, URZ ;  /* 0x000000ff00137c82 */ /* 0x000fe20008000000 */
[----:B------:R-:W-:Y:S01]  /*15da0*/  UMOV UR20, UR13 ;  /* 0x0000000d00147c82 */ /* 0x000fe20008000000 */
[----:B------:R-:W-:Y:S01]  /*15db0*/  UMOV UR21, UR14 ;  /* 0x0000000e00157c82 */ /* 0x000fe20008000000 */
[----:B------:R-:W-:-:S02]  /*15dc0*/  UIADD3 UR7, UPT, UPT, UR7, 0x1, URZ ;  /* 0x0000000107077890 */ /* 0x000fc4000fffe0ff */
[----:B------:R3:W-:Y:S02]  /*15dd0*/  UTMALDG.4D [UR16], [UR24], desc[UR10] ;  /* 0x00000a10180075b4 */ /* 0x0007e40008019000 */
[----:B------:R-:W-:-:S04]  /*15de0*/  UISETP.NE.AND UP2, UPT, UR7, 0x3, UPT ;  /* 0x000000030700788c */ /* 0x000fc8000bf45270 */
[----:B------:R-:W-:Y:S02]  /*15df0*/  USEL UR9, URZ, 0x1, UP2 ;  /* 0x00000001ff097887 */ /* 0x000fe40009000000 */
[----:B------:R-:W-:Y:S02]  /*15e00*/  USEL UR22, UR7, URZ, UP2 ;  /* 0x000000ff07167287 */ /* 0x000fe40009000000 */
[----:B------:R-:W-:Y:S02]  /*15e10*/  UISETP.GE.AND UP2, UPT, UR6, 0x2, UPT ;  /* 0x000000020600788c */ /* 0x000fe4000bf46270 */
[----:B------:R-:W-:-:S07]  /*15e20*/  ULOP3.LUT UR15, UR15, UR9, URZ, 0x3c, !UPT ;  /* 0x000000090f0f7292 */ /* 0x000fce000f8e3cff */
[----:B---3--:R-:W-:Y:S05]  /*15e30*/  BRA.U !UP2, `(.L_x_269) ;  /* 0x0000001d0a687547 */ /* 0x008fea000b800000 */
[----:B------:R-:W-:Y:S02]  /*15e40*/  UIADD3 UR9, UPT, UPT, UR6, -0x2, URZ ;  /* 0xfffffffe06097890 */ /* 0x000fe4000fffe0ff */
[----:B------:R-:W-:Y:S02]  /*15e50*/  UIADD3 UR7, UPT, UPT, UR6, -0x1, URZ ;  /* 0xffffffff06077890 */ /* 0x000fe4000fffe0ff */
[----:B------:R-:W-:Y:S02]  /*15e60*/  UISETP.GE.U32.AND UP2, UPT, UR9, 0x3, UPT ;  /* 0x000000030900788c */ /* 0x000fe4000bf46070 */
[----:B------:R-:W-:Y:S01]  /*15e70*/  ULOP3.LUT UR6, UR7, 0x3, URZ, 0xc0, !UPT ;  /* 0x0000000307067892 */ /* 0x000fe2000f8ec0ff */
[----:B------:R-:W-:-:S06]  /*15e80*/  UMOV UR10, 0x1 ;  /* 0x00000001000a7882 */ /* 0x000fcc0000000000 */
[----:B------:R-:W-:Y:S05]  /*15e90*/  BRA.U !UP2, `(.L_x_294) ;  /* 0x000000110a347547 */ /* 0x000fea000b800000 */
[----:B------:R-:W-:Y:S01]  /*15ea0*/  ULOP3.LUT UR7, UR7, 0xfffffffc, URZ, 0xc0, !UPT ;  /* 0xfffffffc07077892 */ /* 0x000fe2000f8ec0ff */
[----:B------:R-:W-:-:S11]  /*15eb0*/  UMOV UR9, 0x1 ;  /* 0x0000000100097882 */ /* 0x000fd60000000000 */
.L_x_335:
[----:B------:R-:W-:Y:S05]  /*15ec0*/  BRA.U !UP0, `(.L_x_295) ;  /* 0x0000000108047547 */ /* 0x000fea000b800000 */
[----:B------:R-:W-:Y:S05]  /*15ed0*/  BPT.TRAP 0x1 ;  /* 0x000000040000795c */ /* 0x000fea0000300000 */
.L_x_295:
[----:B------:R-:W3:Y:S01]  /*15ee0*/  S2UR UR8, SR_CgaCtaId ;  /* 0x00000000000879c3 */ /* 0x000ee20000008800 */
[----:B------:R-:W-:Y:S01]  /*15ef0*/  UMOV UR10, 0x400 ;  /* 0x00000400000a7882 */ /* 0x000fe20000000000 */
[----:B-1----:R-:W-:Y:S01]  /*15f00*/  IMAD.U32 R3, RZ, RZ, UR15 ;  /* 0x0000000fff037e24 */ /* 0x002fe2000f8e00ff */
[----:B--2---:R-:W-:-:S04]  /*15f10*/  @!P0 MOV R2, 0x1000 ;  /* 0x0000100000028802 */ /* 0x004fc80000000f00 */
[----:B------:R-:W-:Y:S01]  /*15f20*/  SHF.L.U32 R3, R3, 0x1f, RZ ;  /* 0x0000001f03037819 */ /* 0x000fe200000006ff */
[----:B---3--:R-:W-:-:S04]  /*15f30*/  ULEA UR8, UR8, UR10, 0x18 ;  /* 0x0000000a08087291 */ /* 0x008fc8000f8ec0ff */
[----:B------:R-:W-:-:S09]  /*15f40*/  ULEA UR17, UR22, UR8, 0x3 ;  /* 0x0000000816117291 */ /* 0x000fd2000f8e18ff */
[----:B------:R-:W1:Y:S02]  /*15f50*/  SYNCS.PHASECHK.TRANS64.TRYWAIT P1, [UR17+0x7038], R3 ;  /* 0x00703803ff0075a7 */ /* 0x000e640008021111 */
[----:B-1----:R-:W-:Y:S05]  /*15f60*/  @!P1 BRA `(.L_x_296) ;  /* 0x0000003400949947 */ /* 0x002fea0003800000 */
.L_x_451:
[----:B------:R2:W-:Y:S01]  /*15f70*/  @!P0 SYNCS.ARRIVE.TRANS64 RZ, [UR17+0x7020], R2 ;  /* 0x00702002ffff89a7 */ /* 0x0005e20008000011 */
[----:B------:R-:W-:Y:S05]  /*15f80*/  BRA.U !UP1, `(.L_x_297) ;  /* 0x0000000109047547 */ /* 0x000fea000b800000 */
[----:B------:R-:W-:Y:S05]  /*15f90*/  BPT.TRAP 0x1 ;  /* 0x000000040000795c */ /* 0x000fea0000300000 */
.L_x_297:
[----:B-1----:R-:W1:Y:S01]  /*15fa0*/  S2R R0, SR_TID.X ;  /* 0x0000000000007919 */ /* 0x002e620000002100 */
[----:B------:R-:W-:Y:S01]  /*15fb0*/  BSSY.RECONVERGENT B0, `(.L_x_298) ;  /* 0x0000005000007945 */ /* 0x000fe20003800200 */
[----:B-1----:R-:W-:-:S04]  /*15fc0*/  LOP3.LUT P2, RZ, R0, 0x1f, RZ, 0xc0, !PT ;  /* 0x0000001f00ff7812 */ /* 0x002fc8000784c0ff */
[----:B------:R-:W-:-:S13]  /*15fd0*/  PLOP3.LUT P2, PT, P2, P0, PT, 0x8f, 0xf8 ;  /* 0x0000000000f8781c */ /* 0x000fda0001741177 */
[----:B------:R-:W-:Y:S05]  /*15fe0*/  @P2 BRA `(.L_x_299) ;  /* 0x0000000000042947 */ /* 0x000fea0003800000 */
[----:B------:R-:W-:Y:S05]  /*15ff0*/  BPT.TRAP 0x1 ;  /* 0x000000040000795c */ /* 0x000fea0000300000 */
.L_x_299:
[----:B------:R-:W-:Y:S05]  /*16000*/  BSYNC.RECONVERGENT B0 ;  /* 0x0000000000007941 */ /* 0x000fea0003800200 */
.L_x_298:
[----:B------:R-:W-:Y:S02]  /*16010*/  ULEA UR16, UR22, UR8, 0xc ;  /* 0x0000000816107291 */ /* 0x000fe4000f8e60ff */
[----:B------:R-:W-:Y:S02]  /*16020*/  UIADD3 UR24, UP2, UPT, UR4, 0x180, URZ ;  /* 0x0000018004187890 */ /* 0x000fe4000ff5e0ff */
[----:B------:R-:W-:Y:S02]  /*16030*/  USHF.L.U32 UR19, UR9, 0x7, URZ ;  /* 0x0000000709137899 */ /* 0x000fe400080006ff */
        /* <DEDUP_REMOVED lines=8> */
[----:B------:R-:W-:-:S03]  /*160c0*/  UIADD3 UR22, UPT, UPT, UR22, 0x1, URZ ;  /* 0x0000000116167890 */ /* 0x000fc6000fffe0ff */
[----:B------:R1:W-:Y:S01]  /*160d0*/  UTMALDG.4D [UR16], [UR24], desc[UR10] ;  /* 0x00000a10180075b4 */ /* 0x0003e20008019000 */
[----:B------:R-:W-:-:S04]  /*160e0*/  UISETP.NE.AND UP2, UPT, UR22, 0x3, UPT ;  /* 0x000000031600788c */ /* 0x000fc8000bf45270 */
[----:B------:R-:W-:Y:S02]  /*160f0*/  USEL UR12, URZ, 0x1, UP2 ;  /* 0x00000001ff0c7887 */ /* 0x000fe40009000000 */
[----:B------:R-:W-:Y:S02]  /*16100*/  USEL UR22, UR22, URZ, UP2 ;  /* 0x000000ff16167287 */ /* 0x000fe40009000000 */
[----:B------:R-:W-:Y:S01]  /*16110*/  ULOP3.LUT UR15, UR15, UR12, URZ, 0x3c, !UPT ;  /* 0x0000000c0f0f7292 */ /* 0x000fe2000f8e3cff */
[----:B-1----:R-:W-:Y:S11]  /*16120*/  BRA.U !UP0, `(.L_x_300) ;  /* 0x0000000108047547 */ /* 0x002ff6000b800000 */
[----:B------:R-:W-:Y:S05]  /*16130*/  BPT.TRAP 0x1 ;  /* 0x000000040000795c */ /* 0x000fea0000300000 */
.L_x_300:
[----:B------:R-:W-:Y:S01]  /*16140*/  ULEA UR17, UR22, UR8, 0x3 ;  /* 0x0000000816117291 */ /* 0x000fe2000f8e18ff */
[----:B------:R-:W-:Y:S01]  /*16150*/  IMAD.U32 R3, RZ, RZ, UR15 ;  /* 0x0000000fff037e24 */ /* 0x000fe2000f8e00ff */
[----:B--2---:R-:W-:-:S04]  /*16160*/  @!P0 MOV R2, 0x1000 ;  /* 0x0000100000028802 */ /* 0x004fc80000000f00 */
[----:B------:R-:W-:-:S04]  /*16170*/  SHF.L.U32 R3, R3, 0x1f, RZ ;  /* 0x0000001f03037819 */ /* 0x000fc800000006ff */
[----:B------:R-:W1:Y:S02]  /*16180*/  SYNCS.PHASECHK.TRANS64.TRYWAIT P1, [UR17+0x7038], R3 ;  /* 0x00703803ff0075a7 */ /* 0x000e640008021111 */
[----:B-1----:R-:W-:Y:S05]  /*16190*/  @!P1 BRA `(.L_x_301) ;  /* 0x0000003400209947 */ /* 0x002fea0003800000 */
.L_x_453:
[----:B------:R2:W-:Y:S01]  /*161a0*/  @!P0 SYNCS.ARRIVE.TRANS64 RZ, [UR17+0x7020], R2 ;  /* 0x00702002ffff89a7 */ /* 0x0005e20008000011 */
[----:B------:R-:W-:Y:S05]  /*161b0*/  BRA.U !UP1, `(.L_x_302) ;  /* 0x0000000109047547 */ /* 0x000fea000b800000 */
[----:B------:R-:W-:Y:S05]  /*161c0*/  BPT.TRAP 0x1 ;  /* 0x000000040000795c */ /* 0x000fea0000300000 */
.L_x_302:
[----:B------:R-:W-:Y:S04]  /*161d0*/  BSSY.RECONVERGENT B0, `(.L_x_303) ;  /* 0x0000003000007945 */ /* 0x000fe80003800200 */
[----:B------:R-:W-:Y:S05]  /*161e0*/  @P2 BRA `(.L_x_304) ;  /* 0x0000000000042947 */ /* 0x000fea0003800000 */
[----:B------:R-:W-:Y:S05]  /*161f0*/  BPT.TRAP 0x1 ;  /* 0x000000040000795c */ /* 0x000fea0000300000 */
.L_x_304:
[----:B------:R-:W-:Y:S05]  /*16200*/  BSYNC.RECONVERGENT B0 ;  /* 0x0000000000007941 */ /* 0x000fea0003800200 */
.L_x_303:
        /* <DEDUP_REMOVED lines=17> */
[----:B---3--:R-:W-:Y:S11]  /*16320*/  BRA.U !UP0, `(.L_x_305) ;  /* 0x0000000108047547 */ /* 0x008ff6000b800000 */
[----:B------:R-:W-:Y:S05]  /*16330*/  BPT.TRAP 0x1 ;  /* 0x000000040000795c */ /* 0x000fea0000300000 */
.L_x_305:
[----:B------:R-:W-:Y:S01]  /*16340*/  ULEA UR17, UR22, UR8, 0x3 ;  /* 0x0000000816117291 */ /* 0x000fe2000f8e18ff */
[----:B-1----:R-:W-:Y:S01]  /*16350*/  IMAD.U32 R3, RZ, RZ, UR15 ;  /* 0x0000000fff037e24 */ /* 0x002fe2000f8e00ff */
[----:B--2---:R-:W-:-:S04]  /*16360*/  @!P0 MOV R2, 0x1000 ;  /* 0x0000100000028802 */ /* 0x004fc80000000f00 */
[----:B------:R-:W-:-:S04]  /*16370*/  SHF.L.U32 R3, R3, 0x1f, RZ ;  /* 0x0000001f03037819 */ /* 0x000fc800000006ff */
[----:B------:R-:W1:Y:S02]  /*16380*/  SYNCS.PHASECHK.TRANS64.TRYWAIT P1, [UR17+0x7038], R3 ;  /* 0x00703803ff0075a7 */ /* 0x000e640008021111 */
[----:B-1----:R-:W-:Y:S05]  /*16390*/  @!P1 BRA `(.L_x_306) ;  /* 0x0000003000b89947 */ /* 0x002fea0003800000 */
.L_x_455:
[----:B------:R2:W-:Y:S01]  /*163a0*/  @!P0 SYNCS.ARRIVE.TRANS64 RZ, [UR17+0x7020], R2 ;  /* 0x00702002ffff89a7 */ /* 0x0005e20008000011 */
[----:B------:R-:W-:Y:S05]  /*163b0*/  BRA.U !UP1, `(.L_x_307) ;  /* 0x0000000109047547 */ /* 0x000fea000b800000 */
[----:B------:R-:W-:Y:S05]  /*163c0*/  BPT.TRAP 0x1 ;  /* 0x000000040000795c */ /* 0x000fea0000300000 */
.L_x_307:
[----:B------:R-:W-:Y:S04]  /*163d0*/  BSSY.RECONVERGENT B0, `(.L_x_308) ;  /* 0x0000003000007945 */ /* 0x000fe80003800200 */
[----:B------:R-:W-:Y:S05]  /*163e0*/  @P2 BRA `(.L_x_309) ;  /* 0x0000000000042947 */ /* 0x000fea0003800000 */
[----:B------:R-:W-:Y:S05]  /*163f0*/  BPT.TRAP 0x1 ;  /* 0x000000040000795c */ /* 0x000fea0000300000 */
.L_x_309:
[----:B------:R-:W-:Y:S05]  /*16400*/  BSYNC.RECONVERGENT B0 ;  /* 0x0000000000007941 */ /* 0x000fea0003800200 */
.L_x_308:
[----:B------:R-:W-:Y:S02]  /*16410*/  ULEA UR16, UR22, UR8, 0xc ;  /* 0x0000000816107291 */ /* 0x000fe4000f8e60ff */
[----:B------:R-:W-:Y:S02]  /*16420*/  UIADD3 UR24, UP2, UPT, UR4, 0x180, URZ ;  /* 0x0000018004187890 */ /* 0x000fe4000ff5e0ff */
[----:B------:R-:W-:Y:S02]  /*16430*/  ULEA UR19, UR9, 0x80, 0x7 ;  /* 0x0000008009137891 */ /* 0x000fe4000f8e38ff */
        /* <DEDUP_REMOVED lines=16> */
.L_x_310:
[----:B------:R-:W-:Y:S01]  /*16540*/  ULEA UR17, UR22, UR8, 0x3 ;  /* 0x0000000816117291 */ /* 0x000fe2000f8e18ff */
[----:B-1----:R-:W-:Y:S01]  /*16550*/  IMAD.U32 R3, RZ, RZ, UR15 ;  /* 0x0000000fff037e24 */ /* 0x002fe2000f8e00ff */
[----:B--2---:R-:W-:-:S04]  /*16560*/  @!P0 MOV R2, 0x1000 ;  /* 0x0000100000028802 */ /* 0x004fc80000000f00 */
[----:B------:R-:W-:-:S04]  /*16570*/  SHF.L.U32 R3, R3, 0x1f, RZ ;  /* 0x0000001f03037819 */ /* 0x000fc800000006ff */
[----:B------:R-:W1:Y:S02]  /*16580*/  SYNCS.PHASECHK.TRANS64.TRYWAIT P1, [UR17+0x7038], R3 ;  /* 0x00703803ff0075a7 */ /* 0x000e640008021111 */
[----:B-1----:R-:W-:Y:S05]  /*16590*/  @!P1 BRA `(.L_x_311) ;  /* 0x0000003000509947 */ /* 0x002fea0003800000 */
.L_x_457:
[----:B------:R2:W-:Y:S01]  /*165a0*/  @!P0 SYNCS.ARRIVE.TRANS64 RZ, [UR17+0x7020], R2 ;  /* 0x00702002ffff89a7 */ /* 0x0005e20008000011 */
[----:B------:R-:W-:Y:S05]  /*165b0*/  BRA.U !UP1, `(.L_x_312) ;  /* 0x0000000109047547 */ /* 0x000fea000b800000 */
[----:B------:R-:W-:Y:S05]  /*165c0*/  BPT.TRAP 0x1 ;  /* 0x000000040000795c */ /* 0x000fea0000300000 */
.L_x_312:
[----:B------:R-:W-:Y:S04]  /*165d0*/  BSSY.RECONVERGENT B0, `(.L_x_313) ;  /* 0x0000003000007945 */ /* 0x000fe80003800200 */
[----:B------:R-:W-:Y:S05]  /*165e0*/  @P2 BRA `(.L_x_314) ;  /* 0x0000000000042947 */ /* 0x000fea0003800000 */
[----:B------:R-:W-:Y:S05]  /*165f0*/  BPT.TRAP 0x1 ;  /* 0x000000040000795c */ /* 0x000fea0000300000 */
.L_x_314:
[----:B------:R-:W-:Y:S05]  /*16600*/  BSYNC.RECONVERGENT B0 ;  /* 0x0000000000007941 */ /* 0x000fea0003800200 */
.L_x_313:
        /* <DEDUP_REMOVED lines=19> */
.L_x_315:
[----:B------:R-:W-:Y:S01]  /*16740*/  ULEA UR17, UR22, UR8, 0x3 ;  /* 0x0000000816117291 */ /* 0x000fe2000f8e18ff */
[----:B-1----:R-:W-:Y:S01]  /*16750*/  IMAD.U32 R3, RZ, RZ, UR15 ;  /* 0x0000000fff037e24 */ /* 0x002fe2000f8e00ff */
[----:B--2---:R-:W-:-:S04]  /*16760*/  @!P0 MOV R2, 0x1000 ;  /* 0x0000100000028802 */ /* 0x004fc80000000f00 */
[----:B------:R-:W-:-:S04]  /*16770*/  SHF.L.U32 R3, R3, 0x1f, RZ ;  /* 0x0000001f03037819 */ /* 0x000fc800000006ff */
[----:B------:R-:W1:Y:S02]  /*16780*/  SYNCS.PHASECHK.TRANS64.TRYWAIT P1, [UR17+0x7038], R3 ;  /* 0x00703803ff0075a7 */ /* 0x000e640008021111 */
[----:B-1----:R-:W-:Y:S05]  /*16790*/  @!P1 BRA `(.L_x_316) ;  /* 0x0000002c00e89947 */ /* 0x002fea0003800000 */
.L_x_459:
[----:B------:R2:W-:Y:S01]  /*167a0*/  @!P0 SYNCS.ARRIVE.TRANS64 RZ, [UR17+0x7020], R2 ;  /* 0x00702002ffff89a7 */ /* 0x0005e20008000011 */
[----:B------:R-:W-:Y:S05]  /*167b0*/  BRA.U !UP1, `(.L_x_317) ;  /* 0x0000000109047547 */ /* 0x000fea000b800000 */
[----:B------:R-:W-:Y:S05]  /*167c0*/  BPT.TRAP 0x1 ;  /* 0x000000040000795c */ /* 0x000fea0000300000 */
.L_x_317:
[----:B------:R-:W-:Y:S04]  /*167d0*/  BSSY.RECONVERGENT B0, `(.L_x_318) ;  /* 0x0000003000007945 */ /* 0x000fe80003800200 */
[----:B------:R-:W-:Y:S05]  /*167e0*/  @P2 BRA `(.L_x_319) ;  /* 0x0000000000042947 */ /* 0x000fea0003800000 */
[----:B------:R-:W-:Y:S05]  /*167f0*/  BPT.TRAP 0x1 ;  /* 0x000000040000795c */ /* 0x000fea0000300000 */
.L_x_319:
[----:B------:R-:W-:Y:S05]  /*16800*/  BSYNC.RECONVERGENT B0 ;  /* 0x0000000000007941 */ /* 0x000fea0003800200 */
.L_x_318:
        /* <DEDUP_REMOVED lines=19> */
.L_x_320:
[----:B------:R-:W-:Y:S01]  /*16940*/  ULEA UR17, UR22, UR8, 0x3 ;  /* 0x0000000816117291 */ /* 0x000fe2000f8e18ff */
[----:B-1----:R-:W-:Y:S01]  /*16950*/  IMAD.U32 R3, RZ, RZ, UR15 ;  /* 0x0000000fff037e24 */ /* 0x002fe2000f8e00ff */
[----:B--2---:R-:W-:-:S04]  /*16960*/  @!P0 MOV R2, 0x1000 ;  /* 0x0000100000028802 */ /* 0x004fc80000000f00 */
[----:B------:R-:W-:-:S04]  /*16970*/  SHF.L.U32 R3, R3, 0x1f, RZ ;  /* 0x0000001f03037819 */ /* 0x000fc800000006ff */
[----:B------:R-:W1:Y:S02]  /*16980*/  SYNCS.PHASECHK.TRANS64.TRYWAIT P1, [UR17+0x7038], R3 ;  /* 0x00703803ff0075a7 */ /* 0x000e640008021111 */
[----:B-1----:R-:W-:Y:S05]  /*16990*/  @!P1 BRA `(.L_x_321) ;  /* 0x0000002c00809947 */ /* 0x002fea0003800000 */
.L_x_461:
[----:B------:R2:W-:Y:S01]  /*169a0*/  @!P0 SYNCS.ARRIVE.TRANS64 RZ, [UR17+0x7020], R2 ;  /* 0x00702002ffff89a7 */ /* 0x0005e20008000011 */
[----:B------:R-:W-:Y:S05]  /*169b0*/  BRA.U !UP1, `(.L_x_322) ;  /* 0x0000000109047547 */ /* 0x000fea000b800000 */
[----:B------:R-:W-:Y:S05]  /*169c0*/  BPT.TRAP 0x1 ;  /* 0x000000040000795c */ /* 0x000fea0000300000 */
.L_x_322:
[----:B------:R-:W-:Y:S04]  /*169d0*/  BSSY.RECONVERGENT B0, `(.L_x_323) ;  /* 0x0000003000007945 */ /* 0x000fe80003800200 */
[----:B------:R-:W-:Y:S05]  /*169e0*/  @P2 BRA `(.L_x_324) ;  /* 0x0000000000042947 */ /* 0x000fea0003800000 */
[----:B------:R-:W-:Y:S05]  /*169f0*/  BPT.TRAP 0x1 ;  /* 0x000000040000795c */ /* 0x000fea0000300000 */
.L_x_324:
[----:B------:R-:W-:Y:S05]  /*16a00*/  BSYNC.RECONVERGENT B0 ;  /* 0x0000000000007941 */ /* 0x000fea0003800200 */
.L_x_323:
        /* <DEDUP_REMOVED lines=19> */
.L_x_325:
[----:B------:R-:W-:Y:S01]  /*16b40*/  ULEA UR17, UR22, UR8, 0x3 ;  /* 0x0000000816117291 */ /* 0x000fe2000f8e18ff */
[----:B-1----:R-:W-:Y:S01]  /*16b50*/  IMAD.U32 R3, RZ, RZ, UR15 ;  /* 0x0000000fff037e24 */ /* 0x002fe2000f8e00ff */
[----:B--2---:R-:W-:-:S04]  /*16b60*/  @!P0 MOV R2, 0x1000 ;  /* 0x0000100000028802 */ /* 0x004fc80000000f00 */
[----:B------:R-:W-:-:S04]  /*16b70*/  SHF.L.U32 R3, R3, 0x1f, RZ ;  /* 0x0000001f03037819 */ /* 0x000fc800000006ff */
[----:B------:R-:W1:Y:S02]  /*16b80*/  SYNCS.PHASECHK.TRANS64.TRYWAIT P1, [UR17+0x7038], R3 ;  /* 0x00703803ff0075a7 */ /* 0x000e640008021111 */
[----:B-1----:R-:W-:Y:S05]  /*16b90*/  @!P1 BRA `(.L_x_326) ;  /* 0x0000002c00189947 */ /* 0x002fea0003800000 */
.L_x_463:
[----:B------:R2:W-:Y:S01]  /*16ba0*/  @!P0 SYNCS.ARRIVE.TRANS64 RZ, [UR17+0x7020], R2 ;  /* 0x00702002ffff89a7 */ /* 0x0005e20008000011 */
[----:B------:R-:W-:Y:S05]  /*16bb0*/  BRA.U !UP1, `(.L_x_327) ;  /* 0x0000000109047547 */ /* 0x000fea000b800000 */
[----:B------:R-:W-:Y:S05]  /*16bc0*/  BPT.TRAP 0x1 ;  /* 0x000000040000795c */ /* 0x000fea0000300000 */
.L_x_327:
[----:B------:R-:W-:Y:S04]  /*16bd0*/  BSSY.RECONVERGENT B0, `(.L_x_328) ;  /* 0x0000003000007945 */ /* 0x000fe80003800200 */
[----:B------:R-:W-:Y:S05]  /*16be0*/  @P2 BRA `(.L_x_329) ;  /* 0x0000000000042947 */ /* 0x000fea0003800000 */
[----:B------:R-:W-:Y:S05]  /*16bf0*/  BPT.TRAP 0x1 ;  /* 0x000000040000795c */ /* 0x000fea0000300000 */
.L_x_329:
[----:B------:R-:W-:Y:S05]  /*16c00*/  BSYNC.RECONVERGENT B0 ;  /* 0x0000000000007941 */ /* 0x000fea0003800200 */
.L_x_328:
        /* <DEDUP_REMOVED lines=19> */
.L_x_330:
[----:B------:R-:W-:Y:S01]  /*16d40*/  ULEA UR17, UR22, UR8, 0x3 ;  /* 0x0000000816117291 */ /* 0x000fe2000f8e18ff */
[----:B-1----:R-:W-:Y:S01]  /*16d50*/  IMAD.U32 R3, RZ, RZ, UR15 ;  /* 0x0000000fff037e24 */ /* 0x002fe2000f8e00ff */
[----:B--2---:R-:W-:-:S04]  /*16d60*/  @!P0 MOV R2, 0x1000 ;  /* 0x0000100000028802 */ /* 0x004fc80000000f00 */
[----:B------:R-:W-:-:S04]  /*16d70*/  SHF.L.U32 R3, R3, 0x1f, RZ ;  /* 0x0000001f03037819 */ /* 0x000fc800000006ff */
[----:B------:R-:W1:Y:S02]  /*16d80*/  SYNCS.PHASECHK.TRANS64.TRYWAIT P1, [UR17+0x7038], R3 ;  /* 0x00703803ff0075a7 */ /* 0x000e640008021111 */
[----:B-1----:R-:W-:Y:S05]  /*16d90*/  @!P1 BRA `(.L_x_331) ;  /* 0x0000002800b09947 */ /* 0x002fea0003800000 */
.L_x_465:
[----:B------:R2:W-:Y:S01]  /*16da0*/  @!P0 SYNCS.ARRIVE.TRANS64 RZ, [UR17+0x7020], R2 ;  /* 0x00702002ffff89a7 */ /* 0x0005e20008000011 */
[----:B------:R-:W-:Y:S05]  /*16db0*/  BRA.U !UP1, `(.L_x_332) ;  /* 0x0000000109047547 */ /* 0x000fea000b800000 */
[----:B------:R-:W-:Y:S05]  /*16dc0*/  BPT.TRAP 0x1 ;  /* 0x000000040000795c */ /* 0x000fea0000300000 */
.L_x_332:
[----:B------:R-:W-:Y:S04]  /*16dd0*/  BSSY.RECONVERGENT B0, `(.L_x_333) ;  /* 0x0000003000007945 */ /* 0x000fe80003800200 */
[----:B------:R-:W-:Y:S05]  /*16de0*/  @P2 BRA `(.L_x_334) ;  /* 0x0000000000042947 */ /* 0x000fea0003800000 */
[----:B------:R-:W-:Y:S05]  /*16df0*/  BPT.TRAP 0x1 ;  /* 0x000000040000795c */ /* 0x000fea0000300000 */
.L_x_334:
[----:B------:R-:W-:Y:S05]  /*16e00*/  BSYNC.RECONVERGENT B0 ;  /* 0x0000000000007941 */ /* 0x000fea0003800200 */
.L_x_333:
        /* <DEDUP_REMOVED lines=13> */
[----:B------:R-:W-:Y:S02]  /*16ee0*/  UIADD3 UR10, UPT, UPT, UR9, 0x4, URZ ;  /* 0x00000004090a7890 */ /* 0x000fe4000fffe0ff */
[----:B------:R-:W-:Y:S02]  /*16ef0*/  UISETP.NE.AND UP2, UPT, UR22, 0x3, UPT ;  /* 0x000000031600788c */ /* 0x000fe4000bf45270 */
[----:B------:R-:W-:Y:S02]  /*16f00*/  UIADD3 UR9, UPT, UPT, UR9, 0x3, URZ ;  /* 0x0000000309097890 */ /* 0x000fe4000fffe0ff */
[----:B------:R-:W-:Y:S02]  /*16f10*/  USEL UR11, URZ, 0x1, UP2 ;  /* 0x00000001ff0b7887 */ /* 0x000fe40009000000 */
[----:B------:R-:W-:Y:S02]  /*16f20*/  USEL UR22, UR22, URZ, UP2 ;  /* 0x000000ff16167287 */ /* 0x000fe40009000000 */
[----:B------:R-:W-:-:S02]  /*16f30*/  UISETP.NE.AND UP2, UPT, UR9, UR7, UPT ;  /* 0x000000070900728c */ /* 0x000fc4000bf45270 */
[----:B------:R-:W-:Y:S01]  /*16f40*/  ULOP3.LUT UR15, UR15, UR11, URZ, 0x3c, !UPT ;  /* 0x0000000b0f0f7292 */ /* 0x000fe2000f8e3cff */
[----:B------:R-:W-:-:S06]  /*16f50*/  UMOV UR9, UR10 ;  /* 0x0000000a00097c82 */ /* 0x000fcc0008000000 */
[----:B---3--:R-:W-:Y:S05]  /*16f60*/  BRA.U UP2, `(.L_x_335) ;  /* 0xffffffed02d47547 */ /* 0x008fea000b83ffff */
.L_x_294:
[----:B------:R-:W-:-:S09]  /*16f70*/  UISETP.NE.AND UP2, UPT, UR6, URZ, UPT ;  /* 0x000000ff0600728c */ /* 0x000fd2000bf45270 */
[----:B------:R-:W-:Y:S05]  /*16f80*/  BRA.U !UP2, `(.L_x_269) ;  /* 0x0000000d0a147547 */ /* 0x000fea000b800000 */
[----:B------:R-:W-:Y:S05]  /*16f90*/  BRA.U !UP0, `(.L_x_336) ;  /* 0x0000000108047547 */ /* 0x000fea000b800000 */
[----:B------:R-:W-:Y:S05]  /*16fa0*/  BPT.TRAP 0x1 ;  /* 0x000000040000795c */ /* 0x000fea0000300000 */
.L_x_336:
[----:B------:R-:W-:Y:S01]  /*16fb0*/  ULEA UR17, UR22, UR8, 0x3 ;  /* 0x0000000816117291 */ /* 0x000fe2000f8e18ff */
[----:B-1----:R-:W-:Y:S01]  /*16fc0*/  IMAD.U32 R3, RZ, RZ, UR15 ;  /* 0x0000000fff037e24 */ /* 0x002fe2000f8e00ff */
[----:B--2---:R-:W-:-:S04]  /*16fd0*/  @!P0 MOV R2, 0x1000 ;  /* 0x0000100000028802 */ /* 0x004fc80000000f00 */
[----:B------:R-:W-:-:S04]  /*16fe0*/  SHF.L.U32 R3, R3, 0x1f, RZ ;  /* 0x0000001f03037819 */ /* 0x000fc800000006ff */
[----:B------:R-:W1:Y:S02]  /*16ff0*/  SYNCS.PHASECHK.TRANS64.TRYWAIT P1, [UR17+0x7038], R3 ;  /* 0x00703803ff0075a7 */ /* 0x000e640008021111 */
[----:B-1----:R-:W-:Y:S05]  /*17000*/  @!P1 BRA `(.L_x_337) ;  /* 0x00000028002c9947 */ /* 0x002fea0003800000 */
.L_x_467:
[----:B------:R2:W-:Y:S01]  /*17010*/  @!P0 SYNCS.ARRIVE.TRANS64 RZ, [UR17+0x7020], R2 ;  /* 0x00702002ffff89a7 */ /* 0x0005e20008000011 */
[----:B------:R-:W-:Y:S05]  /*17020*/  BRA.U !UP1, `(.L_x_338) ;  /* 0x0000000109047547 */ /* 0x000fea000b800000 */
[----:B------:R-:W-:Y:S05]  /*17030*/  BPT.TRAP 0x1 ;  /* 0x000000040000795c */ /* 0x000fea0000300000 */
.L_x_338:
[----:B------:R-:W-:Y:S04]  /*17040*/  BSSY.RECONVERGENT B0, `(.L_x_339) ;  /* 0x0000003000007945 */ /* 0x000fe80003800200 */
[----:B------:R-:W-:Y:S05]  /*17050*/  @P2 BRA `(.L_x_340) ;  /* 0x0000000000042947 */ /* 0x000fea0003800000 */
[----:B------:R-:W-:Y:S05]  /*17060*/  BPT.TRAP 0x1 ;  /* 0x000000040000795c */ /* 0x000fea0000300000 */
.L_x_340:
[----:B------:R-:W-:Y:S05]  /*17070*/  BSYNC.RECONVERGENT B0 ;  /* 0x0000000000007941 */ /* 0x000fea0003800200 */
.L_x_339:
        /* <DEDUP_REMOVED lines=19> */
.L_x_341:
[----:B------:R-:W-:Y:S01]  /*171b0*/  ULEA UR17, UR22, UR8, 0x3 ;  /* 0x0000000816117291 */ /* 0x000fe2000f8e18ff */
[----:B-1----:R-:W-:Y:S01]  /*171c0*/  IMAD.U32 R3, RZ, RZ, UR15 ;  /* 0x0000000fff037e24 */ /* 0x002fe2000f8e00ff */
[----:B--2---:R-:W-:-:S04]  /*171d0*/  @!P0 MOV R2, 0x1000 ;  /* 0x0000100000028802 */ /* 0x004fc80000000f00 */
[----:B------:R-:W-:-:S04]  /*171e0*/  SHF.L.U32 R3, R3, 0x1f, RZ ;  /* 0x0000001f03037819 */ /* 0x000fc800000006ff */
[----:B------:R-:W1:Y:S02]  /*171f0*/  SYNCS.PHASECHK.TRANS64.TRYWAIT P1, [UR17+0x7038], R3 ;  /* 0x00703803ff0075a7 */ /* 0x000e640008021111 */
[----:B-1----:R-:W-:Y:S05]  /*17200*/  @!P1 BRA `(.L_x_342) ;  /* 0x0000002400c49947 */ /* 0x002fea0003800000 */
.L_x_469:
[----:B------:R2:W-:Y:S01]  /*17210*/  @!P0 SYNCS.ARRIVE.TRANS64 RZ, [UR17+0x7020], R2 ;  /* 0x00702002ffff89a7 */ /* 0x0005e20008000011 */
[----:B------:R-:W-:Y:S05]  /*17220*/  BRA.U !UP1, `(.L_x_343) ;  /* 0x0000000109047547 */ /* 0x000fea000b800000 */
[----:B------:R-:W-:Y:S05]  /*17230*/  BPT.TRAP 0x1 ;  /* 0x000000040000795c */ /* 0x000fea0000300000 */
.L_x_343:
[----:B------:R-:W-:Y:S04]  /*17240*/  BSSY.RECONVERGENT B0, `(.L_x_344) ;  /* 0x0000003000007945 */ /* 0x000fe80003800200 */
[----:B------:R-:W-:Y:S05]  /*17250*/  @P2 BRA `(.L_x_345) ;  /* 0x0000000000042947 */ /* 0x000fea0003800000 */
[----:B------:R-:W-:Y:S05]  /*17260*/  BPT.TRAP 0x1 ;  /* 0x000000040000795c */ /* 0x000fea0000300000 */
.L_x_345:
[----:B------:R-:W-:Y:S05]  /*17270*/  BSYNC.RECONVERGENT B0 ;  /* 0x0000000000007941 */ /* 0x000fea0003800200 */
.L_x_344:
        /* <DEDUP_REMOVED lines=16> */
[----:B------:R-:W-:Y:S02]  /*17380*/  UISETP.NE.AND UP2, UPT, UR6, 0x1, UPT ;  /* 0x000000010600788c */ /* 0x000fe4000bf45270 */
[----:B------:R-:W-:-:S07]  /*17390*/  ULOP3.LUT UR15, UR15, UR7, URZ, 0x3c, !UPT ;  /* 0x000000070f0f7292 */ /* 0x000fce000f8e3cff */
[----:B---3--:R-:W-:Y:S05]  /*173a0*/  BRA.U !UP2, `(.L_x_269) ;  /* 0x000000090a0c7547 */ /* 0x008fea000b800000 */
[----:B------:R-:W-:Y:S05]  /*173b0*/  BRA.U !UP0, `(.L_x_346) ;  /* 0x0000000108047547 */ /* 0x000fea000b800000 */
[----:B------:R-:W-:Y:S05]  /*173c0*/  BPT.TRAP 0x1 ;  /* 0x000000040000795c */ /* 0x000fea0000300000 */
.L_x_346:
[----:B------:R-:W-:Y:S01]  /*173d0*/  ULEA UR17, UR22, UR8, 0x3 ;  /* 0x0000000816117291 */ /* 0x000fe2000f8e18ff */
[----:B-1----:R-:W-:Y:S01]  /*173e0*/  IMAD.U32 R3, RZ, RZ, UR15 ;  /* 0x0000000fff037e24 */ /* 0x002fe2000f8e00ff */
[----:B--2---:R-:W-:-:S04]  /*173f0*/  @!P0 MOV R2, 0x1000 ;  /* 0x0000100000028802 */ /* 0x004fc80000000f00 */
[----:B------:R-:W-:-:S04]  /*17400*/  SHF.L.U32 R3, R3, 0x1f, RZ ;  /* 0x0000001f03037819 */ /* 0x000fc800000006ff */
[----:B------:R-:W1:Y:S02]  /*17410*/  SYNCS.PHASECHK.TRANS64.TRYWAIT P1, [UR17+0x7038], R3 ;  /* 0x00703803ff0075a7 */ /* 0x000e640008021111 */
[----:B-1----:R-:W-:Y:S05]  /*17420*/  @!P1 BRA `(.L_x_347) ;  /* 0x0000002400549947 */ /* 0x002fea0003800000 */
.L_x_471:
[----:B------:R2:W-:Y:S01]  /*17430*/  @!P0 SYNCS.ARRIVE.TRANS64 RZ, [UR17+0x7020], R2 ;  /* 0x00702002ffff89a7 */ /* 0x0005e20008000011 */
[----:B------:R-:W-:Y:S05]  /*17440*/  BRA.U !UP1, `(.L_x_348) ;  /* 0x0000000109047547 */ /* 0x000fea000b800000 */
[----:B------:R-:W-:Y:S05]  /*17450*/  BPT.TRAP 0x1 ;  /* 0x000000040000795c */ /* 0x000fea0000300000 */
.L_x_348:
[----:B------:R-:W-:Y:S04]  /*17460*/  BSSY.RECONVERGENT B0, `(.L_x_349) ;  /* 0x0000003000007945 */ /* 0x000fe80003800200 */
[----:B------:R-:W-:Y:S05]  /*17470*/  @P2 BRA `(.L_x_350) ;  /* 0x0000000000042947 */ /* 0x000fea0003800000 */
[----:B------:R-:W-:Y:S05]  /*17480*/  BPT.TRAP 0x1 ;  /* 0x000000040000795c */ /* 0x000fea0000300000 */
.L_x_350:
[----:B------:R-:W-:Y:S05]  /*17490*/  BSYNC.RECONVERGENT B0 ;  /* 0x0000000000007941 */ /* 0x000fea0003800200 */
.L_x_349:
        /* <DEDUP_REMOVED lines=19> */
.L_x_351:
[----:B------:R-:W-:Y:S01]  /*175d0*/  ULEA UR17, UR22, UR8, 0x3 ;  /* 0x0000000816117291 */ /* 0x000fe2000f8e18ff */
[----:B-1----:R-:W-:Y:S01]  /*175e0*/  IMAD.U32 R3, RZ, RZ, UR15 ;  /* 0x0000000fff037e24 */ /* 0x002fe2000f8e00ff */
[----:B--2---:R-:W-:-:S04]  /*175f0*/  @!P0 MOV R2, 0x1000 ;  /* 0x0000100000028802 */ /* 0x004fc80000000f00 */
[----:B------:R-:W-:-:S04]  /*17600*/  SHF.L.U32 R3, R3, 0x1f, RZ ;  /* 0x0000001f03037819 */ /* 0x000fc800000006ff */
[----:B------:R-:W1:Y:S02]  /*17610*/  SYNCS.PHASECHK.TRANS64.TRYWAIT P1, [UR17+0x7038], R3 ;  /* 0x00703803ff0075a7 */ /* 0x000e640008021111 */
[----:B-1----:R-:W-:Y:S05]  /*17620*/  @!P1 BRA `(.L_x_352) ;  /* 0x0000002000ec9947 */ /* 0x002fea0003800000 */
.L_x_473:
[----:B------:R2:W-:Y:S01]  /*17630*/  @!P0 SYNCS.ARRIVE.TRANS64 RZ, [UR17+0x7020], R2 ;  /* 0x00702002ffff89a7 */ /* 0x0005e20008000011 */
[----:B------:R-:W-:Y:S05]  /*17640*/  BRA.U !UP1, `(.L_x_353) ;  /* 0x0000000109047547 */ /* 0x000fea000b800000 */
[----:B------:R-:W-:Y:S05]  /*17650*/  BPT.TRAP 0x1 ;  /* 0x000000040000795c */ /* 0x000fea0000300000 */
.L_x_353:
[----:B------:R-:W-:Y:S04]  /*17660*/  BSSY.RECONVERGENT B0, `(.L_x_354) ;  /* 0x0000003000007945 */ /* 0x000fe80003800200 */
[----:B------:R-:W-:Y:S05]  /*17670*/  @P2 BRA `(.L_x_355) ;  /* 0x0000000000042947 */ /* 0x000fea0003800000 */
[----:B------:R-:W-:Y:S05]  /*17680*/  BPT.TRAP 0x1 ;  /* 0x000000040000795c */ /* 0x000fea0000300000 */
.L_x_355:
[----:B------:R-:W-:Y:S05]  /*17690*/  BSYNC.RECONVERGENT B0 ;  /* 0x0000000000007941 */ /* 0x000fea0003800200 */
.L_x_354:
        /* <DEDUP_REMOVED lines=19> */
[----:B------:R-:W-:Y:S01]  /*177d0*/  UIADD3 UR10, UPT, UPT, UR10, 0x2, URZ ;  /* 0x000000020a0a7890 */ /* 0x000fe2000fffe0ff */
[----:B------:R-:W-:Y:S11]  /*177e0*/  BRA.U !UP0, `(.L_x_356) ;  /* 0x0000000108047547 */ /* 0x000ff6000b800000 */
[----:B------:R-:W-:Y:S05]  /*177f0*/  BPT.TRAP 0x1 ;  /* 0x000000040000795c */ /* 0x000fea0000300000 */
.L_x_356:
[----:B------:R-:W-:Y:S01]  /*17800*/  ULEA UR17, UR22, UR8, 0x3 ;  /* 0x0000000816117291 */ /* 0x000fe2000f8e18ff */
[----:B-1----:R-:W-:Y:S01]  /*17810*/  IMAD.U32 R3, RZ, RZ, UR15 ;  /* 0x0000000fff037e24 */ /* 0x002fe2000f8e00ff */
[----:B--2---:R-:W-:-:S04]  /*17820*/  @!P0 MOV R2, 0x1000 ;  /* 0x0000100000028802 */ /* 0x004fc80000000f00 */
[----:B------:R-:W-:-:S04]  /*17830*/  SHF.L.U32 R3, R3, 0x1f, RZ ;  /* 0x0000001f03037819 */ /* 0x000fc800000006ff */
[----:B------:R-:W1:Y:S02]  /*17840*/  SYNCS.PHASECHK.TRANS64.TRYWAIT P1, [UR17+0x7038], R3 ;  /* 0x00703803ff0075a7 */ /* 0x000e640008021111 */
[----:B-1----:R-:W-:Y:S05]  /*17850*/  @!P1 BRA `(.L_x_357) ;  /* 0x0000002000789947 */ /* 0x002fea0003800000 */
.L_x_475:
[----:B------:R2:W-:Y:S01]  /*17860*/  @!P0 SYNCS.ARRIVE.TRANS64 RZ, [UR17+0x7020], R2 ;  /* 0x00702002ffff89a7 */ /* 0x0005e20008000011 */
[----:B------:R-:W-:Y:S05]  /*17870*/  BRA.U !UP1, `(.L_x_358) ;  /* 0x0000000109047547 */ /* 0x000fea000b800000 */
[----:B------:R-:W-:Y:S05]  /*17880*/  BPT.TRAP 0x1 ;  /* 0x000000040000795c */ /* 0x000fea0000300000 */
.L_x_358:
[----:B------:R-:W-:Y:S04]  /*17890*/  BSSY.RECONVERGENT B0, `(.L_x_359) ;  /* 0x0000003000007945 */ /* 0x000fe80003800200 */
[----:B------:R-:W-:Y:S05]  /*178a0*/  @P2 BRA `(.L_x_360) ;  /* 0x0000000000042947 */ /* 0x000fea0003800000 */
[----:B------:R-:W-:Y:S05]  /*178b0*/  BPT.TRAP 0x1 ;  /* 0x000000040000795c */ /* 0x000fea0000300000 */
.L_x_360:
[----:B------:R-:W-:Y:S05]  /*178c0*/  BSYNC.RECONVERGENT B0 ;  /* 0x0000000000007941 */ /* 0x000fea0003800200 */
.L_x_359:
        /* <DEDUP_REMOVED lines=19> */
.L_x_361:
[----:B------:R-:W-:Y:S01]  /*17a00*/  ULEA UR9, UR22, UR8, 0x3 ;  /* 0x0000000816097291 */ /* 0x000fe2000f8e18ff */
[----:B-1----:R-:W-:Y:S01]  /*17a10*/  IMAD.U32 R3, RZ, RZ, UR15 ;  /* 0x0000000fff037e24 */ /* 0x002fe2000f8e00ff */
[----:B--2---:R-:W-:-:S04]  /*17a20*/  @!P0 MOV R2, 0x1000 ;  /* 0x0000100000028802 */ /* 0x004fc80000000f00 */
[----:B------:R-:W-:-:S04]  /*17a30*/  SHF.L.U32 R3, R3, 0x1f, RZ ;  /* 0x0000001f03037819 */ /* 0x000fc800000006ff */
[----:B------:R-:W1:Y:S02]  /*17a40*/  SYNCS.PHASECHK.TRANS64.TRYWAIT P1, [UR9+0x7038], R3 ;  /* 0x00703803ff0075a7 */ /* 0x000e640008021109 */
[----:B-1----:R-:W-:Y:S05]  /*17a50*/  @!P1 BRA `(.L_x_362) ;  /* 0x0000002000109947 */ /* 0x002fea0003800000 */
.L_x_477:
[----:B------:R2:W-:Y:S01]  /*17a60*/  @!P0 SYNCS.ARRIVE.TRANS64 RZ, [UR9+0x7020], R2 ;  /* 0x00702002ffff89a7 */ /* 0x0005e20008000009 */
[----:B------:R-:W-:Y:S05]  /*17a70*/  BRA.U !UP1, `(.L_x_363) ;  /* 0x0000000109047547 */ /* 0x000fea000b800000 */
[----:B------:R-:W-:Y:S05]  /*17a80*/  BPT.TRAP 0x1 ;  /* 0x000000040000795c */ /* 0x000fea0000300000 */
.L_x_363:
[----:B------:R-:W-:Y:S04]  /*17a90*/  BSSY.RECONVERGENT B0, `(.L_x_364) ;  /* 0x0000003000007945 */ /* 0x000fe80003800200 */
[----:B------:R-:W-:Y:S05]  /*17aa0*/  @P2 BRA `(.L_x_365) ;  /* 0x0000000000042947 */ /* 0x000fea0003800000 */
[----:B------:R-:W-:Y:S05]  /*17ab0*/  BPT.TRAP 0x1 ;  /* 0x000000040000795c */ /* 0x000fea0000300000 */
.L_x_365:
[----:B------:R-:W-:Y:S05]  /*17ac0*/  BSYNC.RECONVERGENT B0 ;  /* 0x0000000000007941 */ /* 0x000fea0003800200 */
.L_x_364:
[----:B------:R-:W-:Y:S02]  /*17ad0*/  ULEA UR8, UR22, UR8, 0xc ;  /* 0x0000000816087291 */ /* 0x000fe4000f8e60ff */
[----:B------:R-:W-:Y:S02]  /*17ae0*/  UIADD3 UR6, UP2, UPT, UR4, 0x280, URZ ;  /* 0x0000028004067890 */ /* 0x000fe4000ff5e0ff */
[----:B------:R-:W-:Y:S02]  /*17af0*/  USHF.L.U32 UR11, UR10, 0x7, URZ ;  /* 0x000000070a0b7899 */ /* 0x000fe400080006ff */
[----:B------:R-:W-:Y:S02]  /*17b00*/  UIADD3 UR9, UPT, UPT, UR9, 0x7020, URZ ;  /* 0x0000702009097890 */ /* 0x000fe4000fffe0ff */
[----:B------:R-:W-:Y:S02]  /*17b10*/  UIADD3 UR8, UPT, UPT, UR8, 0x2000, URZ ;  /* 0x0000200008087890 */ /* 0x000fe4000fffe0ff */
[----:B------:R-:W-:Y:S01]  /*17b20*/  UIADD3.X UR7, UPT, UPT, URZ, UR5, URZ, UP2, !UPT ;  /* 0x00000005ff077290 */ /* 0x000fe200097fe4ff */
[----:B------:R-:W-:Y:S01]  /*17b30*/  UMOV UR12, UR13 ;  /* 0x0000000d000c7c82 */ /* 0x000fe20008000000 */
[----:B------:R-:W-:Y:S01]  /*17b40*/  UMOV UR16, 0x0 ;  /* 0x0000000000107882 */ /* 0x000fe20000000000 */
[----:B------:R-:W-:Y:S01]  /*17b50*/  UMOV UR17, 0x10000000 ;  /* 0x1000000000117882 */ /* 0x000fe20000000000 */
[----:B------:R-:W-:Y:S01]  /*17b60*/  UMOV UR13, UR14 ;  /* 0x0000000e000d7c82 */ /* 0x000fe20008000000 */
[----:B------:R-:W-:Y:S01]  /*17b70*/  UMOV UR10, URZ ;  /* 0x000000ff000a7c82 */ /* 0x000fe20008000000 */
[----:B------:R-:W-:-:S03]  /*17b80*/  UIADD3 UR22, UPT, UPT, UR22, 0x1, URZ ;  /* 0x0000000116167890 */ /* 0x000fc6000fffe0ff */
[----:B------:R3:W-:Y:S01]  /*17b90*/  UTMALDG.4D [UR8], [UR6], desc[UR16] ;  /* 0x00001008060075b4 */ /* 0x0007e20008019000 */
[----:B------:R-:W-:-:S04]  /*17ba0*/  UISETP.NE.AND UP2, UPT, UR22, 0x3, UPT ;  /* 0x000000031600788c */ /* 0x000fc8000bf45270 */
[----:B------:R-:W-:Y:S02]  /*17bb0*/  USEL UR14, URZ, 0x1, UP2 ;  /* 0x00000001ff0e7887 */ /* 0x000fe40009000000 */
[----:B------:R-:W-:Y:S02]  /*17bc0*/  USEL UR22, UR22, URZ, UP2 ;  /* 0x000000ff16167287 */ /* 0x000fe40009000000 */
[----:B---3--:R-:W-:-:S12]  /*17bd0*/  ULOP3.LUT UR15, UR15, UR14, URZ, 0x3c, !UPT ;  /* 0x0000000e0f0f7292 */ /* 0x008fd8000f8e3cff */
.L_x_269:
[----:B------:R-:W3:Y:S01]  /*17be0*/  LDCU UR7, c[0x0][0x370] ;  /* 0x00006e00ff0777ac */ /* 0x000ee20008000800 */
[----:B------:R-:W4:Y:S01]  /*17bf0*/  LDCU UR6, c[0x0][0x900] ;  /* 0x00012000ff0677ac */ /* 0x000f220008000800 */
[----:B---3--:R-:W-:-:S04]  /*17c00*/  UIADD3 UR36, UPT, UPT, UR7, UR36, URZ ;  /* 0x0000002407247290 */ /* 0x008fc8000fffe0ff */
[----:B----4-:R-:W-:-:S09]  /*17c10*/  UISETP.GE.AND UP2, UPT, UR36, UR6, UPT ;  /* 0x000000062400728c */ /* 0x010fd2000bf46270 */
[----:B------:R-:W-:Y:S05]  /*17c20*/  BRA.U !UP2, `(.L_x_366) ;  /* 0xffffffd50a747547 */ /* 0x000fea000b83ffff */
[----:B-1----:R-:W-:Y:S05]  /*17c30*/  EXIT ;  /* 0x000000000000794d */ /* 0x002fea0003800000 */
.L_x_496:
[----:B------:R-:W-:-:S08]  /*17c40*/  NOP ;  /* 0x0000000000007918 */ /* 0x000fd00000000000 */
[----:B------:R-:W1:-:S00]  /*17c50*/  USETMAXREG.DEALLOC.CTAPOOL 0x20 ;  /* 0x00000020000079c8 */ /* 0x000e4000080e0500 */
[----:B-1----:R-:W1:Y:S02]  /*17c60*/  LDC R0, c[0x0][0x900] ;  /* 0x00024000ff007b82 */ /* 0x002e640000000800 */
[----:B-1----:R-:W-:-:S13]  /*17c70*/  ISETP.LE.AND P0, PT, R0, UR36, PT ;  /* 0x0000002400007c0c */ /* 0x002fda000bf03270 */
[----:B------:R-:W-:Y:S05]  /*17c80*/  @P0 EXIT ;  /* 0x000000000000094d */ /* 0x000fea0003800000 */
[----:B------:R-:W-:Y:S01]  /*17c90*/  HFMA2 R4, -RZ, RZ, 0, 0 ;  /* 0x00000000ff047431 */ /* 0x000fe200000001ff */
[----:B------:R-:W-:Y:S01]  /*17ca0*/  PRMT R0, RZ, 0x7610, R0 ;  /* 0x00007610ff007816 */ /* 0x000fe20000000000 */
[----:B------:R-:W1:Y:S01]  /*17cb0*/  LDCU.64 UR26, c[0x0][0x348] ;  /* 0x00006900ff1a77ac */ /* 0x000e620008000a00 */
[----:B------:R-:W2:Y:S01]  /*17cc0*/  LDCU UR24, c[0x0][0x370] ;  /* 0x00006e00ff1877ac */ /* 0x000ea20008000800 */
[----:B------:R-:W3:Y:S01]  /*17cd0*/  LDCU UR22, c[0x0][0x904] ;  /* 0x00012080ff1677ac */ /* 0x000ee20008000800 */
[----:B------:R-:W4:Y:S01]  /*17ce0*/  LDCU UR16, c[0x0][0x900] ;  /* 0x00012000ff1077ac */ /* 0x000f220008000800 */
[----:B------:R-:W1:Y:S01]  /*17cf0*/  LDCU UR21, c[0x0][0x380] ;  /* 0x00007000ff1577ac */ /* 0x000e620008000800 */
[----:B------:R-:W1:Y:S01]  /*17d00*/  LDCU UR19, c[0x0][0x38c] ;  /* 0x00007180ff1377ac */ /* 0x000e620008000800 */
[----:B------:R-:W1:Y:S01]  /*17d10*/  LDCU UR23, c[0x0][0x91c] ;  /* 0x00012380ff1777ac */ /* 0x000e620008000800 */
[----:B------:R-:W1:Y:S01]  /*17d20*/  LDCU UR20, c[0x0][0x918] ;  /* 0x00012300ff1477ac */ /* 0x000e620008000800 */
[----:B------:R-:W1:Y:S01]  /*17d30*/  LDCU.64 UR14, c[0x0][0x908] ;  /* 0x00012100ff0e77ac */ /* 0x000e620008000a00 */
[----:B------:R-:W1:Y:S01]  /*17d40*/  LDCU.64 UR6, c[0x0][0x920] ;  /* 0x00012400ff0677ac */ /* 0x000e620008000a00 */
[----:B------:R-:W1:Y:S02]  /*17d50*/  LDCU.64 UR4, c[0x0][0x910] ;  /* 0x00012200ff0477ac */ /* 0x000e640008000a00 */
.L_x_374:
[----:B-1----:R-:W-:Y:S02]  /*17d60*/  UIMAD.WIDE.U32 UR8, UR36, UR14, URZ ;  /* 0x0000000e240872a5 */ /* 0x002fe4000f8e00ff */
[----:B---3--:R-:W-:Y:S02]  /*17d70*/  UISETP.NE.AND UP0, UPT, UR22, 0x1, UPT ;  /* 0x000000011600788c */ /* 0x008fe4000bf05270 */
[----:B------:R-:W-:-:S04]  /*17d80*/  USHF.R.U32.HI UR8, URZ, UR15, UR9 ;  /* 0x0000000fff087299 */ /* 0x000fc80008011609 */
[----:B------:R-:W-:Y:S02]  /*17d90*/  USEL UR8, UR36, UR8, !UP0 ;  /* 0x0000000824087287 */ /* 0x000fe4000c000000 */
[----:B------:R-:W-:Y:S02]  /*17da0*/  UISETP.NE.AND UP0, UPT, UR23, 0x1, UPT ;  /* 0x000000011700788c */ /* 0x000fe4000bf05270 */
[----:B------:R-:W-:Y:S02]  /*17db0*/  UIMAD.WIDE.U32 UR10, UR8, UR6, URZ ;  /* 0x00000006080a72a5 */ /* 0x000fe4000f8e00ff */
[----:B------:R-:W-:Y:S02]  /*17dc0*/  UIADD3 UR10, UPT, UPT, -UR8, URZ, URZ ;  /* 0x000000ff080a7290 */ /* 0x000fe4000fffe1ff */
[----:B------:R-:W-:Y:S02]  /*17dd0*/  USHF.R.U32.HI UR11, URZ, UR7, UR11 ;  /* 0x00000007ff0b7299 */ /* 0x000fe4000801160b */
[----:B------:R-:W-:-:S02]  /*17de0*/  UIMAD UR10, UR22, UR10, UR36 ;  /* 0x0000000a160a72a4 */ /* 0x000fc4000f8e0224 */
[----:B------:R-:W-:Y:S02]  /*17df0*/  USEL UR11, UR8, UR11, !UP0 ;  /* 0x0000000b080b7287 */ /* 0x000fe4000c000000 */
[----:B------:R-:W-:Y:S02]  /*17e00*/  USHF.L.U32 UR10, UR10, 0x8, URZ ;  /* 0x000000080a0a7899 */ /* 0x000fe400080006ff */
[----:B------:R-:W-:Y:S02]  /*17e10*/  UIADD3 UR13, UPT, UPT, -UR11, URZ, URZ ;  /* 0x000000ff0b0d7290 */ /* 0x000fe4000fffe1ff */
[----:B------:R-:W-:Y:S02]  /*17e20*/  UISETP.GE.AND UP0, UPT, UR10, UR21, UPT ;  /* 0x000000150a00728c */ /* 0x000fe4000bf06270 */
[----:B------:R-:W-:-:S07]  /*17e30*/  UIMAD UR13, UR23, UR13, UR8 ;  /* 0x0000000d170d72a4 */ /* 0x000fce000f8e0208 */
[----:B------:R-:W-:Y:S05]  /*17e40*/  BRA.U UP0, `(.L_x_367) ;  /* 0x0000000500287547 */ /* 0x000fea000b800000 */
[----:B------:R-:W-:Y:S01]  /*17e50*/  IMAD.U32 R3, RZ, RZ, UR19 ;  /* 0x00000013ff037e24 */ /* 0x000fe2000f8e00ff */
[----:B------:R-:W-:Y:S02]  /*17e60*/  UIMAD.WIDE.U32 UR8, UR11, UR5, URZ ;  /* 0x000000050b0872a5 */ /* 0x000fe4000f8e00ff */
[----:B------:R-:W-:Y:S02]  /*17e70*/  UISETP.NE.AND UP0, UPT, UR4, 0x1, UPT ;  /* 0x000000010400788c */ /* 0x000fe4000bf05270 */
[----:B------:R-:W-:Y:S01]  /*17e80*/  IABS R3, R3 ;  /* 0x0000000300037213 */ /* 0x000fe20000000000 */
[----:B------:R-:W-:-:S03]  /*17e90*/  USHF.R.U32.HI UR8, URZ, UR20, UR9 ;  /* 0x00000014ff087299 */ /* 0x000fc60008011609 */
[----:B------:R-:W1:Y:S01]  /*17ea0*/  I2F.RP R0, R3 ;  /* 0x0000000300007306 */ /* 0x000e620000209400 */
[----:B------:R-:W-:Y:S02]  /*17eb0*/  USEL UR8, UR11, UR8, !UP0 ;  /* 0x000000080b087287 */ /* 0x000fe4000c000000 */
[----:B------:R-:W-:Y:S02]  /*17ec0*/  UISETP.NE.AND UP0, UPT, UR19, URZ, UPT ;  /* 0x000000ff1300728c */ /* 0x000fe4000bf05270 */
[----:B------:R-:W-:-:S04]  /*17ed0*/  UIADD3 UR8, UPT, UPT, -UR8, URZ, URZ ;  /* 0x000000ff08087290 */ /* 0x000fc8000fffe1ff */
[----:B------:R-:W-:-:S04]  /*17ee0*/  UIMAD UR11, UR4, UR8, UR11 ;  /* 0x00000008040b72a4 */ /* 0x000fc8000f8e020b */
[----:B------:R-:W-:Y:S01]  /*17ef0*/  ULOP3.LUT UR8, UR11, UR19, URZ, 0x3c, !UPT ;  /* 0x000000130b087292 */ /* 0x000fe2000f8e3cff */
[----:B-1----:R-:W1:Y:S03]  /*17f00*/  MUFU.RCP R6, R0 ;  /* 0x0000000000067308 */ /* 0x002e660000001000 */
[----:B------:R-:W-:Y:S01]  /*17f10*/  UISETP.GE.AND UP1, UPT, UR8, URZ, UPT ;  /* 0x000000ff0800728c */ /* 0x000fe2000bf26270 */
[----:B-1----:R-:W-:Y:S02]  /*17f20*/  IADD3 R6, PT, PT, R6, 0xffffffe, RZ ;  /* 0x0ffffffe06067810 */ /* 0x002fe40007ffe0ff */
[----:B------:R-:W-:Y:S02]  /*17f30*/  MOV R0, UR11 ;  /* 0x0000000b00007c02 */ /* 0x000fe40008000f00 */
[----:B------:R-:W1:Y:S02]  /*17f40*/  F2I.FTZ.U32.TRUNC.NTZ R7, R6 ;  /* 0x0000000600077305 */ /* 0x000e64000021f000 */
[----:B------:R-:W-:Y:S01]  /*17f50*/  IABS R0, R0 ;  /* 0x0000000000007213 */ /* 0x000fe20000000000 */
[----:B-1----:R-:W-:-:S02]  /*17f60*/  IMAD.MOV R2, RZ, RZ, -R7 ;  /* 0x000000ffff027224 */ /* 0x002fc400078e0a07 */
[----:B------:R-:W-:Y:S02]  /*17f70*/  IMAD.MOV.U32 R6, RZ, RZ, RZ ;  /* 0x000000ffff067224 */ /* 0x000fe400078e00ff */
[----:B------:R-:W-:-:S04]  /*17f80*/  IMAD R2, R2, R3, RZ ;  /* 0x0000000302027224 */ /* 0x000fc800078e02ff */
[----:B------:R-:W-:-:S06]  /*17f90*/  IMAD.HI.U32 R2, R7, R2, R6 ;  /* 0x0000000207027227 */ /* 0x000fcc00078e0006 */
[----:B------:R-:W-:-:S05]  /*17fa0*/  IMAD.HI.U32 R5, R2, R0, RZ ;  /* 0x0000000002057227 */ /* 0x000fca00078e00ff */
[----:B------:R-:W-:-:S05]  /*17fb0*/  IADD3 R2, PT, PT, -R5, RZ, RZ ;  /* 0x000000ff05027210 */ /* 0x000fca0007ffe1ff */
[----:B------:R-:W-:-:S05]  /*17fc0*/  IMAD R0, R3, R2, R0 ;  /* 0x0000000203007224 */ /* 0x000fca00078e0200 */
[----:B------:R-:W-:-:S13]  /*17fd0*/  ISETP.GT.U32.AND P0, PT, R3, R0, PT ;  /* 0x000000000300720c */ /* 0x000fda0003f04070 */
[----:B------:R-:W-:Y:S01]  /*17fe0*/  @!P0 IMAD.IADD R0, R0, 0x1, -R3 ;  /* 0x0000000100008824 */ /* 0x000fe200078e0a03 */
[----:B------:R-:W-:Y:S02]  /*17ff0*/  @!P0 IADD3 R5, PT, PT, R5, 0x1, RZ ;  /* 0x0000000105058810 */ /* 0x000fe40007ffe0ff */
[----:B------:R-:W-:Y:S02]  /*18000*/  ELECT P0, URZ, PT ;  /* 0x0000000000ff782f */ /* 0x000fe40003800000 */
[----:B------:R-:W-:-:S13]  /*18010*/  ISETP.GE.U32.AND P1, PT, R0, R3, PT ;  /* 0x000000030000720c */ /* 0x000fda0003f26070 */
[----:B------:R-:W-:-:S05]  /*18020*/  @P1 VIADD R5, R5, 0x1 ;  /* 0x0000000105051836 */ /* 0x000fca0000000000 */
[----:B------:R-:W-:-:S13]  /*18030*/  R2UR UR12, R5 ;  /* 0x00000000050c72ca */ /* 0x000fda00000e0000 */
[----:B------:R-:W-:Y:S02]  /*18040*/  @!UP1 UIADD3 UR12, UPT, UPT, -UR12, URZ, URZ ;  /* 0x000000ff0c0c9290 */ /* 0x000fe4000fffe1ff */
[----:B------:R-:W-:-:S04]  /*18050*/  @!UP0 ULOP3.LUT UR12, URZ, UR19, URZ, 0x33, !UPT ;  /* 0x00000013ff0c8292 */ /* 0x000fc8000f8e33ff */
[----:B------:R-:W-:-:S04]  /*18060*/  UIADD3 UR8, UPT, UPT, -UR12, URZ, URZ ;  /* 0x000000ff0c087290 */ /* 0x000fc8000fffe1ff */
[----:B------:R-:W-:Y:S01]  /*18070*/  UIMAD UR11, UR19, UR8, UR11 ;  /* 0x00000008130b72a4 */ /* 0x000fe2000f8e020b */
[----:B------:R-:W-:Y:S11]  /*18080*/  BRA.U UP6, `(.L_x_368) ;  /* 0x0000000106047547 */ /* 0x000ff6000b800000 */
[----:B--2-4-:R-:W-:Y:S05]  /*18090*/  BPT.TRAP 0x1 ;  /* 0x000000040000795c */ /* 0x014fea0000300000 */
.L_x_368:
[----:B------:R-:W1:Y:S01]  /*180a0*/  S2UR UR18, SR_CgaCtaId ;  /* 0x00000000001279c3 */ /* 0x000e620000008800 */
[----:B------:R-:W-:Y:S01]  /*180b0*/  UMOV UR17, 0x400 ;  /* 0x0000040000117882 */ /* 0x000fe20000000000 */
[----:B------:R-:W-:Y:S01]  /*180c0*/  SHF.L.U32 R3, R4, 0x1f, RZ ;  /* 0x0000001f04037819 */ /* 0x000fe200000006ff */
[----:B-1----:R-:W-:-:S09]  /*180d0*/  ULEA UR17, UR18, UR17, 0x18 ;  /* 0x0000001112117291 */ /* 0x002fd2000f8ec0ff */
[----:B------:R-:W1:Y:S02]  /*180e0*/  SYNCS.PHASECHK.TRANS64.TRYWAIT P0, [UR17+0x70b0], R3 ;  /* 0x0070b003ff0075a7 */ /* 0x000e640008001111 */
[----:B-1----:R-:W-:Y:S05]  /*180f0*/  @!P0 BRA `(.L_x_369) ;  /* 0x0000001800808947 */ /* 0x002fea0003800000 */
.L_x_479:
[----:B------:R-:W-:Y:S02]  /*18100*/  UIADD3 UR28, UP0, UPT, UR26, 0x400, URZ ;  /* 0x000004001a1c7890 */ /* 0x000fe4000ff1e0ff */
[----:B------:R-:W-:Y:S02]  /*18110*/  UIADD3 UR8, UPT, UPT, UR17, 0x5000, URZ ;  /* 0x0000500011087890 */ /* 0x000fe4000fffe0ff */
[----:B------:R-:W-:Y:S01]  /*18120*/  UIADD3.X UR29, UPT, UPT, URZ, UR27, URZ, UP0, !UPT ;  /* 0x0000001bff1d7290 */ /* 0x000fe200087fe4ff */
[----:B------:R-:W-:-:S08]  /*18130*/  UMOV UR9, URZ ;  /* 0x000000ff00097c82 */ /* 0x000fd00008000000 */
[----:B------:R3:W-:Y:S01]  /*18140*/  UTMASTG.5D [UR8], [UR28] ;  /* 0x000000081c0073b5 */ /* 0x0007e20008020000 */
[----:B------:R0:W-:Y:S01]  /*18150*/  UTMACMDFLUSH ;  /* 0x00000000000079b7 */ /* 0x0001e20000000000 */
[----:B---3--:R-:W-:Y:S05]  /*18160*/  BRA.U UP6, `(.L_x_370) ;  /* 0x0000000106047547 */ /* 0x008fea000b800000 */
[----:B--2-4-:R-:W-:Y:S05]  /*18170*/  BPT.TRAP 0x1 ;  /* 0x000000040000795c */ /* 0x014fea0000300000 */
.L_x_370:
[----:B------:R-:W3:Y:S02]  /*18180*/  SYNCS.PHASECHK.TRANS64.TRYWAIT P0, [UR17+0x70b8], R3 ;  /* 0x0070b803ff0075a7 */ /* 0x000ee40008001111 */
[----:B---3--:R-:W-:Y:S05]  /*18190*/  @!P0 BRA `(.L_x_371) ;  /* 0x0000001800708947 */ /* 0x008fea0003800000 */
.L_x_481:
[----:B------:R-:W-:Y:S02]  /*181a0*/  UIADD3 UR28, UP0, UPT, UR26, 0x400, URZ ;  /* 0x000004001a1c7890 */ /* 0x000fe4000ff1e0ff */
[----:B------:R-:W-:Y:S02]  /*181b0*/  UIADD3 UR10, UPT, UPT, UR10, 0x80, URZ ;  /* 0x000000800a0a7890 */ /* 0x000fe4000fffe0ff */
[----:B------:R-:W-:Y:S02]  /*181c0*/  UIADD3 UR8, UPT, UPT, UR17, 0x6000, URZ ;  /* 0x0000600011087890 */ /* 0x000fe4000fffe0ff */
[----:B------:R-:W-:Y:S01]  /*181d0*/  UIADD3.X UR29, UPT, UPT, URZ, UR27, URZ, UP0, !UPT ;  /* 0x0000001bff1d7290 */ /* 0x000fe200087fe4ff */
[----:B------:R-:W-:-:S08]  /*181e0*/  UMOV UR9, URZ ;  /* 0x000000ff00097c82 */ /* 0x000fd00008000000 */
[----:B------:R3:W-:Y:S01]  /*181f0*/  UTMASTG.5D [UR8], [UR28] ;  /* 0x000000081c0073b5 */ /* 0x0007e20008020000 */
[----:B------:R0:W-:Y:S01]  /*18200*/  UTMACMDFLUSH ;  /* 0x00000000000079b7 */ /* 0x0001e20000000000 */
[----:B------:R-:W-:-:S04]  /*18210*/  DEPBAR.LE SB0, 0x1 ;  /* 0x000080400000791a */ /* 0x000fc80000000000 */
[----:B---3--:R-:W-:Y:S05]  /*18220*/  BRA.U UP6, `(.L_x_372) ;  /* 0x0000000106047547 */ /* 0x008fea000b800000 */
[----:B--2-4-:R-:W-:Y:S05]  /*18230*/  BPT.TRAP 0x1 ;  /* 0x000000040000795c */ /* 0x014fea0000300000 */
.L_x_372:
[----:B------:R-:W-:-:S04]  /*18240*/  UIADD3 UR8, UPT, UPT, UR17, 0x70c0, URZ ;  /* 0x000070c011087890 */ /* 0x000fc8000fffe0ff */
[----:B------:R-:W-:-:S09]  /*18250*/  UPRMT UR8, UR18, 0x654, UR8 ;  /* 0x0000065412087896 */ /* 0x000fd20008000008 */
[----:B------:R-:W-:Y:S01]  /*18260*/  SYNCS.ARRIVE.TRANS64.RED.A1T0 RZ, [UR8], RZ ;  /* 0x000000ffffff79a7 */ /* 0x000fe20008100408 */
[----:B------:R-:W-:-:S04]  /*18270*/  DEPBAR.LE SB0, 0x0 ;  /* 0x000080000000791a */ /* 0x000fc80000000000 */
[----:B------:R-:W-:Y:S05]  /*18280*/  BRA.U UP6, `(.L_x_373) ;  /* 0x0000000106047547 */ /* 0x000fea000b800000 */
[----:B--2-4-:R-:W-:Y:S05]  /*18290*/  BPT.TRAP 0x1 ;  /* 0x000000040000795c */ /* 0x014fea0000300000 */
.L_x_373:
[----:B------:R-:W-:Y:S01]  /*182a0*/  UIADD3 UR17, UPT, UPT, UR17, 0x70c8, URZ ;  /* 0x000070c811117890 */ /* 0x000fe2000fffe0ff */
[----:B-1----:R-:W-:Y:S01]  /*182b0*/  HFMA2 R0, -RZ, RZ, 0, 5.9604644775390625e-08 ;  /* 0x00000001ff007431 */ /* 0x002fe200000001ff */
[----:B------:R-:W-:Y:S02]  /*182c0*/  LOP3.LUT R4, R4, 0x1, RZ, 0x3c, !PT ;  /* 0x0000000104047812 */ /* 0x000fe400078e3cff */
[----:B------:R-:W-:-:S09]  /*182d0*/  UPRMT UR17, UR18, 0x654, UR17 ;  /* 0x0000065412117896 */ /* 0x000fd20008000011 */
[----:B------:R-:W-:Y:S03]  /*182e0*/  SYNCS.ARRIVE.TRANS64.RED.A1T0 RZ, [UR17], RZ ;  /* 0x000000ffffff79a7 */ /* 0x000fe60008100411 */
.L_x_367:
[----:B--2---:R-:W-:-:S04]  /*182f0*/  UIADD3 UR36, UPT, UPT, UR24, UR36, URZ ;  /* 0x0000002418247290 */ /* 0x004fc8000fffe0ff */
[----:B----4-:R-:W-:-:S09]  /*18300*/  UISETP.GE.AND UP0, UPT, UR36, UR16, UPT ;  /* 0x000000102400728c */ /* 0x010fd2000bf06270 */
[----:B------:R-:W-:Y:S05]  /*18310*/  BRA.U !UP0, `(.L_x_374) ;  /* 0xfffffff908907547 */ /* 0x000fea000b83ffff */
[----:B------:R-:W-:-:S13]  /*18320*/  LOP3.LUT P0, RZ, R0, 0xff, RZ, 0xc0, !PT ;  /* 0x000000ff00ff7812 */ /* 0x000fda000780c0ff */
[----:B------:R-:W-:Y:S05]  /*18330*/  @!P0 EXIT ;  /* 0x000000000000894d */ /* 0x000fea0003800000 */
[----:B------:R-:W1:Y:S01]  /*18340*/  S2UR UR4, SR_CgaCtaId ;  /* 0x00000000000479c3 */ /* 0x000e620000008800 */
[----:B------:R-:W-:Y:S01]  /*18350*/  UMOV UR5, 0x400 ;  /* 0x0000040000057882 */ /* 0x000fe20000000000 */
[----:B------:R-:W-:Y:S01]  /*18360*/  UMOV UR6, 0x40 ;  /* 0x0000004000067882 */ /* 0x000fe20000000000 */
[----:B------:R-:W-:Y:S02]  /*18370*/  IMAD.MOV.U32 R2, RZ, RZ, 0xffff ;  /* 0x0000ffffff027424 */ /* 0x000fe400078e00ff */
[----:B------:R-:W-:Y:S01]  /*18380*/  IMAD.MOV.U32 R0, RZ, RZ, 0x1 ;  /* 0x00000001ff007424 */ /* 0x000fe200078e00ff */
[----:B-1----:R-:W-:Y:S02]  /*18390*/  ULEA UR5, UR4, UR5, 0x18 ;  /* 0x0000000504057291 */ /* 0x002fe4000f8ec0ff */
[----:B------:R-:W-:-:S07]  /*183a0*/  ULEA UR6, UR4, UR6, 0x18 ;  /* 0x0000000604067291 */ /* 0x000fce000f8ec0ff */
[----:B------:R-:W1:Y:S01]  /*183b0*/  LDS R3, [UR5+0x70e0] ;  /* 0x0070e005ff037984 */ /* 0x000e620008000800 */
[----:B------:R-:W-:-:S03]  /*183c0*/  NOP ;  /* 0x0000000000007918 */ /* 0x000fc60000000000 */
[----:B------:R-:W2:Y:S01]  /*183d0*/  LDS R5, [UR6+0x14] ;  /* 0x00001406ff057984 */ /* 0x000ea20008000800 */
[----:B-1----:R-:W-:-:S04]  /*183e0*/  LOP3.LUT R3, R3, 0xffff, RZ, 0xc0, !PT ;  /* 0x0000ffff03037812 */ /* 0x002fc800078ec0ff */
[----:B------:R-:W-:-:S04]  /*183f0*/  SHF.R.U32.HI R3, RZ, 0x5, R3 ;  /* 0x00000005ff037819 */ /* 0x000fc80000011603 */
[-C--:B------:R-:W-:Y:S02]  /*18400*/  SHF.L.U32 R2, R2, R3.reuse, RZ ;  /* 0x0000000302027219 */ /* 0x080fe400000006ff */
[----:B------:R-:W-:Y:S02]  /*18410*/  SHF.L.U32 R0, R0, R3, RZ ;  /* 0x0000000300007219 */ /* 0x000fe400000006ff */
[----:B--2---:R-:W-:-:S04]  /*18420*/  LOP3.LUT R5, R5, R2, RZ, 0xc0, !PT ;  /* 0x0000000205057212 */ /* 0x004fc800078ec0ff */
[----:B------:R-:W-:-:S13]  /*18430*/  ISETP.NE.AND P0, PT, R5, R2, PT ;  /* 0x000000020500720c */ /* 0x000fda0003f05270 */
[----:B------:R-:W-:Y:S05]  /*18440*/  @P0 BRA `(.L_x_375) ;  /* 0x00000000005c0947 */ /* 0x000fea0003800000 */
[----:B------:R-:W1:Y:S02]  /*18450*/  LDS R3, [UR6+0x18] ;  /* 0x00001806ff037984 */ /* 0x000e640008000800 */
[----:B-1----:R-:W-:-:S04]  /*18460*/  LOP3.LUT R3, R3, R0, RZ, 0xc0, !PT ;  /* 0x0000000003037212 */ /* 0x002fc800078ec0ff */
[----:B------:R-:W-:-:S13]  /*18470*/  ISETP.NE.AND P0, PT, R3, R0, PT ;  /* 0x000000000300720c */ /* 0x000fda0003f05270 */
[----:B------:R-:W-:Y:S05]  /*18480*/  @P0 BRA `(.L_x_376) ;  /* 0x0000000000400947 */ /* 0x000fea0003800000 */
[----:B------:R-:W-:Y:S01]  /*18490*/  R2UR UR8, R2 ;  /* 0x00000000020872ca */ /* 0x000fe200000e0000 */
[----:B------:R-:W1:Y:S01]  /*184a0*/  S2R R3, SR_LANEID ;  /* 0x0000000000037919 */ /* 0x000e620000000000 */
[----:B------:R-:W-:Y:S01]  /*184b0*/  LOP3.LUT R4, RZ, R0, RZ, 0x33, !PT ;  /* 0x00000000ff047212 */ /* 0x000fe200078e33ff */
[----:B------:R-:W-:Y:S02]  /*184c0*/  VOTEU.ANY UR7, UPT, PT ;  /* 0x0000000000077886 */ /* 0x000fe400038e0100 */
[----:B------:R-:W-:Y:S01]  /*184d0*/  UFLO.U32 UR7, UR7 ;  /* 0x00000007000772bd */ /* 0x000fe200080e0000 */
[----:B------:R-:W2:Y:S07]  /*184e0*/  REDUX UR4, R4 ;  /* 0x00000000040473c4 */ /* 0x000eae0000000000 */
[----:B------:R-:W-:-:S06]  /*184f0*/  ULOP3.LUT UR8, URZ, UR8, URZ, 0x33, !UPT ;  /* 0x00000008ff087292 */ /* 0x000fcc000f8e33ff */
[----:B------:R-:W-:-:S04]  /*18500*/  IMAD.U32 R2, RZ, RZ, UR8 ;  /* 0x00000008ff027e24 */ /* 0x000fc8000f8e00ff */
[----:B------:R-:W3:Y:S02]  /*18510*/  REDUX UR5, R2 ;  /* 0x00000000020573c4 */ /* 0x000ee40000000000 */
[----:B------:R4:W-:Y:S01]  /*18520*/  UTCATOMSWS.AND URZ, UR8 ;  /* 0x0000000800ff79e3 */ /* 0x0009e20008000000 */
[----:B--2---:R-:W-:Y:S01]  /*18530*/  IMAD.U32 R0, RZ, RZ, UR4 ;  /* 0x00000004ff007e24 */ /* 0x004fe2000f8e00ff */
[----:B-1----:R-:W-:Y:S01]  /*18540*/  ISETP.EQ.U32.AND P0, PT, R3, UR7, PT ;  /* 0x0000000703007c0c */ /* 0x002fe2000bf02070 */
[----:B---3--:R-:W-:-:S12]  /*18550*/  IMAD.U32 R3, RZ, RZ, UR5 ;  /* 0x00000005ff037e24 */ /* 0x008fd8000f8e00ff */
[----:B------:R4:W-:Y:S04]  /*18560*/  @P0 ATOMS.AND RZ, [UR6+0x14], R3 ;  /* 0x00001403ffff098c */ /* 0x0009e8000a800006 */
[----:B------:R4:W-:Y:S01]  /*18570*/  @P0 ATOMS.AND RZ, [UR6+0x18], R0 ;  /* 0x00001800ffff098c */ /* 0x0009e2000a800006 */
[----:B------:R-:W-:Y:S05]  /*18580*/  BRA `(.L_x_377) ;  /* 0x0000000000147947 */ /* 0x000fea0003800000 */
.L_x_376:
[----:B------:R-:W-:Y:S02]  /*18590*/  MOV R2, 0x185b0 ;  /* 0x000185b000027802 */ /* 0x000fe40000000f00 */
[----:B------:R-:W-:Y:S05]  /*185a0*/  CALL.REL.NOINC `($__internal_0_$__cuda_sm10x_tcgen05_guardrail_trap_col_being_dealloced_not_returned_by_alloc) ;  /* 0x0000001400847944 */ /* 0x000fea0003c00000 */
[----:B------:R-:W-:Y:S05]  /*185b0*/  BRA `(.L_x_377) ;  /* 0x0000000000087947 */ /* 0x000fea0003800000 */
.L_x_375:
[----:B------:R-:W-:Y:S02]  /*185c0*/  MOV R2, 0x185e0 ;  /* 0x000185e000027802 */ /* 0x000fe40000000f00 */
[----:B------:R-:W-:Y:S05]  /*185d0*/  CALL.REL.NOINC `($__internal_2_$__cuda_sm10x_tcgen05_guardrail_trap_unallocated_columns_being_dealloced) ;  /* 0x0000001400907944 */ /* 0x000fea0003c00000 */
.L_x_377:
[----:B------:R-:W-:Y:S01]  /*185e0*/  NOP ;  /* 0x0000000000007918 */ /* 0x000fe20000000000 */
[----:B----4-:R-:W-:Y:S05]  /*185f0*/  EXIT ;  /* 0x000000000000794d */ /* 0x010fea0003800000 */
.L_x_37:
[----:B-1----:R-:W-:-:S07]  /*18600*/  MOV R3, UR20 ;  /* 0x0000001400037c02 */ /* 0x002fce0008000f00 */
.L_x_378:
[----:B-1----:R1:W2:Y:S02]  /*18610*/  SYNCS.PHASECHK.TRANS64.TRYWAIT P0, [R3+URZ+0x7000], R4 ;  /* 0x00700004030075a7 */ /* 0x0022a400080011ff */
[----:B--2---:R-:W-:Y:S05]  /*18620*/  @!P0 NANOSLEEP.SYNCS 0x989680 ;  /* 0x009896800000895d */ /* 0x004fea0003900000 */
[----:B------:R-:W2:Y:S02]  /*18630*/  @!P0 SYNCS.PHASECHK.TRANS64 P0, [R3+URZ+0x7000], R4 ;  /* 0x00700004030085a7 */ /* 0x000ea400080010ff */
[----:B--2---:R-:W-:Y:S05]  /*18640*/  @!P0 BRA `(.L_x_378) ;  /* 0xfffffffc00f08947 */ /* 0x004fea000383ffff */
[----:B------:R-:W-:Y:S05]  /*18650*/  BRA `(.L_x_379) ;  /* 0xfffffe9400d07947 */ /* 0x000fea000383ffff */
.L_x_39:
[----:B------:R-:W-:-:S07]  /*18660*/  MOV R0, UR5 ;  /* 0x0000000500007c02 */ /* 0x000fce0008000f00 */
.L_x_380:
[----:B-1----:R1:W2:Y:S02]  /*18670*/  SYNCS.PHASECHK.TRANS64.TRYWAIT P0, [R0+URZ+0x7020], R3 ;  /* 0x00702003000075a7 */ /* 0x0022a400080011ff */
[----:B--2---:R-:W-:Y:S05]  /*18680*/  @!P0 NANOSLEEP.SYNCS 0x989680 ;  /* 0x009896800000895d */ /* 0x004fea0003900000 */
[----:B------:R-:W2:Y:S02]  /*18690*/  @!P0 SYNCS.PHASECHK.TRANS64 P0, [R0+URZ+0x7020], R3 ;  /* 0x00702003000085a7 */ /* 0x000ea400080010ff */
[----:B--2---:R-:W-:Y:S05]  /*186a0*/  @!P0 BRA `(.L_x_380) ;  /* 0xfffffffc00f08947 */ /* 0x004fea000383ffff */
[----:B------:R-:W-:Y:S05]  /*186b0*/  BRA `(.L_x_381) ;  /* 0xfffffe9400d87947 */ /* 0x000fea000383ffff */
.L_x_41:
[----:B------:R-:W-:-:S07]  /*186c0*/  MOV R2, UR20 ;  /* 0x0000001400027c02 */ /* 0x000fce0008000f00 */
.L_x_382:
[----:B-1----:R1:W2:Y:S02]  /*186d0*/  SYNCS.PHASECHK.TRANS64.TRYWAIT P0, [R2+URZ+0x7058], R3 ;  /* 0x00705803020075a7 */ /* 0x0022a400080011ff */
[----:B--2---:R-:W-:Y:S05]  /*186e0*/  @!P0 NANOSLEEP.SYNCS 0x989680 ;  /* 0x009896800000895d */ /* 0x004fea0003900000 */
[----:B------:R-:W2:Y:S02]  /*186f0*/  @!P0 SYNCS.PHASECHK.TRANS64 P0, [R2+URZ+0x7058], R3 ;  /* 0x00705803020085a7 */ /* 0x000ea400080010ff */
[----:B--2---:R-:W-:Y:S05]  /*18700*/  @!P0 BRA `(.L_x_382) ;  /* 0xfffffffc00f08947 */ /* 0x004fea000383ffff */
[----:B------:R-:W-:Y:S05]  /*18710*/  BRA `(.L_x_383) ;  /* 0xfffffe9400f07947 */ /* 0x000fea000383ffff */
.L_x_45:
[----:B-1----:R-:W-:-:S07]  /*18720*/  MOV R3, UR20 ;  /* 0x0000001400037c02 */ /* 0x002fce0008000f00 */
.L_x_384:
[----:B-1----:R1:W2:Y:S02]  /*18730*/  SYNCS.PHASECHK.TRANS64.TRYWAIT P0, [R3+URZ+0x7008], R4 ;  /* 0x00700804030075a7 */ /* 0x0022a400080011ff */
[----:B--2---:R-:W-:Y:S05]  /*18740*/  @!P0 NANOSLEEP.SYNCS 0x989680 ;  /* 0x009896800000895d */ /* 0x004fea0003900000 */
[----:B------:R-:W2:Y:S02]  /*18750*/  @!P0 SYNCS.PHASECHK.TRANS64 P0, [R3+URZ+0x7008], R4 ;  /* 0x00700804030085a7 */ /* 0x000ea400080010ff */
[----:B--2---:R-:W-:Y:S05]  /*18760*/  @!P0 BRA `(.L_x_384) ;  /* 0xfffffffc00f08947 */ /* 0x004fea000383ffff */
[----:B------:R-:W-:Y:S05]  /*18770*/  BRA `(.L_x_385) ;  /* 0xfffffe9800207947 */ /* 0x000fea000383ffff */
.L_x_47:
[----:B------:R-:W-:-:S07]  /*18780*/  MOV R2, UR20 ;  /* 0x0000001400027c02 */ /* 0x000fce0008000f00 */
.L_x_386:
[----:B-1----:R1:W2:Y:S02]  /*18790*/  SYNCS.PHASECHK.TRANS64.TRYWAIT P0, [R2+URZ+0x7068], R3 ;  /* 0x00706803020075a7 */ /* 0x0022a400080011ff */
[----:B--2---:R-:W-:Y:S05]  /*187a0*/  @!P0 NANOSLEEP.SYNCS 0x989680 ;  /* 0x009896800000895d */ /* 0x004fea0003900000 */
[----:B------:R-:W2:Y:S02]  /*187b0*/  @!P0 SYNCS.PHASECHK.TRANS64 P0, [R2+URZ+0x7068], R3 ;  /* 0x00706803020085a7 */ /* 0x000ea400080010ff */
[----:B--2---:R-:W-:Y:S05]  /*187c0*/  @!P0 BRA `(.L_x_386) ;  /* 0xfffffffc00f08947 */ /* 0x004fea000383ffff */
[----:B------:R-:W-:Y:S05]  /*187d0*/  BRA `(.L_x_387) ;  /* 0xfffffe9800247947 */ /* 0x000fea000383ffff */
.L_x_51:
[----:B------:R-:W-:-:S07]  /*187e0*/  MOV R0, UR4 ;  /* 0x0000000400007c02 */ /* 0x000fce0008000f00 */
.L_x_388:
[----:B-1----:R1:W2:Y:S02]  /*187f0*/  SYNCS.PHASECHK.TRANS64.TRYWAIT P0, [R0+URZ+0x7020], R3 ;  /* 0x00702003000075a7 */ /* 0x0022a400080011ff */
[----:B--2---:R-:W-:Y:S05]  /*18800*/  @!P0 NANOSLEEP.SYNCS 0x989680 ;  /* 0x009896800000895d */ /* 0x004fea0003900000 */
[----:B------:R-:W2:Y:S02]  /*18810*/  @!P0 SYNCS.PHASECHK.TRANS64 P0, [R0+URZ+0x7020], R3 ;  /* 0x00702003000085a7 */ /* 0x000ea400080010ff */
[----:B--2---:R-:W-:Y:S05]  /*18820*/  @!P0 BRA `(.L_x_388) ;  /* 0xfffffffc00f08947 */ /* 0x004fea000383ffff */
[----:B------:R-:W-:Y:S05]  /*18830*/  BRA `(.L_x_389) ;  /* 0xfffffe9800647947 */ /* 0x000fea000383ffff */
.L_x_53:
[----:B------:R-:W-:-:S07]  /*18840*/  MOV R0, UR20 ;  /* 0x0000001400007c02 */ /* 0x000fce0008000f00 */
.L_x_390:
[----:B-1----:R1:W2:Y:S02]  /*18850*/  SYNCS.PHASECHK.TRANS64.TRYWAIT P0, [R0+URZ+0x70a0], R3 ;  /* 0x0070a003000075a7 */ /* 0x0022a400080011ff */
[----:B--2---:R-:W-:Y:S05]  /*18860*/  @!P0 NANOSLEEP.SYNCS 0x989680 ;  /* 0x009896800000895d */ /* 0x004fea0003900000 */
[----:B------:R-:W2:Y:S02]  /*18870*/  @!P0 SYNCS.PHASECHK.TRANS64 P0, [R0+URZ+0x70a0], R3 ;  /* 0x0070a003000085a7 */ /* 0x000ea400080010ff */
[----:B--2---:R-:W-:Y:S05]  /*18880*/  @!P0 BRA `(.L_x_390) ;  /* 0xfffffffc00f08947 */ /* 0x004fea000383ffff */
[----:B------:R-:W-:Y:S05]  /*18890*/  BRA `(.L_x_391) ;  /* 0xfffffe9800787947 */ /* 0x000fea000383ffff */
.L_x_55:
[----:B------:R-:W-:-:S07]  /*188a0*/  MOV R0, UR20 ;  /* 0x0000001400007c02 */ /* 0x000fce0008000f00 */
.L_x_392:
[----:B-1----:R1:W2:Y:S02]  /*188b0*/  SYNCS.PHASECHK.TRANS64.TRYWAIT P0, [R0+URZ+0x7058], R5 ;  /* 0x00705805000075a7 */ /* 0x0022a400080011ff */
[----:B--2---:R-:W-:Y:S05]  /*188c0*/  @!P0 NANOSLEEP.SYNCS 0x989680 ;  /* 0x009896800000895d */ /* 0x004fea0003900000 */
[----:B------:R-:W2:Y:S02]  /*188d0*/  @!P0 SYNCS.PHASECHK.TRANS64 P0, [R0+URZ+0x7058], R5 ;  /* 0x00705805000085a7 */ /* 0x000ea400080010ff */
[----:B--2---:R-:W-:Y:S05]  /*188e0*/  @!P0 BRA `(.L_x_392) ;  /* 0xfffffffc00f08947 */ /* 0x004fea000383ffff */
[----:B------:R-:W-:Y:S05]  /*188f0*/  BRA `(.L_x_393) ;  /* 0xfffffe9800807947 */ /* 0x000fea000383ffff */
.L_x_59:
[----:B------:R-:W-:Y:S07]  /*18900*/  MOV R2, UR7 ;  /* 0x0000000700027c02 */ /* 0x000fee0008000f00 */
.L_x_394:
[----:B-1----:R1:W2:Y:S02]  /*18910*/  SYNCS.PHASECHK.TRANS64.TRYWAIT P0, [R2+URZ+0x7020], R3 ;  /* 0x00702003020075a7 */ /* 0x0022a400080011ff */
[----:B--2---:R-:W-:Y:S05]  /*18920*/  @!P0 NANOSLEEP.SYNCS 0x989680 ;  /* 0x009896800000895d */ /* 0x004fea0003900000 */
[----:B------:R-:W2:Y:S02]  /*18930*/  @!P0 SYNCS.PHASECHK.TRANS64 P0, [R2+URZ+0x7020], R3 ;  /* 0x00702003020085a7 */ /* 0x000ea400080010ff */
[----:B--2---:R-:W-:Y:S05]  /*18940*/  @!P0 BRA `(.L_x_394) ;  /* 0xfffffffc00f08947 */ /* 0x004fea000383ffff */
[----:B------:R-:W-:Y:S05]  /*18950*/  BRA `(.L_x_395) ;  /* 0xfffffe9c00dc7947 */ /* 0x000fea000383ffff */
.L_x_62:
[----:B------:R-:W-:Y:S07]  /*18960*/  MOV R0, UR20 ;  /* 0x0000001400007c02 */ /* 0x000fee0008000f00 */
.L_x_396:
[----:B-1----:R1:W4:Y:S02]  /*18970*/  SYNCS.PHASECHK.TRANS64.TRYWAIT P0, [R0+URZ+0x70a8], R3 ;  /* 0x0070a803000075a7 */ /* 0x00232400080011ff */
[----:B----4-:R-:W-:Y:S05]  /*18980*/  @!P0 NANOSLEEP.SYNCS 0x989680 ;  /* 0x009896800000895d */ /* 0x010fea0003900000 */
[----:B------:R-:W4:Y:S02]  /*18990*/  @!P0 SYNCS.PHASECHK.TRANS64 P0, [R0+URZ+0x70a8], R3 ;  /* 0x0070a803000085a7 */ /* 0x000f2400080010ff */
[----:B----4-:R-:W-:Y:S05]  /*189a0*/  @!P0 BRA `(.L_x_396) ;  /* 0xfffffffc00f08947 */ /* 0x010fea000383ffff */
[----:B------:R-:W-:Y:S05]  /*189b0*/  BRA `(.L_x_397) ;  /* 0xfffffea000207947 */ /* 0x000fea000383ffff */
.L_x_64:
[----:B------:R-:W-:Y:S07]  /*189c0*/  MOV R0, UR20 ;  /* 0x0000001400007c02 */ /* 0x000fee0008000f00 */
.L_x_398:
[----:B-1----:R1:W4:Y:S02]  /*189d0*/  SYNCS.PHASECHK.TRANS64.TRYWAIT P0, [R0+URZ+0x7068], R5 ;  /* 0x00706805000075a7 */ /* 0x00232400080011ff */
[----:B----4-:R-:W-:Y:S05]  /*189e0*/  @!P0 NANOSLEEP.SYNCS 0x989680 ;  /* 0x009896800000895d */ /* 0x010fea0003900000 */
[----:B------:R-:W4:Y:S02]  /*189f0*/  @!P0 SYNCS.PHASECHK.TRANS64 P0, [R0+URZ+0x7068], R5 ;  /* 0x00706805000085a7 */ /* 0x000f2400080010ff */
[----:B----4-:R-:W-:Y:S05]  /*18a00*/  @!P0 BRA `(.L_x_398) ;  /* 0xfffffffc00f08947 */ /* 0x010fea000383ffff */
[----:B------:R-:W-:Y:S05]  /*18a10*/  BRA `(.L_x_399) ;  /* 0xfffffea000287947 */ /* 0x000fea000383ffff */
.L_x_70:
[----:B------:R-:W-:Y:S07]  /*18a20*/  MOV R0, UR4 ;  /* 0x0000000400007c02 */ /* 0x000fee0008000f00 */
.L_x_400:
[----:B-1----:R1:W2:Y:S02]  /*18a30*/  SYNCS.PHASECHK.TRANS64.TRYWAIT P0, [R0+URZ+0x7020], R3 ;  /* 0x00702003000075a7 */ /* 0x0022a400080011ff */
[----:B--2---:R-:W-:Y:S05]  /*18a40*/  @!P0 NANOSLEEP.SYNCS 0x989680 ;  /* 0x009896800000895d */ /* 0x004fea0003900000 */
[----:B------:R-:W2:Y:S02]  /*18a50*/  @!P0 SYNCS.PHASECHK.TRANS64 P0, [R0+URZ+0x7020], R3 ;  /* 0x00702003000085a7 */ /* 0x000ea400080010ff */
[----:B--2---:R-:W-:Y:S05]  /*18a60*/  @!P0 BRA `(.L_x_400) ;  /* 0xfffffffc00f08947 */ /* 0x004fea000383ffff */
[----:B------:R-:W-:Y:S05]  /*18a70*/  BRA `(.L_x_401) ;  /* 0xfffffea400b87947 */ /* 0x000fea000383ffff */
.L_x_72:
[----:B------:R-:W-:Y:S07]  /*18a80*/  MOV R0, UR20 ;  /* 0x0000001400007c02 */ /* 0x000fee0008000f00 */
.L_x_402:
[----:B-1----:R1:W2:Y:S02]  /*18a90*/  SYNCS.PHASECHK.TRANS64.TRYWAIT P0, [R0+URZ+0x70a0], R3 ;  /* 0x0070a003000075a7 */ /* 0x0022a400080011ff */
[----:B--2---:R-:W-:Y:S05]  /*18aa0*/  @!P0 NANOSLEEP.SYNCS 0x989680 ;  /* 0x009896800000895d */ /* 0x004fea0003900000 */
[----:B------:R-:W2:Y:S02]  /*18ab0*/  @!P0 SYNCS.PHASECHK.TRANS64 P0, [R0+URZ+0x70a0], R3 ;  /* 0x0070a003000085a7 */ /* 0x000ea400080010ff */
[----:B--2---:R-:W-:Y:S05]  /*18ac0*/  @!P0 BRA `(.L_x_402) ;  /* 0xfffffffc00f08947 */ /* 0x004fea000383ffff */
[----:B------:R-:W-:Y:S05]  /*18ad0*/  BRA `(.L_x_403) ;  /* 0xfffffea400c47947 */ /* 0x000fea000383ffff */
.L_x_74:
[----:B------:R-:W-:Y:S01]  /*18ae0*/  MOV R6, UR20 ;  /* 0x0000001400067c02 */ /* 0x000fe20008000f00 */
[----:B------:R-:W-:Y:S05]  /*18af0*/  IMAD.U32 R5, RZ, RZ, UR25 ;  /* 0x00000019ff057e24 */ /* 0x000fea000f8e00ff */
[----:B------:R-:W-:Y:S07]  /*18b00*/  SHF.L.U32 R5, R5, 0x1f, RZ ;  /* 0x0000001f05057819 */ /* 0x000fee00000006ff */
.L_x_404:
[----:B-1----:R1:W2:Y:S02]  /*18b10*/  SYNCS.PHASECHK.TRANS64.TRYWAIT P0, [R6+URZ+0x7058], R5 ;  /* 0x00705805060075a7 */ /* 0x0022a400080011ff */
[----:B--2---:R-:W-:Y:S05]  /*18b20*/  @!P0 NANOSLEEP.SYNCS 0x989680 ;  /* 0x009896800000895d */ /* 0x004fea0003900000 */
[----:B------:R-:W2:Y:S02]  /*18b30*/  @!P0 SYNCS.PHASECHK.TRANS64 P0, [R6+URZ+0x7058], R5 ;  /* 0x00705805060085a7 */ /* 0x000ea400080010ff */
[----:B--2---:R-:W-:Y:S05]  /*18b40*/  @!P0 BRA `(.L_x_404) ;  /* 0xfffffffc00f08947 */ /* 0x004fea000383ffff */
[----:B------:R-:W-:Y:S05]  /*18b50*/  BRA `(.L_x_405) ;  /* 0xfffffea400d07947 */ /* 0x000fea000383ffff */
.L_x_82:
[----:B------:R-:W-:-:S07]  /*18b60*/  MOV R0, UR20 ;  /* 0x0000001400007c02 */ /* 0x000fce0008000f00 */
.L_x_406:
[----:B--2---:R2:W3:Y:S02]  /*18b70*/  SYNCS.PHASECHK.TRANS64.TRYWAIT P0, [R0+URZ+0x70a8], R3 ;  /* 0x0070a803000075a7 */ /* 0x0044e400080011ff */
[----:B---3--:R-:W-:Y:S05]  /*18b80*/  @!P0 NANOSLEEP.SYNCS 0x989680 ;  /* 0x009896800000895d */ /* 0x008fea0003900000 */
[----:B------:R-:W3:Y:S02]  /*18b90*/  @!P0 SYNCS.PHASECHK.TRANS64 P0, [R0+URZ+0x70a8], R3 ;  /* 0x0070a803000085a7 */ /* 0x000ee400080010ff */
[----:B---3--:R-:W-:Y:S05]  /*18ba0*/  @!P0 BRA `(.L_x_406) ;  /* 0xfffffffc00f08947 */ /* 0x008fea000383ffff */
[----:B------:R-:W-:Y:S05]  /*18bb0*/  BRA `(.L_x_407) ;  /* 0xfffffeac002c7947 */ /* 0x000fea000383ffff */
.L_x_84:
[----:B------:R-:W-:-:S07]  /*18bc0*/  MOV R0, UR20 ;  /* 0x0000001400007c02 */ /* 0x000fce0008000f00 */
.L_x_408:
[----:B--2---:R2:W3:Y:S02]  /*18bd0*/  SYNCS.PHASECHK.TRANS64.TRYWAIT P0, [R0+URZ+0x7068], R5 ;  /* 0x00706805000075a7 */ /* 0x0044e400080011ff */
[----:B---3--:R-:W-:Y:S05]  /*18be0*/  @!P0 NANOSLEEP.SYNCS 0x989680 ;  /* 0x009896800000895d */ /* 0x008fea0003900000 */
[----:B------:R-:W3:Y:S02]  /*18bf0*/  @!P0 SYNCS.PHASECHK.TRANS64 P0, [R0+URZ+0x7068], R5 ;  /* 0x00706805000085a7 */ /* 0x000ee400080010ff */
[----:B---3--:R-:W-:Y:S05]  /*18c00*/  @!P0 BRA `(.L_x_408) ;  /* 0xfffffffc00f08947 */ /* 0x008fea000383ffff */
[----:B------:R-:W-:Y:S05]  /*18c10*/  BRA `(.L_x_409) ;  /* 0xfffffeac00347947 */ /* 0x000fea000383ffff */
.L_x_96:
[----:B-1----:R1:W2:Y:S02]  /*18c20*/  SYNCS.PHASECHK.TRANS64.TRYWAIT P0, [R16+URZ+0x70c0], R3 ;  /* 0x0070c003100075a7 */ /* 0x0022a400080011ff */
[----:B--2---:R-:W-:Y:S05]  /*18c30*/  @!P0 NANOSLEEP.SYNCS 0x989680 ;  /* 0x009896800000895d */ /* 0x004fea0003900000 */
[----:B------:R-:W2:Y:S02]  /*18c40*/  @!P0 SYNCS.PHASECHK.TRANS64 P0, [R16+URZ+0x70c0], R3 ;  /* 0x0070c003100085a7 */ /* 0x000ea400080010ff */
[----:B--2---:R-:W-:Y:S05]  /*18c50*/  @!P0 BRA `(.L_x_96) ;  /* 0xfffffffc00f08947 */ /* 0x004fea000383ffff */
[----:B------:R-:W-:Y:S05]  /*18c60*/  BRA `(.L_x_410) ;  /* 0xfffffeb400907947 */ /* 0x000fea000383ffff */
.L_x_163:
[----:B-1----:R1:W2:Y:S02]  /*18c70*/  SYNCS.PHASECHK.TRANS64.TRYWAIT P0, [R16+URZ+0x70c8], R3 ;  /* 0x0070c803100075a7 */ /* 0x0022a400080011ff */
[----:B--2---:R-:W-:Y:S05]  /*18c80*/  @!P0 NANOSLEEP.SYNCS 0x989680 ;  /* 0x009896800000895d */ /* 0x004fea0003900000 */
[----:B------:R-:W2:Y:S02]  /*18c90*/  @!P0 SYNCS.PHASECHK.TRANS64 P0, [R16+URZ+0x70c8], R3 ;  /* 0x0070c803100085a7 */ /* 0x000ea400080010ff */
[----:B--2---:R-:W-:Y:S05]  /*18ca0*/  @!P0 BRA `(.L_x_163) ;  /* 0xfffffffc00f08947 */ /* 0x004fea000383ffff */
[----:B------:R-:W-:Y:S05]  /*18cb0*/  BRA `(.L_x_411) ;  /* 0xfffffee000c47947 */ /* 0x000fea000383ffff */
.L_x_169:
[----:B-1----:R1:W2:Y:S02]  /*18cc0*/  SYNCS.PHASECHK.TRANS64.TRYWAIT P0, [R0+URZ+0x7070], R3 ;  /* 0x00707003000075a7 */ /* 0x0022a400080011ff */
[----:B--2---:R-:W-:Y:S05]  /*18cd0*/  @!P0 NANOSLEEP.SYNCS 0x989680 ;  /* 0x009896800000895d */ /* 0x004fea0003900000 */
[----:B------:R-:W2:Y:S02]  /*18ce0*/  @!P0 SYNCS.PHASECHK.TRANS64 P0, [R0+URZ+0x7070], R3 ;  /* 0x00707003000085a7 */ /* 0x000ea400080010ff */
[----:B--2---:R-:W-:Y:S05]  /*18cf0*/  @!P0 BRA `(.L_x_169) ;  /* 0xfffffffc00f08947 */ /* 0x004fea000383ffff */
[----:B------:R-:W-:Y:S05]  /*18d00*/  BRA `(.L_x_412) ;  /* 0xfffffee800047947 */ /* 0x000fea000383ffff */
.L_x_172:
[----:B-1----:R1:W3:Y:S02]  /*18d10*/  SYNCS.PHASECHK.TRANS64.TRYWAIT P1, [R0+URZ+0x7080], R3 ;  /* 0x00708003000075a7 */ /* 0x0022e400080211ff */
[----:B---3--:R-:W-:Y:S05]  /*18d20*/  @!P1 NANOSLEEP.SYNCS 0x989680 ;  /* 0x009896800000995d */ /* 0x008fea0003900000 */
[----:B------:R-:W3:Y:S02]  /*18d30*/  @!P1 SYNCS.PHASECHK.TRANS64 P1, [R0+URZ+0x7080], R3 ;  /* 0x00708003000095a7 */ /* 0x000ee400080210ff */
[----:B---3--:R-:W-:Y:S05]  /*18d40*/  @!P1 BRA `(.L_x_172) ;  /* 0xfffffffc00f09947 */ /* 0x008fea000383ffff */
[----:B------:R-:W-:Y:S05]  /*18d50*/  BRA `(.L_x_413) ;  /* 0xfffffee800287947 */ /* 0x000fea000383ffff */
.L_x_175:
[----:B-1----:R1:W2:Y:S02]  /*18d60*/  SYNCS.PHASECHK.TRANS64.TRYWAIT P0, [R0+URZ+0x7070], R3 ;  /* 0x00707003000075a7 */ /* 0x0022a400080011ff */
[----:B--2---:R-:W-:Y:S05]  /*18d70*/  @!P0 NANOSLEEP.SYNCS 0x989680 ;  /* 0x009896800000895d */ /* 0x004fea0003900000 */
[----:B------:R-:W2:Y:S02]  /*18d80*/  @!P0 SYNCS.PHASECHK.TRANS64 P0, [R0+URZ+0x7070], R3 ;  /* 0x00707003000085a7 */ /* 0x000ea400080010ff */
[----:B--2---:R-:W-:Y:S05]  /*18d90*/  @!P0 BRA `(.L_x_175) ;  /* 0xfffffffc00f08947 */ /* 0x004fea000383ffff */
[----:B------:R-:W-:Y:S05]  /*18da0*/  BRA `(.L_x_414) ;  /* 0xfffffee8004c7947 */ /* 0x000fea000383ffff */
.L_x_177:
[----:B-1----:R1:W2:Y:S02]  /*18db0*/  SYNCS.PHASECHK.TRANS64.TRYWAIT P0, [R0+URZ+0x7090], R25 ;  /* 0x00709019000075a7 */ /* 0x0022a400080011ff */
[----:B--2---:R-:W-:Y:S05]  /*18dc0*/  @!P0 NANOSLEEP.SYNCS 0x989680 ;  /* 0x009896800000895d */ /* 0x004fea0003900000 */
[----:B------:R-:W2:Y:S02]  /*18dd0*/  @!P0 SYNCS.PHASECHK.TRANS64 P0, [R0+URZ+0x7090], R25 ;  /* 0x00709019000085a7 */ /* 0x000ea400080010ff */
[----:B--2---:R-:W-:Y:S05]  /*18de0*/  @!P0 BRA `(.L_x_177) ;  /* 0xfffffffc00f08947 */ /* 0x004fea000383ffff */
[----:B------:R-:W-:Y:S05]  /*18df0*/  BRA `(.L_x_415) ;  /* 0xfffffee800907947 */ /* 0x000fea000383ffff */
.L_x_182:
[----:B---3--:R3:W4:Y:S02]  /*18e00*/  SYNCS.PHASECHK.TRANS64.TRYWAIT P0, [R0+URZ+0x7080], R3 ;  /* 0x00708003000075a7 */ /* 0x00872400080011ff */
[----:B----4-:R-:W-:Y:S05]  /*18e10*/  @!P0 NANOSLEEP.SYNCS 0x989680 ;  /* 0x009896800000895d */ /* 0x010fea0003900000 */
[----:B------:R-:W4:Y:S02]  /*18e20*/  @!P0 SYNCS.PHASECHK.TRANS64 P0, [R0+URZ+0x7080], R3 ;  /* 0x00708003000085a7 */ /* 0x000f2400080010ff */
[----:B----4-:R-:W-:Y:S05]  /*18e30*/  @!P0 BRA `(.L_x_182) ;  /* 0xfffffffc00f08947 */ /* 0x010fea000383ffff */
[----:B------:R-:W-:Y:S05]  /*18e40*/  BRA `(.L_x_416) ;  /* 0xfffffeec000c7947 */ /* 0x000fea000383ffff */
.L_x_184:
[----:B--2---:R2:W3:Y:S02]  /*18e50*/  SYNCS.PHASECHK.TRANS64.TRYWAIT P0, [R0+URZ+0x7098], R25 ;  /* 0x00709819000075a7 */ /* 0x0044e400080011ff */
[----:B---3--:R-:W-:Y:S05]  /*18e60*/  @!P0 NANOSLEEP.SYNCS 0x989680 ;  /* 0x009896800000895d */ /* 0x008fea0003900000 */
[----:B------:R-:W3:Y:S02]  /*18e70*/  @!P0 SYNCS.PHASECHK.TRANS64 P0, [R0+URZ+0x7098], R25 ;  /* 0x00709819000085a7 */ /* 0x000ee400080010ff */
[----:B---3--:R-:W-:Y:S05]  /*18e80*/  @!P0 BRA `(.L_x_184) ;  /* 0xfffffffc00f08947 */ /* 0x008fea000383ffff */
[----:B------:R-:W-:Y:S05]  /*18e90*/  BRA `(.L_x_417) ;  /* 0xfffffeec00487947 */ /* 0x000fea000383ffff */
.L_x_191:
[----:B------:R1:W1:Y:S02]  /*18ea0*/  SYNCS.PHASECHK.TRANS64.TRYWAIT P0, [R0+URZ+0x7070], R3 ;  /* 0x00707003000075a7 */ /* 0x00026400080011ff */
[----:B-1----:R-:W-:Y:S05]  /*18eb0*/  @!P0 NANOSLEEP.SYNCS 0x989680 ;  /* 0x009896800000895d */ /* 0x002fea0003900000 */
[----:B------:R-:W1:Y:S02]  /*18ec0*/  @!P0 SYNCS.PHASECHK.TRANS64 P0, [R0+URZ+0x7070], R3 ;  /* 0x00707003000085a7 */ /* 0x000e6400080010ff */
[----:B-1----:R-:W-:Y:S05]  /*18ed0*/  @!P0 BRA `(.L_x_191) ;  /* 0xfffffffc00f08947 */ /* 0x002fea000383ffff */
[----:B------:R-:W-:Y:S05]  /*18ee0*/  BRA `(.L_x_418) ;  /* 0xfffffeec00e47947 */ /* 0x000fea000383ffff */
.L_x_194:
[----:B------:R1:W1:Y:S02]  /*18ef0*/  SYNCS.PHASECHK.TRANS64.TRYWAIT P0, [R0+URZ+0x7090], R5 ;  /* 0x00709005000075a7 */ /* 0x00026400080011ff */
[----:B-1----:R-:W-:Y:S05]  /*18f00*/  @!P0 NANOSLEEP.SYNCS 0x989680 ;  /* 0x009896800000895d */ /* 0x002fea0003900000 */
[----:B------:R-:W1:Y:S02]  /*18f10*/  @!P0 SYNCS.PHASECHK.TRANS64 P0, [R0+URZ+0x7090], R5 ;  /* 0x00709005000085a7 */ /* 0x000e6400080010ff */
[----:B-1----:R-:W-:Y:S05]  /*18f20*/  @!P0 BRA `(.L_x_194) ;  /* 0xfffffffc00f08947 */ /* 0x002fea000383ffff */
[----:B------:R-:W-:Y:S05]  /*18f30*/  BRA `(.L_x_419) ;  /* 0xfffffef000047947 */ /* 0x000fea000383ffff */
.L_x_196:
[----:B-1----:R1:W2:Y:S02]  /*18f40*/  SYNCS.PHASECHK.TRANS64.TRYWAIT P0, [R0+URZ+0x70c0], R5 ;  /* 0x0070c005000075a7 */ /* 0x0022a400080011ff */
[----:B--2---:R-:W-:Y:S05]  /*18f50*/  @!P0 NANOSLEEP.SYNCS 0x989680 ;  /* 0x009896800000895d */ /* 0x004fea0003900000 */
[----:B------:R-:W2:Y:S02]  /*18f60*/  @!P0 SYNCS.PHASECHK.TRANS64 P0, [R0+URZ+0x70c0], R5 ;  /* 0x0070c005000085a7 */ /* 0x000ea400080010ff */
[----:B--2---:R-:W-:Y:S05]  /*18f70*/  @!P0 BRA `(.L_x_196) ;  /* 0xfffffffc00f08947 */ /* 0x004fea000383ffff */
[----:B------:R-:W-:Y:S05]  /*18f80*/  BRA `(.L_x_420) ;  /* 0xfffffef000387947 */ /* 0x000fea000383ffff */
.L_x_204:
[----:B------:R1:W1:Y:S02]  /*18f90*/  SYNCS.PHASECHK.TRANS64.TRYWAIT P0, [R0+URZ+0x7080], R3 ;  /* 0x00708003000075a7 */ /* 0x00026400080011ff */
[----:B-1----:R-:W-:Y:S05]  /*18fa0*/  @!P0 NANOSLEEP.SYNCS 0x989680 ;  /* 0x009896800000895d */ /* 0x002fea0003900000 */
[----:B------:R-:W1:Y:S02]  /*18fb0*/  @!P0 SYNCS.PHASECHK.TRANS64 P0, [R0+URZ+0x7080], R3 ;  /* 0x00708003000085a7 */ /* 0x000e6400080010ff */
[----:B-1----:R-:W-:Y:S05]  /*18fc0*/  @!P0 BRA `(.L_x_204) ;  /* 0xfffffffc00f08947 */ /* 0x002fea000383ffff */
[----:B------:R-:W-:Y:S05]  /*18fd0*/  BRA `(.L_x_421) ;  /* 0xfffffef800707947 */ /* 0x000fea000383ffff */
.L_x_207:
[----:B------:R1:W1:Y:S02]  /*18fe0*/  SYNCS.PHASECHK.TRANS64.TRYWAIT P0, [R0+URZ+0x7098], R5 ;  /* 0x00709805000075a7 */ /* 0x00026400080011ff */
[----:B-1----:R-:W-:Y:S05]  /*18ff0*/  @!P0 NANOSLEEP.SYNCS 0x989680 ;  /* 0x009896800000895d */ /* 0x002fea0003900000 */
[----:B------:R-:W1:Y:S02]  /*19000*/  @!P0 SYNCS.PHASECHK.TRANS64 P0, [R0+URZ+0x7098], R5 ;  /* 0x00709805000085a7 */ /* 0x000e6400080010ff */
[----:B-1----:R-:W-:Y:S05]  /*19010*/  @!P0 BRA `(.L_x_207) ;  /* 0xfffffffc00f08947 */ /* 0x002fea000383ffff */
[----:B------:R-:W-:Y:S05]  /*19020*/  BRA `(.L_x_422) ;  /* 0xfffffef800907947 */ /* 0x000fea000383ffff */
.L_x_209:
[----:B--2---:R2:W1:Y:S02]  /*19030*/  SYNCS.PHASECHK.TRANS64.TRYWAIT P0, [R0+URZ+0x70c8], R9 ;  /* 0x0070c809000075a7 */ /* 0x00446400080011ff */
[----:B-1----:R-:W-:Y:S05]  /*19040*/  @!P0 NANOSLEEP.SYNCS 0x989680 ;  /* 0x009896800000895d */ /* 0x002fea0003900000 */
[----:B------:R-:W1:Y:S02]  /*19050*/  @!P0 SYNCS.PHASECHK.TRANS64 P0, [R0+URZ+0x70c8], R9 ;  /* 0x0070c809000085a7 */ /* 0x000e6400080010ff */
[----:B-1----:R-:W-:Y:S05]  /*19060*/  @!P0 BRA `(.L_x_209) ;  /* 0xfffffffc00f08947 */ /* 0x002fea000383ffff */
[----:B------:R-:W-:Y:S05]  /*19070*/  BRA `(.L_x_423) ;  /* 0xfffffef8009c7947 */ /* 0x000fea000383ffff */
.L_x_219:
[----:B------:R-:W-:-:S07]  /*19080*/  MOV R0, UR6 ;  /* 0x0000000600007c02 */ /* 0x000fce0008000f00 */
.L_x_424:
[----:B-1----:R1:W2:Y:S02]  /*19090*/  SYNCS.PHASECHK.TRANS64.TRYWAIT P0, [R0+URZ], R3 ;  /* 0x00000003000075a7 */ /* 0x0022a400080011ff */
[----:B--2---:R-:W-:Y:S05]  /*190a0*/  @!P0 NANOSLEEP.SYNCS 0x989680 ;  /* 0x009896800000895d */ /* 0x004fea0003900000 */
[----:B------:R-:W2:Y:S02]  /*190b0*/  @!P0 SYNCS.PHASECHK.TRANS64 P0, [R0+URZ], R3 ;  /* 0x00000003000085a7 */ /* 0x000ea400080010ff */
[----:B--2---:R-:W-:Y:S05]  /*190c0*/  @!P0 BRA `(.L_x_424) ;  /* 0xfffffffc00f08947 */ /* 0x004fea000383ffff */
[----:B------:R-:W-:Y:S05]  /*190d0*/  BRA `(.L_x_425) ;  /* 0xffffff0400e07947 */ /* 0x000fea000383ffff */
.L_x_222:
[----:B------:R-:W-:-:S07]  /*190e0*/  MOV R0, UR5 ;  /* 0x0000000500007c02 */ /* 0x000fce0008000f00 */
.L_x_426:
[----:B-1----:R1:W3:Y:S02]  /*190f0*/  SYNCS.PHASECHK.TRANS64.TRYWAIT P1, [R0+URZ], R3 ;  /* 0x00000003000075a7 */ /* 0x0022e400080211ff */
[----:B---3--:R-:W-:Y:S05]  /*19100*/  @!P1 NANOSLEEP.SYNCS 0x989680 ;  /* 0x009896800000995d */ /* 0x008fea0003900000 */
[----:B------:R-:W3:Y:S02]  /*19110*/  @!P1 SYNCS.PHASECHK.TRANS64 P1, [R0+URZ], R3 ;  /* 0x00000003000095a7 */ /* 0x000ee400080210ff */
[----:B---3--:R-:W-:Y:S05]  /*19120*/  @!P1 BRA `(.L_x_426) ;  /* 0xfffffffc00f09947 */ /* 0x008fea000383ffff */
[----:B------:R-:W-:Y:S05]  /*19130*/  BRA `(.L_x_427) ;  /* 0xffffff0800647947 */ /* 0x000fea000383ffff */
.L_x_229:
[----:B-1----:R-:W-:-:S04]  /*19140*/  MOV R4, UR46 ;  /* 0x0000002e00047c02 */ /* 0x002fc80008000f00 */
[----:B------:R1:W2:Y:S03]  /*19150*/  SYNCS.PHASECHK.TRANS64.TRYWAIT P5, [R4+URZ], R3 ;  /* 0x00000003040075a7 */ /* 0x0002a600080a11ff */
[----:B--2---:R-:W-:Y:S05]  /*19160*/  @!P5 NANOSLEEP.SYNCS 0x989680 ;  /* 0x009896800000d95d */ /* 0x004fea0003900000 */
[----:B------:R-:W2:Y:S02]  /*19170*/  @!P5 SYNCS.PHASECHK.TRANS64 P5, [R4+URZ], R3 ;  /* 0x000000030400d5a7 */ /* 0x000ea400080a10ff */
[----:B--2---:R-:W-:Y:S05]  /*19180*/  @!P5 BRA `(.L_x_229) ;  /* 0xfffffffc00ecd947 */ /* 0x004fea000383ffff */
[----:B------:R-:W-:Y:S05]  /*19190*/  BRA `(.L_x_428) ;  /* 0xffffff14009c7947 */ /* 0x000fea000383ffff */
.L_x_234:
[----:B------:R-:W-:-:S07]  /*191a0*/  MOV R5, UR6 ;  /* 0x0000000600057c02 */ /* 0x000fce0008000f00 */
.L_x_429:
[----:B---3--:R3:W4:Y:S02]  /*191b0*/  SYNCS.PHASECHK.TRANS64.TRYWAIT P2, [R5+URZ], R0 ;  /* 0x00000000050075a7 */ /* 0x00872400080411ff */
[----:B----4-:R-:W-:Y:S05]  /*191c0*/  @!P2 NANOSLEEP.SYNCS 0x989680 ;  /* 0x009896800000a95d */ /* 0x010fea0003900000 */
[----:B------:R-:W4:Y:S02]  /*191d0*/  @!P2 SYNCS.PHASECHK.TRANS64 P2, [R5+URZ], R0 ;  /* 0x000000000500a5a7 */ /* 0x000f2400080410ff */
[----:B----4-:R-:W-:Y:S05]  /*191e0*/  @!P2 BRA `(.L_x_429) ;  /* 0xfffffffc00f0a947 */ /* 0x010fea000383ffff */
[----:B------:R-:W-:Y:S05]  /*191f0*/  BRA `(.L_x_430) ;  /* 0xffffff4400347947 */ /* 0x000fea000383ffff */
.L_x_239:
[----:B------:R-:W-:-:S07]  /*19200*/  MOV R3, UR6 ;  /* 0x0000000600037c02 */ /* 0x000fce0008000f00 */
.L_x_431:
[----:B-1----:R1:W2:Y:S02]  /*19210*/  SYNCS.PHASECHK.TRANS64.TRYWAIT P1, [R3+URZ], R0 ;  /* 0x00000000030075a7 */ /* 0x0022a400080211ff */
[----:B--2---:R-:W-:Y:S05]  /*19220*/  @!P1 NANOSLEEP.SYNCS 0x989680 ;  /* 0x009896800000995d */ /* 0x004fea0003900000 */
[----:B------:R-:W2:Y:S02]  /*19230*/  @!P1 SYNCS.PHASECHK.TRANS64 P1, [R3+URZ], R0 ;  /* 0x00000000030095a7 */ /* 0x000ea400080210ff */
[----:B--2---:R-:W-:Y:S05]  /*19240*/  @!P1 BRA `(.L_x_431) ;  /* 0xfffffffc00f09947 */ /* 0x004fea000383ffff */
[----:B------:R-:W-:Y:S05]  /*19250*/  BRA `(.L_x_432) ;  /* 0xffffff4800947947 */ /* 0x000fea000383ffff */
.L_x_244:
[----:B------:R-:W-:-:S07]  /*19260*/  MOV R0, UR4 ;  /* 0x0000000400007c02 */ /* 0x000fce0008000f00 */
.L_x_433:
[----:B------:R1:W1:Y:S02]  /*19270*/  SYNCS.PHASECHK.TRANS64.TRYWAIT P1, [R0+URZ], R3 ;  /* 0x00000003000075a7 */ /* 0x00026400080211ff */
[----:B-1----:R-:W-:Y:S05]  /*19280*/  @!P1 NANOSLEEP.SYNCS 0x989680 ;  /* 0x009896800000995d */ /* 0x002fea0003900000 */
[----:B------:R-:W1:Y:S02]  /*19290*/  @!P1 SYNCS.PHASECHK.TRANS64 P1, [R0+URZ], R3 ;  /* 0x00000003000095a7 */ /* 0x000e6400080210ff */
[----:B-1----:R-:W-:Y:S05]  /*192a0*/  @!P1 BRA `(.L_x_433) ;  /* 0xfffffffc00f09947 */ /* 0x002fea000383ffff */
[----:B------:R-:W-:Y:S05]  /*192b0*/  BRA `(.L_x_434) ;  /* 0xffffff4c006c7947 */ /* 0x000fea000383ffff */
.L_x_251:
[----:B-1----:R-:W-:-:S04]  /*192c0*/  MOV R4, UR46 ;  /* 0x0000002e00047c02 */ /* 0x002fc80008000f00 */
[----:B------:R1:W4:Y:S03]  /*192d0*/  SYNCS.PHASECHK.TRANS64.TRYWAIT P5, [R4+URZ], R3 ;  /* 0x00000003040075a7 */ /* 0x00032600080a11ff */
[----:B----4-:R-:W-:Y:S05]  /*192e0*/  @!P5 NANOSLEEP.SYNCS 0x989680 ;  /* 0x009896800000d95d */ /* 0x010fea0003900000 */
[----:B------:R-:W4:Y:S02]  /*192f0*/  @!P5 SYNCS.PHASECHK.TRANS64 P5, [R4+URZ], R3 ;  /* 0x000000030400d5a7 */ /* 0x000f2400080a10ff */
[----:B----4-:R-:W-:Y:S05]  /*19300*/  @!P5 BRA `(.L_x_251) ;  /* 0xfffffffc00ecd947 */ /* 0x010fea000383ffff */
[----:B------:R-:W-:Y:S05]  /*19310*/  BRA `(.L_x_435) ;  /* 0xffffff8000f47947 */ /* 0x000fea000383ffff */
.L_x_256:
[----:B------:R-:W-:-:S07]  /*19320*/  MOV R9, UR6 ;  /* 0x0000000600097c02 */ /* 0x000fce0008000f00 */
.L_x_436:
[----:B-1----:R1:W2:Y:S02]  /*19330*/  SYNCS.PHASECHK.TRANS64.TRYWAIT P2, [R9+URZ], R0 ;  /* 0x00000000090075a7 */ /* 0x0022a400080411ff */
[----:B--2---:R-:W-:Y:S05]  /*19340*/  @!P2 NANOSLEEP.SYNCS 0x989680 ;  /* 0x009896800000a95d */ /* 0x004fea0003900000 */
[----:B------:R-:W2:Y:S02]  /*19350*/  @!P2 SYNCS.PHASECHK.TRANS64 P2, [R9+URZ], R0 ;  /* 0x000000000900a5a7 */ /* 0x000ea400080410ff */
[----:B--2---:R-:W-:Y:S05]  /*19360*/  @!P2 BRA `(.L_x_436) ;  /* 0xfffffffc00f0a947 */ /* 0x004fea000383ffff */
[----:B------:R-:W-:Y:S05]  /*19370*/  BRA `(.L_x_437) ;  /* 0xffffffb000e07947 */ /* 0x000fea000383ffff */
.L_x_261:
[----:B------:R-:W-:-:S07]  /*19380*/  MOV R3, UR6 ;  /* 0x0000000600037c02 */ /* 0x000fce0008000f00 */
.L_x_438:
[----:B-1----:R1:W2:Y:S02]  /*19390*/  SYNCS.PHASECHK.TRANS64.TRYWAIT P1, [R3+URZ], R0 ;  /* 0x00000000030075a7 */ /* 0x0022a400080211ff */
[----:B--2---:R-:W-:Y:S05]  /*193a0*/  @!P1 NANOSLEEP.SYNCS 0x989680 ;  /* 0x009896800000995d */ /* 0x004fea0003900000 */
[----:B------:R-:W2:Y:S02]  /*193b0*/  @!P1 SYNCS.PHASECHK.TRANS64 P1, [R3+URZ], R0 ;  /* 0x00000000030095a7 */ /* 0x000ea400080210ff */
[----:B--2---:R-:W-:Y:S05]  /*193c0*/  @!P1 BRA `(.L_x_438) ;  /* 0xfffffffc00f09947 */ /* 0x004fea000383ffff */
[----:B------:R-:W-:Y:S05]  /*193d0*/  BRA `(.L_x_439) ;  /* 0xffffffb8001c7947 */ /* 0x000fea000383ffff */
.L_x_266:
[----:B------:R-:W-:-:S07]  /*193e0*/  MOV R0, UR4 ;  /* 0x0000000400007c02 */ /* 0x000fce0008000f00 */
.L_x_440:
[----:B------:R1:W1:Y:S02]  /*193f0*/  SYNCS.PHASECHK.TRANS64.TRYWAIT P0, [R0+URZ], R3 ;  /* 0x00000003000075a7 */ /* 0x00026400080011ff */
[----:B-1----:R-:W-:Y:S05]  /*19400*/  @!P0 NANOSLEEP.SYNCS 0x989680 ;  /* 0x009896800000895d */ /* 0x002fea0003900000 */
[----:B------:R-:W1:Y:S02]  /*19410*/  @!P0 SYNCS.PHASECHK.TRANS64 P0, [R0+URZ], R3 ;  /* 0x00000003000085a7 */ /* 0x000e6400080010ff */
[----:B-1----:R-:W-:Y:S05]  /*19420*/  @!P0 BRA `(.L_x_440) ;  /* 0xfffffffc00f08947 */ /* 0x002fea000383ffff */
[----:B------:R-:W-:Y:S05]  /*19430*/  BRA `(.L_x_441) ;  /* 0xffffffb800d07947 */ /* 0x000fea000383ffff */
.L_x_272:
[----:B------:R-:W-:-:S07]  /*19440*/  MOV R0, UR8 ;  /* 0x0000000800007c02 */ /* 0x000fce0008000f00 */
.L_x_442:
[----:B-1----:R1:W2:Y:S02]  /*19450*/  SYNCS.PHASECHK.TRANS64.TRYWAIT P1, [R0+URZ+0x7010], R5 ;  /* 0x00701005000075a7 */ /* 0x0022a400080211ff */
[----:B--2---:R-:W-:Y:S05]  /*19460*/  @!P1 NANOSLEEP.SYNCS 0x989680 ;  /* 0x009896800000995d */ /* 0x004fea0003900000 */
[----:B------:R-:W2:Y:S02]  /*19470*/  @!P1 SYNCS.PHASECHK.TRANS64 P1, [R0+URZ+0x7010], R5 ;  /* 0x00701005000095a7 */ /* 0x000ea400080210ff */
[----:B--2---:R-:W-:Y:S05]  /*19480*/  @!P1 BRA `(.L_x_442) ;  /* 0xfffffffc00f09947 */ /* 0x004fea000383ffff */
[----:B------:R-:W-:Y:S05]  /*19490*/  BRA `(.L_x_443) ;  /* 0xffffffc000a07947 */ /* 0x000fea000383ffff */
.L_x_278:
[----:B------:R-:W-:-:S07]  /*194a0*/  MOV R0, UR17 ;  /* 0x0000001100007c02 */ /* 0x000fce0008000f00 */
.L_x_444:
[----:B-1----:R1:W2:Y:S02]  /*194b0*/  SYNCS.PHASECHK.TRANS64.TRYWAIT P1, [R0+URZ+0x7038], R3 ;  /* 0x00703803000075a7 */ /* 0x0022a400080211ff */
[----:B--2---:R-:W-:Y:S05]  /*194c0*/  @!P1 NANOSLEEP.SYNCS 0x989680 ;  /* 0x009896800000995d */ /* 0x004fea0003900000 */
[----:B------:R-:W2:Y:S02]  /*194d0*/  @!P1 SYNCS.PHASECHK.TRANS64 P1, [R0+URZ+0x7038], R3 ;  /* 0x00703803000095a7 */ /* 0x000ea400080210ff */
[----:B--2---:R-:W-:Y:S05]  /*194e0*/  @!P1 BRA `(.L_x_444) ;  /* 0xfffffffc00f09947 */ /* 0x004fea000383ffff */
[----:B------:R-:W-:Y:S05]  /*194f0*/  BRA `(.L_x_445) ;  /* 0xffffffc000f47947 */ /* 0x000fea000383ffff */
.L_x_284:
[----:B-1----:R-:W-:-:S07]  /*19500*/  MOV R0, UR8 ;  /* 0x0000000800007c02 */ /* 0x002fce0008000f00 */
.L_x_446:
[----:B-1----:R1:W2:Y:S02]  /*19510*/  SYNCS.PHASECHK.TRANS64.TRYWAIT P1, [R0+URZ+0x7018], R5 ;  /* 0x00701805000075a7 */ /* 0x0022a400080211ff */
[----:B--2---:R-:W-:Y:S05]  /*19520*/  @!P1 NANOSLEEP.SYNCS 0x989680 ;  /* 0x009896800000995d */ /* 0x004fea0003900000 */
[----:B------:R-:W2:Y:S02]  /*19530*/  @!P1 SYNCS.PHASECHK.TRANS64 P1, [R0+URZ+0x7018], R5 ;  /* 0x00701805000095a7 */ /* 0x000ea400080210ff */
[----:B--2---:R-:W-:Y:S05]  /*19540*/  @!P1 BRA `(.L_x_446) ;  /* 0xfffffffc00f09947 */ /* 0x004fea000383ffff */
[----:B------:R-:W-:Y:S05]  /*19550*/  BRA `(.L_x_447) ;  /* 0xffffffc400587947 */ /* 0x000fea000383ffff */
.L_x_290:
[----:B------:R-:W-:-:S07]  /*19560*/  MOV R0, UR17 ;  /* 0x0000001100007c02 */ /* 0x000fce0008000f00 */
.L_x_448:
[----:B-1----:R1:W2:Y:S02]  /*19570*/  SYNCS.PHASECHK.TRANS64.TRYWAIT P1, [R0+URZ+0x7038], R3 ;  /* 0x00703803000075a7 */ /* 0x0022a400080211ff */
[----:B--2---:R-:W-:Y:S05]  /*19580*/  @!P1 NANOSLEEP.SYNCS 0x989680 ;  /* 0x009896800000995d */ /* 0x004fea0003900000 */
[----:B------:R-:W2:Y:S02]  /*19590*/  @!P1 SYNCS.PHASECHK.TRANS64 P1, [R0+URZ+0x7038], R3 ;  /* 0x00703803000095a7 */ /* 0x000ea400080210ff */
[----:B--2---:R-:W-:Y:S05]  /*195a0*/  @!P1 BRA `(.L_x_448) ;  /* 0xfffffffc00f09947 */ /* 0x004fea000383ffff */
[----:B------:R-:W-:Y:S05]  /*195b0*/  BRA `(.L_x_449) ;  /* 0xffffffc400b47947 */ /* 0x000fea000383ffff */
.L_x_296:
[----:B------:R-:W-:-:S07]  /*195c0*/  MOV R0, UR17 ;  /* 0x0000001100007c02 */ /* 0x000fce0008000f00 */
.L_x_450:
[----:B-1----:R1:W2:Y:S02]  /*195d0*/  SYNCS.PHASECHK.TRANS64.TRYWAIT P1, [R0+URZ+0x7038], R3 ;  /* 0x00703803000075a7 */ /* 0x0022a400080211ff */
[----:B--2---:R-:W-:Y:S05]  /*195e0*/  @!P1 NANOSLEEP.SYNCS 0x989680 ;  /* 0x009896800000995d */ /* 0x004fea0003900000 */
[----:B------:R-:W2:Y:S02]  /*195f0*/  @!P1 SYNCS.PHASECHK.TRANS64 P1, [R0+URZ+0x7038], R3 ;  /* 0x00703803000095a7 */ /* 0x000ea400080210ff */
[----:B--2---:R-:W-:Y:S05]  /*19600*/  @!P1 BRA `(.L_x_450) ;  /* 0xfffffffc00f09947 */ /* 0x004fea000383ffff */
[----:B------:R-:W-:Y:S05]  /*19610*/  BRA `(.L_x_451) ;  /* 0xffffffc800547947 */ /* 0x000fea000383ffff */
.L_x_301:
[----:B------:R-:W-:-:S07]  /*19620*/  MOV R0, UR17 ;  /* 0x0000001100007c02 */ /* 0x000fce0008000f00 */
.L_x_452:
[----:B-1----:R1:W2:Y:S02]  /*19630*/  SYNCS.PHASECHK.TRANS64.TRYWAIT P1, [R0+URZ+0x7038], R3 ;  /* 0x00703803000075a7 */ /* 0x0022a400080211ff */
[----:B--2---:R-:W-:Y:S05]  /*19640*/  @!P1 NANOSLEEP.SYNCS 0x989680 ;  /* 0x009896800000995d */ /* 0x004fea0003900000 */
[----:B------:R-:W2:Y:S02]  /*19650*/  @!P1 SYNCS.PHASECHK.TRANS64 P1, [R0+URZ+0x7038], R3 ;  /* 0x00703803000095a7 */ /* 0x000ea400080210ff */
[----:B--2---:R-:W-:Y:S05]  /*19660*/  @!P1 BRA `(.L_x_452) ;  /* 0xfffffffc00f09947 */ /* 0x004fea000383ffff */
[----:B------:R-:W-:Y:S05]  /*19670*/  BRA `(.L_x_453) ;  /* 0xffffffc800c87947 */ /* 0x000fea000383ffff */
.L_x_306:
[----:B------:R-:W-:-:S07]  /*19680*/  MOV R0, UR17 ;  /* 0x0000001100007c02 */ /* 0x000fce0008000f00 */
.L_x_454:
[----:B-1----:R1:W2:Y:S02]  /*19690*/  SYNCS.PHASECHK.TRANS64.TRYWAIT P1, [R0+URZ+0x7038], R3 ;  /* 0x00703803000075a7 */ /* 0x0022a400080211ff */
[----:B--2---:R-:W-:Y:S05]  /*196a0*/  @!P1 NANOSLEEP.SYNCS 0x989680 ;  /* 0x009896800000995d */ /* 0x004fea0003900000 */
[----:B------:R-:W2:Y:S02]  /*196b0*/  @!P1 SYNCS.PHASECHK.TRANS64 P1, [R0+URZ+0x7038], R3 ;  /* 0x00703803000095a7 */ /* 0x000ea400080210ff */
[----:B--2---:R-:W-:Y:S05]  /*196c0*/  @!P1 BRA `(.L_x_454) ;  /* 0xfffffffc00f09947 */ /* 0x004fea000383ffff */
[----:B------:R-:W-:Y:S05]  /*196d0*/  BRA `(.L_x_455) ;  /* 0xffffffcc00307947 */ /* 0x000fea000383ffff */
.L_x_311:
[----:B------:R-:W-:-:S07]  /*196e0*/  MOV R0, UR17 ;  /* 0x0000001100007c02 */ /* 0x000fce0008000f00 */
.L_x_456:
[----:B-1----:R1:W2:Y:S02]  /*196f0*/  SYNCS.PHASECHK.TRANS64.TRYWAIT P1, [R0+URZ+0x7038], R3 ;  /* 0x00703803000075a7 */ /* 0x0022a400080211ff */
[----:B--2---:R-:W-:Y:S05]  /*19700*/  @!P1 NANOSLEEP.SYNCS 0x989680 ;  /* 0x009896800000995d */ /* 0x004fea0003900000 */
[----:B------:R-:W2:Y:S02]  /*19710*/  @!P1 SYNCS.PHASECHK.TRANS64 P1, [R0+URZ+0x7038], R3 ;  /* 0x00703803000095a7 */ /* 0x000ea400080210ff */
[----:B--2---:R-:W-:Y:S05]  /*19720*/  @!P1 BRA `(.L_x_456) ;  /* 0xfffffffc00f09947 */ /* 0x004fea000383ffff */
[----:B------:R-:W-:Y:S05]  /*19730*/  BRA `(.L_x_457) ;  /* 0xffffffcc00987947 */ /* 0x000fea000383ffff */
.L_x_316:
[----:B------:R-:W-:-:S07]  /*19740*/  MOV R0, UR17 ;  /* 0x0000001100007c02 */ /* 0x000fce0008000f00 */
.L_x_458:
[----:B-1----:R1:W2:Y:S02]  /*19750*/  SYNCS.PHASECHK.TRANS64.TRYWAIT P1, [R0+URZ+0x7038], R3 ;  /* 0x00703803000075a7 */ /* 0x0022a400080211ff */
[----:B--2---:R-:W-:Y:S05]  /*19760*/  @!P1 NANOSLEEP.SYNCS 0x989680 ;  /* 0x009896800000995d */ /* 0x004fea0003900000 */
[----:B------:R-:W2:Y:S02]  /*19770*/  @!P1 SYNCS.PHASECHK.TRANS64 P1, [R0+URZ+0x7038], R3 ;  /* 0x00703803000095a7 */ /* 0x000ea400080210ff */
[----:B--2---:R-:W-:Y:S05]  /*19780*/  @!P1 BRA `(.L_x_458) ;  /* 0xfffffffc00f09947 */ /* 0x004fea000383ffff */
[----:B------:R-:W-:Y:S05]  /*19790*/  BRA `(.L_x_459) ;  /* 0xffffffd000007947 */ /* 0x000fea000383ffff */
.L_x_321:
[----:B------:R-:W-:-:S07]  /*197a0*/  MOV R0, UR17 ;  /* 0x0000001100007c02 */ /* 0x000fce0008000f00 */
.L_x_460:
[----:B-1----:R1:W2:Y:S02]  /*197b0*/  SYNCS.PHASECHK.TRANS64.TRYWAIT P1, [R0+URZ+0x7038], R3 ;  /* 0x00703803000075a7 */ /* 0x0022a400080211ff */
[----:B--2---:R-:W-:Y:S05]  /*197c0*/  @!P1 NANOSLEEP.SYNCS 0x989680 ;  /* 0x009896800000995d */ /* 0x004fea0003900000 */
[----:B------:R-:W2:Y:S02]  /*197d0*/  @!P1 SYNCS.PHASECHK.TRANS64 P1, [R0+URZ+0x7038], R3 ;  /* 0x00703803000095a7 */ /* 0x000ea400080210ff */
[----:B--2---:R-:W-:Y:S05]  /*197e0*/  @!P1 BRA `(.L_x_460) ;  /* 0xfffffffc00f09947 */ /* 0x004fea000383ffff */
[----:B------:R-:W-:Y:S05]  /*197f0*/  BRA `(.L_x_461) ;  /* 0xffffffd000687947 */ /* 0x000fea000383ffff */
.L_x_326:
[----:B------:R-:W-:-:S07]  /*19800*/  MOV R0, UR17 ;  /* 0x0000001100007c02 */ /* 0x000fce0008000f00 */
.L_x_462:
[----:B-1----:R1:W2:Y:S02]  /*19810*/  SYNCS.PHASECHK.TRANS64.TRYWAIT P1, [R0+URZ+0x7038], R3 ;  /* 0x00703803000075a7 */ /* 0x0022a400080211ff */
[----:B--2---:R-:W-:Y:S05]  /*19820*/  @!P1 NANOSLEEP.SYNCS 0x989680 ;  /* 0x009896800000995d */ /* 0x004fea0003900000 */
[----:B------:R-:W2:Y:S02]  /*19830*/  @!P1 SYNCS.PHASECHK.TRANS64 P1, [R0+URZ+0x7038], R3 ;  /* 0x00703803000095a7 */ /* 0x000ea400080210ff */
[----:B--2---:R-:W-:Y:S05]  /*19840*/  @!P1 BRA `(.L_x_462) ;  /* 0xfffffffc00f09947 */ /* 0x004fea000383ffff */
[----:B------:R-:W-:Y:S05]  /*19850*/  BRA `(.L_x_463) ;  /* 0xffffffd000d07947 */ /* 0x000fea000383ffff */
.L_x_331:
[----:B------:R-:W-:-:S07]  /*19860*/  MOV R0, UR17 ;  /* 0x0000001100007c02 */ /* 0x000fce0008000f00 */
.L_x_464:
[----:B-1----:R1:W2:Y:S02]  /*19870*/  SYNCS.PHASECHK.TRANS64.TRYWAIT P1, [R0+URZ+0x7038], R3 ;  /* 0x00703803000075a7 */ /* 0x0022a400080211ff */
[----:B--2---:R-:W-:Y:S05]  /*19880*/  @!P1 NANOSLEEP.SYNCS 0x989680 ;  /* 0x009896800000995d */ /* 0x004fea0003900000 */
[----:B------:R-:W2:Y:S02]  /*19890*/  @!P1 SYNCS.PHASECHK.TRANS64 P1, [R0+URZ+0x7038], R3 ;  /* 0x00703803000095a7 */ /* 0x000ea400080210ff */
[----:B--2---:R-:W-:Y:S05]  /*198a0*/  @!P1 BRA `(.L_x_464) ;  /* 0xfffffffc00f09947 */ /* 0x004fea000383ffff */
[----:B------:R-:W-:Y:S05]  /*198b0*/  BRA `(.L_x_465) ;  /* 0xffffffd400387947 */ /* 0x000fea000383ffff */
.L_x_337:
[----:B------:R-:W-:-:S07]  /*198c0*/  MOV R0, UR17 ;  /* 0x0000001100007c02 */ /* 0x000fce0008000f00 */
.L_x_466:
[----:B-1----:R1:W2:Y:S02]  /*198d0*/  SYNCS.PHASECHK.TRANS64.TRYWAIT P1, [R0+URZ+0x7038], R3 ;  /* 0x00703803000075a7 */ /* 0x0022a400080211ff */
[----:B--2---:R-:W-:Y:S05]  /*198e0*/  @!P1 NANOSLEEP.SYNCS 0x989680 ;  /* 0x009896800000995d */ /* 0x004fea0003900000 */
[----:B------:R-:W2:Y:S02]  /*198f0*/  @!P1 SYNCS.PHASECHK.TRANS64 P1, [R0+URZ+0x7038], R3 ;  /* 0x00703803000095a7 */ /* 0x000ea400080210ff */
[----:B--2---:R-:W-:Y:S05]  /*19900*/  @!P1 BRA `(.L_x_466) ;  /* 0xfffffffc00f09947 */ /* 0x004fea000383ffff */
[----:B------:R-:W-:Y:S05]  /*19910*/  BRA `(.L_x_467) ;  /* 0xffffffd400bc7947 */ /* 0x000fea000383ffff */
.L_x_342:
[----:B------:R-:W-:-:S07]  /*19920*/  MOV R0, UR17 ;  /* 0x0000001100007c02 */ /* 0x000fce0008000f00 */
.L_x_468:
[----:B-1----:R1:W2:Y:S02]  /*19930*/  SYNCS.PHASECHK.TRANS64.TRYWAIT P1, [R0+URZ+0x7038], R3 ;  /* 0x00703803000075a7 */ /* 0x0022a400080211ff */
[----:B--2---:R-:W-:Y:S05]  /*19940*/  @!P1 NANOSLEEP.SYNCS 0x989680 ;  /* 0x009896800000995d */ /* 0x004fea0003900000 */
[----:B------:R-:W2:Y:S02]  /*19950*/  @!P1 SYNCS.PHASECHK.TRANS64 P1, [R0+URZ+0x7038], R3 ;  /* 0x00703803000095a7 */ /* 0x000ea400080210ff */
[----:B--2---:R-:W-:Y:S05]  /*19960*/  @!P1 BRA `(.L_x_468) ;  /* 0xfffffffc00f09947 */ /* 0x004fea000383ffff */
[----:B------:R-:W-:Y:S05]  /*19970*/  BRA `(.L_x_469) ;  /* 0xffffffd800247947 */ /* 0x000fea000383ffff */
.L_x_347:
[----:B------:R-:W-:-:S07]  /*19980*/  MOV R0, UR17 ;  /* 0x0000001100007c02 */ /* 0x000fce0008000f00 */
.L_x_470:
[----:B-1----:R1:W2:Y:S02]  /*19990*/  SYNCS.PHASECHK.TRANS64.TRYWAIT P1, [R0+URZ+0x7038], R3 ;  /* 0x00703803000075a7 */ /* 0x0022a400080211ff */
[----:B--2---:R-:W-:Y:S05]  /*199a0*/  @!P1 NANOSLEEP.SYNCS 0x989680 ;  /* 0x009896800000995d */ /* 0x004fea0003900000 */
[----:B------:R-:W2:Y:S02]  /*199b0*/  @!P1 SYNCS.PHASECHK.TRANS64 P1, [R0+URZ+0x7038], R3 ;  /* 0x00703803000095a7 */ /* 0x000ea400080210ff */
[----:B--2---:R-:W-:Y:S05]  /*199c0*/  @!P1 BRA `(.L_x_470) ;  /* 0xfffffffc00f09947 */ /* 0x004fea000383ffff */
[----:B------:R-:W-:Y:S05]  /*199d0*/  BRA `(.L_x_471) ;  /* 0xffffffd800947947 */ /* 0x000fea000383ffff */
.L_x_352:
[----:B------:R-:W-:-:S07]  /*199e0*/  MOV R0, UR17 ;  /* 0x0000001100007c02 */ /* 0x000fce0008000f00 */
.L_x_472:
[----:B-1----:R1:W2:Y:S02]  /*199f0*/  SYNCS.PHASECHK.TRANS64.TRYWAIT P1, [R0+URZ+0x7038], R3 ;  /* 0x00703803000075a7 */ /* 0x0022a400080211ff */
[----:B--2---:R-:W-:Y:S05]  /*19a00*/  @!P1 NANOSLEEP.SYNCS 0x989680 ;  /* 0x009896800000995d */ /* 0x004fea0003900000 */
[----:B------:R-:W2:Y:S02]  /*19a10*/  @!P1 SYNCS.PHASECHK.TRANS64 P1, [R0+URZ+0x7038], R3 ;  /* 0x00703803000095a7 */ /* 0x000ea400080210ff */
[----:B--2---:R-:W-:Y:S05]  /*19a20*/  @!P1 BRA `(.L_x_472) ;  /* 0xfffffffc00f09947 */ /* 0x004fea000383ffff */
[----:B------:R-:W-:Y:S05]  /*19a30*/  BRA `(.L_x_473) ;  /* 0xffffffd800fc7947 */ /* 0x000fea000383ffff */
.L_x_357:
[----:B------:R-:W-:-:S07]  /*19a40*/  MOV R0, UR17 ;  /* 0x0000001100007c02 */ /* 0x000fce0008000f00 */
.L_x_474:
[----:B-1----:R1:W2:Y:S02]  /*19a50*/  SYNCS.PHASECHK.TRANS64.TRYWAIT P1, [R0+URZ+0x7038], R3 ;  /* 0x00703803000075a7 */ /* 0x0022a400080211ff */
[----:B--2---:R-:W-:Y:S05]  /*19a60*/  @!P1 NANOSLEEP.SYNCS 0x989680 ;  /* 0x009896800000995d */ /* 0x004fea0003900000 */
[----:B------:R-:W2:Y:S02]  /*19a70*/  @!P1 SYNCS.PHASECHK.TRANS64 P1, [R0+URZ+0x7038], R3 ;  /* 0x00703803000095a7 */ /* 0x000ea400080210ff */
[----:B--2---:R-:W-:Y:S05]  /*19a80*/  @!P1 BRA `(.L_x_474) ;  /* 0xfffffffc00f09947 */ /* 0x004fea000383ffff */
[----:B------:R-:W-:Y:S05]  /*19a90*/  BRA `(.L_x_475) ;  /* 0xffffffdc00707947 */ /* 0x000fea000383ffff */
.L_x_362:
[----:B------:R-:W-:-:S07]  /*19aa0*/  MOV R0, UR9 ;  /* 0x0000000900007c02 */ /* 0x000fce0008000f00 */
.L_x_476:
[----:B-1----:R1:W2:Y:S02]  /*19ab0*/  SYNCS.PHASECHK.TRANS64.TRYWAIT P1, [R0+URZ+0x7038], R3 ;  /* 0x00703803000075a7 */ /* 0x0022a400080211ff */
[----:B--2---:R-:W-:Y:S05]  /*19ac0*/  @!P1 NANOSLEEP.SYNCS 0x989680 ;  /* 0x009896800000995d */ /* 0x004fea0003900000 */
[----:B------:R-:W2:Y:S02]  /*19ad0*/  @!P1 SYNCS.PHASECHK.TRANS64 P1, [R0+URZ+0x7038], R3 ;  /* 0x00703803000095a7 */ /* 0x000ea400080210ff */
[----:B--2---:R-:W-:Y:S05]  /*19ae0*/  @!P1 BRA `(.L_x_476) ;  /* 0xfffffffc00f09947 */ /* 0x004fea000383ffff */
[----:B------:R-:W-:Y:S05]  /*19af0*/  BRA `(.L_x_477) ;  /* 0xffffffdc00d87947 */ /* 0x000fea000383ffff */
.L_x_369:
[----:B------:R-:W-:-:S07]  /*19b00*/  MOV R0, UR17 ;  /* 0x0000001100007c02 */ /* 0x000fce0008000f00 */
.L_x_478:
[----:B-1----:R1:W3:Y:S02]  /*19b10*/  SYNCS.PHASECHK.TRANS64.TRYWAIT P0, [R0+URZ+0x70b0], R3 ;  /* 0x0070b003000075a7 */ /* 0x0022e400080011ff */
[----:B---3--:R-:W-:Y:S05]  /*19b20*/  @!P0 NANOSLEEP.SYNCS 0x989680 ;  /* 0x009896800000895d */ /* 0x008fea0003900000 */
[----:B------:R-:W3:Y:S02]  /*19b30*/  @!P0 SYNCS.PHASECHK.TRANS64 P0, [R0+URZ+0x70b0], R3 ;  /* 0x0070b003000085a7 */ /* 0x000ee400080010ff */
[----:B---3--:R-:W-:Y:S05]  /*19b40*/  @!P0 BRA `(.L_x_478) ;  /* 0xfffffffc00f08947 */ /* 0x008fea000383ffff */
[----:B------:R-:W-:Y:S05]  /*19b50*/  BRA `(.L_x_479) ;  /* 0xffffffe400687947 */ /* 0x000fea000383ffff */
.L_x_371:
[----:B-1----:R-:W-:-:S07]  /*19b60*/  MOV R0, UR17 ;  /* 0x0000001100007c02 */ /* 0x002fce0008000f00 */
.L_x_480:
[----:B-1----:R1:W3:Y:S02]  /*19b70*/  SYNCS.PHASECHK.TRANS64.TRYWAIT P0, [R0+URZ+0x70b8], R3 ;  /* 0x0070b803000075a7 */ /* 0x0022e400080011ff */
[----:B---3--:R-:W-:Y:S05]  /*19b80*/  @!P0 NANOSLEEP.SYNCS 0x989680 ;  /* 0x009896800000895d */ /* 0x008fea0003900000 */
[----:B------:R-:W3:Y:S02]  /*19b90*/  @!P0 SYNCS.PHASECHK.TRANS64 P0, [R0+URZ+0x70b8], R3 ;  /* 0x0070b803000085a7 */ /* 0x000ee400080010ff */
[----:B---3--:R-:W-:Y:S05]  /*19ba0*/  @!P0 BRA `(.L_x_480) ;  /* 0xfffffffc00f08947 */ /* 0x008fea000383ffff */
[----:B------:R-:W-:Y:S05]  /*19bb0*/  BRA `(.L_x_481) ;  /* 0xffffffe400787947 */ /* 0x000fea000383ffff */
        .weak           $__internal_0_$__cuda_sm10x_tcgen05_guardrail_trap_col_being_dealloced_not_returned_by_alloc
        .type           $__internal_0_$__cuda_sm10x_tcgen05_guardrail_trap_col_being_dealloced_not_returned_by_alloc,@function
        .size           $__internal_0_$__cuda_sm10x_tcgen05_guardrail_trap_col_being_dealloced_not_returned_by_alloc,($__internal_1_$__cuda_sm10x_tcgen05_guardrail_trap_phase_invalid_during_alloc - $__internal_0_$__cuda_sm10x_tcgen05_guardrail_trap_col_being_dealloced_not_returned_by_alloc)
$__internal_0_$__cuda_sm10x_tcgen05_guardrail_trap_col_being_dealloced_not_returned_by_alloc:
[----:B------:R-:W-:Y:S05]  /*19bc0*/  BPT.TRAP 0x1 ;  /* 0x000000040000795c */ /* 0x000fea0000300000 */
[----:B------:R-:W-:-:S04]  /*19bd0*/  MOV R3, 0x0 ;  /* 0x0000000000037802 */ /* 0x000fc80000000f00 */
[----:B------:R-:W-:Y:S05]  /*19be0*/  RET.REL.NODEC R2 `(_ZN7cutlass13device_kernelINS_4fmha6kernel36Sm100FmhaFwdKernelTmaWarpspecializedIN4cute5tupleIJiiiNS5_IJNS5_IJiiEEEiEEEEEENS1_10collective38Sm100FmhaFwdMainloopTmaWarpspecializedINS_6half_tEffNS5_IJNS4_1CILi256EEENSC_ILi128EEENSC_ILi16EEEEEENS5_IJiNSC_ILi1EEES7_EEENS5_IJiSH_NS5_IJNS5_IJNSC_ILi0EEEiEEEiEEEEEESM_NS9_10CausalMaskILb1EEENS5_IJNSC_ILi2EEESH_SH_EEENSC_ILb0EEEEENS9_38Sm100FmhaFwdEpilogueTmaWarpspecializedISB_fNS5_IJSE_SF_SE_EEESI_NS5_IJSH_S7_EEESR_EENS2_23PersistentTileSchedulerENS2_41Sm100FmhaCtxKernelWarpspecializedScheduleEEEEEvNT_6ParamsE) ;  /* 0xfffffe6402047950 */ /* 0x000fea0003c3ffff */
        .weak           $__internal_1_$__cuda_sm10x_tcgen05_guardrail_trap_phase_invalid_during_alloc
        .type           $__internal_1_$__cuda_sm10x_tcgen05_guardrail_trap_phase_invalid_during_alloc,@function
        .size           $__internal_1_$__cuda_sm10x_tcgen05_guardrail_trap_phase_invalid_during_alloc,($__internal_2_$__cuda_sm10x_tcgen05_guardrail_trap_unallocated_columns_being_dealloced - $__internal_1_$__cuda_sm10x_tcgen05_guardrail_trap_phase_invalid_during_alloc)
$__internal_1_$__cuda_sm10x_tcgen05_guardrail_trap_phase_invalid_during_alloc:
[----:B------:R-:W-:Y:S05]  /*19bf0*/  BPT.TRAP 0x1 ;  /* 0x000000040000795c */ /* 0x000fea0000300000 */
[----:B------:R-:W-:-:S04]  /*19c00*/  HFMA2 R3, -RZ, RZ, 0, 0 ;  /* 0x00000000ff037431 */ /* 0x000fc800000001ff */
[----:B------:R-:W-:Y:S05]  /*19c10*/  RET.REL.NODEC R2 `(_ZN7cutlass13device_kernelINS_4fmha6kernel36Sm100FmhaFwdKernelTmaWarpspecializedIN4cute5tupleIJiiiNS5_IJNS5_IJiiEEEiEEEEEENS1_10collective38Sm100FmhaFwdMainloopTmaWarpspecializedINS_6half_tEffNS5_IJNS4_1CILi256EEENSC_ILi128EEENSC_ILi16EEEEEENS5_IJiNSC_ILi1EEES7_EEENS5_IJiSH_NS5_IJNS5_IJNSC_ILi0EEEiEEEiEEEEEESM_NS9_10CausalMaskILb1EEENS5_IJNSC_ILi2EEESH_SH_EEENSC_ILb0EEEEENS9_38Sm100FmhaFwdEpilogueTmaWarpspecializedISB_fNS5_IJSE_SF_SE_EEESI_NS5_IJSH_S7_EEESR_EENS2_23PersistentTileSchedulerENS2_41Sm100FmhaCtxKernelWarpspecializedScheduleEEEEEvNT_6ParamsE) ;  /* 0xfffffe6002f87950 */ /* 0x000fea0003c3ffff */
        .weak           $__internal_2_$__cuda_sm10x_tcgen05_guardrail_trap_unallocated_columns_being_dealloced
        .type           $__internal_2_$__cuda_sm10x_tcgen05_guardrail_trap_unallocated_columns_being_dealloced,@function
        .size           $__internal_2_$__cuda_sm10x_tcgen05_guardrail_trap_unallocated_columns_being_dealloced,($__internal_3_$__cuda_sm3x_div_rn_noftz_f32_slowpath - $__internal_2_$__cuda_sm10x_tcgen05_guardrail_trap_unallocated_columns_being_dealloced)
$__internal_2_$__cuda_sm10x_tcgen05_guardrail_trap_unallocated_columns_being_dealloced:
[----:B------:R-:W-:Y:S05]  /*19c20*/  BPT.TRAP 0x1 ;  /* 0x000000040000795c */ /* 0x000fea0000300000 */
[----:B------:R-:W-:-:S04]  /*19c30*/  MOV R3, 0x0 ;  /* 0x0000000000037802 */ /* 0x000fc80000000f00 */
[----:B------:R-:W-:Y:S05]  /*19c40*/  RET.REL.NODEC R2 `(_ZN7cutlass13device_kernelINS_4fmha6kernel36Sm100FmhaFwdKernelTmaWarpspecializedIN4cute5tupleIJiiiNS5_IJNS5_IJiiEEEiEEEEEENS1_10collective38Sm100FmhaFwdMainloopTmaWarpspecializedINS_6half_tEffNS5_IJNS4_1CILi256EEENSC_ILi128EEENSC_ILi16EEEEEENS5_IJiNSC_ILi1EEES7_EEENS5_IJiSH_NS5_IJNS5_IJNSC_ILi0EEEiEEEiEEEEEESM_NS9_10CausalMaskILb1EEENS5_IJNSC_ILi2EEESH_SH_EEENSC_ILb0EEEEENS9_38Sm100FmhaFwdEpilogueTmaWarpspecializedISB_fNS5_IJSE_SF_SE_EEESI_NS5_IJSH_S7_EEESR_EENS2_23PersistentTileSchedulerENS2_41Sm100FmhaCtxKernelWarpspecializedScheduleEEEEEvNT_6ParamsE) ;  /* 0xfffffe6002ec7950 */ /* 0x000fea0003c3ffff */
        .weak           $__internal_3_$__cuda_sm3x_div_rn_noftz_f32_slowpath
        .type           $__internal_3_$__cuda_sm3x_div_rn_noftz_f32_slowpath,@function
        .size           $__internal_3_$__cuda_sm3x_div_rn_noftz_f32_slowpath,(.L_x_498 - $__internal_3_$__cuda_sm3x_div_rn_noftz_f32_slowpath)
$__internal_3_$__cuda_sm3x_div_rn_noftz_f32_slowpath:
[--C-:B------:R-:W-:Y:S01]  /*19c50*/  SHF.R.U32.HI R5, RZ, 0x17, R2.reuse ;  /* 0x00000017ff057819 */ /* 0x100fe20000011602 */
[----:B------:R-:W-:Y:S01]  /*19c60*/  BSSY.RECONVERGENT B1, `(.L_x_482) ;  /* 0x0000065000017945 */ /* 0x000fe20003800200 */
[--C-:B------:R-:W-:Y:S01]  /*19c70*/  SHF.R.U32.HI R48, RZ, 0x17, R7.reuse ;  /* 0x00000017ff307819 */ /* 0x100fe20000011607 */
[----:B------:R-:W-:Y:S01]  /*19c80*/  IMAD.MOV.U32 R47, RZ, RZ, R7 ;  /* 0x000000ffff2f7224 */ /* 0x000fe200078e0007 */
[----:B------:R-:W-:Y:S01]  /*19c90*/  LOP3.LUT R5, R5, 0xff, RZ, 0xc0, !PT ;  /* 0x000000ff05057812 */ /* 0x000fe200078ec0ff */
[----:B------:R-:W-:Y:S01]  /*19ca0*/  IMAD.MOV.U32 R46, RZ, RZ, R2 ;  /* 0x000000ffff2e7224 */ /* 0x000fe200078e0002 */
[----:B------:R-:W-:-:S03]  /*19cb0*/  LOP3.LUT R48, R48, 0xff, RZ, 0xc0, !PT ;  /* 0x000000ff30307812 */ /* 0x000fc600078ec0ff */
[----:B------:R-:W-:Y:S02]  /*19cc0*/  VIADD R4, R5, 0xffffffff ;  /* 0xffffffff05047836 */ /* 0x000fe40000000000 */
[----:B------:R-:W-:-:S03]  /*19cd0*/  VIADD R25, R48, 0xffffffff ;  /* 0xffffffff30197836 */ /* 0x000fc60000000000 */
[----:B------:R-:W-:-:S04]  /*19ce0*/  ISETP.GT.U32.AND P0, PT, R4, 0xfd, PT ;  /* 0x000000fd0400780c */ /* 0x000fc80003f04070 */
[----:B------:R-:W-:-:S13]  /*19cf0*/  ISETP.GT.U32.OR P0, PT, R25, 0xfd, P0 ;  /* 0x000000fd1900780c */ /* 0x000fda0000704470 */
[----:B------:R-:W-:Y:S01]  /*19d00*/  @!P0 IMAD.MOV.U32 R50, RZ, RZ, RZ ;  /* 0x000000ffff328224 */ /* 0x000fe200078e00ff */
[----:B------:R-:W-:Y:S06]  /*19d10*/  @!P0 BRA `(.L_x_483) ;  /* 0x00000000005c8947 */ /* 0x000fec0003800000 */
[----:B------:R-:W-:Y:S02]  /*19d20*/  FSETP.GTU.FTZ.AND P1, PT, |R7|, +INF , PT ;  /* 0x7f8000000700780b */ /* 0x000fe40003f3c200 */
[----:B------:R-:W-:-:S04]  /*19d30*/  FSETP.GTU.FTZ.AND P0, PT, |R2|, +INF , PT ;  /* 0x7f8000000200780b */ /* 0x000fc80003f1c200 */
[----:B------:R-:W-:-:S13]  /*19d40*/  PLOP3.LUT P0, PT, P1, P0, PT, 0xf8, 0x8f ;  /* 0x00000000008f781c */ /* 0x000fda0000f01f70 */
[----:B------:R-:W-:Y:S05]  /*19d50*/  @P0 BRA `(.L_x_484) ;  /* 0x0000000400500947 */ /* 0x000fea0003800000 */
[----:B------:R-:W-:-:S13]  /*19d60*/  LOP3.LUT P0, RZ, R46, 0x7fffffff, R47, 0xc8, !PT ;  /* 0x7fffffff2eff7812 */ /* 0x000fda000780c82f */
[----:B------:R-:W-:Y:S05]  /*19d70*/  @!P0 BRA `(.L_x_485) ;  /* 0x0000000400408947 */ /* 0x000fea0003800000 */
[C---:B------:R-:W-:Y:S02]  /*19d80*/  FSETP.NEU.FTZ.AND P0, PT, |R7|.reuse, +INF , PT ;  /* 0x7f8000000700780b */ /* 0x040fe40003f1d200 */
[----:B------:R-:W-:Y:S02]  /*19d90*/  FSETP.NEU.FTZ.AND P1, PT, |R2|, +INF , PT ;  /* 0x7f8000000200780b */ /* 0x000fe40003f3d200 */
[----:B------:R-:W-:-:S11]  /*19da0*/  FSETP.NEU.FTZ.AND P2, PT, |R7|, +INF , PT ;  /* 0x7f8000000700780b */ /* 0x000fd60003f5d200 */
[----:B------:R-:W-:Y:S05]  /*19db0*/  @!P1 BRA !P0, `(.L_x_485) ;  /* 0x0000000400309947 */ /* 0x000fea0004000000 */
[----:B------:R-:W-:-:S04]  /*19dc0*/  LOP3.LUT P0, RZ, R47, 0x7fffffff, RZ, 0xc0, !PT ;  /* 0x7fffffff2fff7812 */ /* 0x000fc8000780c0ff */
[----:B------:R-:W-:-:S13]  /*19dd0*/  PLOP3.LUT P0, PT, P1, P0, PT, 0x2f, 0xf2 ;  /* 0x0000000000f2781c */ /* 0x000fda0000f00577 */
[----:B------:R-:W-:Y:S05]  /*19de0*/  @P0 BRA `(.L_x_486) ;  /* 0x00000004001c0947 */ /* 0x000fea0003800000 */
[----:B------:R-:W-:-:S04]  /*19df0*/  LOP3.LUT P0, RZ, R46, 0x7fffffff, RZ, 0xc0, !PT ;  /* 0x7fffffff2eff7812 */ /* 0x000fc8000780c0ff */
[----:B------:R-:W-:-:S13]  /*19e00*/  PLOP3.LUT P0, PT, P2, P0, PT, 0x2f, 0xf2 ;  /* 0x0000000000f2781c */ /* 0x000fda0001700577 */
[----:B------:R-:W-:Y:S05]  /*19e10*/  @P0 BRA `(.L_x_487) ;  /* 0x0000000400040947 */ /* 0x000fea0003800000 */
[----:B------:R-:W-:Y:S02]  /*19e20*/  ISETP.GE.AND P1, PT, R25, RZ, PT ;  /* 0x000000ff1900720c */ /* 0x000fe40003f26270 */
[----:B------:R-:W-:-:S11]  /*19e30*/  ISETP.GE.AND P0, PT, R4, RZ, PT ;  /* 0x000000ff0400720c */ /* 0x000fd60003f06270 */
[----:B------:R-:W-:Y:S01]  /*19e40*/  @P1 MOV R50, RZ ;  /* 0x000000ff00321202 */ /* 0x000fe20000000f00 */
[----:B------:R-:W-:Y:S01]  /*19e50*/  @!P1 FFMA R47, R7, 1.84467440737095516160e+19, RZ ;  /* 0x5f800000072f9823 */ /* 0x000fe200000000ff */
[----:B------:R-:W-:Y:S01]  /*19e60*/  @!P1 MOV R50, 0xffffffc0 ;  /* 0xffffffc000329802 */ /* 0x000fe20000000f00 */
[----:B------:R-:W-:-:S03]  /*19e70*/  @!P0 FFMA R46, R2, 1.84467440737095516160e+19, RZ ;  /* 0x5f800000022e8823 */ /* 0x000fc600000000ff */
[----:B------:R-:W-:-:S07]  /*19e80*/  @!P0 IADD3 R50, PT, PT, R50, 0x40, RZ ;  /* 0x0000004032328810 */ /* 0x000fce0007ffe0ff */
.L_x_483:
[----:B------:R-:W-:Y:S01]  /*19e90*/  LEA R51, R5, 0xc0800000, 0x17 ;  /* 0xc080000005337811 */ /* 0x000fe200078eb8ff */
[----:B------:R-:W-:Y:S01]  /*19ea0*/  BSSY.RECONVERGENT B0, `(.L_x_488) ;  /* 0x0000036000007945 */ /* 0x000fe20003800200 */
[----:B------:R-:W-:Y:S02]  /*19eb0*/  IADD3 R48, PT, PT, R48, -0x7f, RZ ;  /* 0xffffff8130307810 */ /* 0x000fe40007ffe0ff */
[----:B------:R-:W-:-:S03]  /*19ec0*/  IADD3 R51, PT, PT, -R51, R46, RZ ;  /* 0x0000002e33337210 */ /* 0x000fc60007ffe1ff */
[----:B------:R-:W-:Y:S01]  /*19ed0*/  IMAD R49, R48, -0x800000, R47 ;  /* 0xff80000030317824 */ /* 0x000fe200078e022f */
[----:B------:R-:W1:Y:S01]  /*19ee0*/  MUFU.RCP R25, R51 ;  /* 0x0000003300197308 */ /* 0x000e620000001000 */
[----:B------:R-:W-:-:S04]  /*19ef0*/  FADD.FTZ R46, -R51, -RZ ;  /* 0x800000ff332e7221 */ /* 0x000fc80000010100 */
[----:B-1----:R-:W-:-:S04]  /*19f00*/  FFMA R4, R25, R46, 1 ;  /* 0x3f80000019047423 */ /* 0x002fc8000000002e */
[----:B------:R-:W-:-:S04]  /*19f10*/  FFMA R4, R25, R4, R25 ;  /* 0x0000000419047223 */ /* 0x000fc80000000019 */
[----:B------:R-:W-:-:S04]  /*19f20*/  FFMA R47, R49, R4, RZ ;  /* 0x00000004312f7223 */ /* 0x000fc800000000ff */
[----:B------:R-:W-:-:S04]  /*19f30*/  FFMA R25, R46, R47, R49 ;  /* 0x0000002f2e197223 */ /* 0x000fc80000000031 */
[----:B------:R-:W-:-:S04]  /*19f40*/  FFMA R25, R4, R25, R47 ;  /* 0x0000001904197223 */ /* 0x000fc8000000002f */
[----:B------:R-:W-:Y:S01]  /*19f50*/  FFMA R46, R46, R25, R49 ;  /* 0x000000192e2e7223 */ /* 0x000fe20000000031 */
[----:B------:R-:W-:-:S03]  /*19f60*/  IADD3 R49, PT, PT, R48, 0x7f, -R5 ;  /* 0x0000007f30317810 */ /* 0x000fc60007ffe805 */
[----:B------:R-:W-:Y:S01]  /*19f70*/  FFMA R47, R4, R46, R25 ;  /* 0x0000002e042f7223 */ /* 0x000fe20000000019 */
[----:B------:R-:W-:-:S04]  /*19f80*/  IADD3 R50, PT, PT, R49, R50, RZ ;  /* 0x0000003231327210 */ /* 0x000fc80007ffe0ff */
[----:B------:R-:W-:-:S04]  /*19f90*/  SHF.R.U32.HI R5, RZ, 0x17, R47 ;  /* 0x00000017ff057819 */ /* 0x000fc8000001162f */
[----:B------:R-:W-:-:S04]  /*19fa0*/  LOP3.LUT R5, R5, 0xff, RZ, 0xc0, !PT ;  /* 0x000000ff05057812 */ /* 0x000fc800078ec0ff */
[----:B------:R-:W-:-:S04]  /*19fb0*/  IADD3 R5, PT, PT, R5, R50, RZ ;  /* 0x0000003205057210 */ /* 0x000fc80007ffe0ff */
[----:B------:R-:W-:-:S04]  /*19fc0*/  IADD3 R48, PT, PT, R5, -0x1, RZ ;  /* 0xffffffff05307810 */ /* 0x000fc80007ffe0ff */
[----:B------:R-:W-:-:S13]  /*19fd0*/  ISETP.GE.U32.AND P0, PT, R48, 0xfe, PT ;  /* 0x000000fe3000780c */ /* 0x000fda0003f06070 */
[----:B------:R-:W-:Y:S05]  /*19fe0*/  @!P0 BRA `(.L_x_489) ;  /* 0x0000000000808947 */ /* 0x000fea0003800000 */
[----:B------:R-:W-:-:S13]  /*19ff0*/  ISETP.GT.AND P0, PT, R5, 0xfe, PT ;  /* 0x000000fe0500780c */ /* 0x000fda0003f04270 */
[----:B------:R-:W-:Y:S05]  /*1a000*/  @P0 BRA `(.L_x_490) ;  /* 0x00000000006c0947 */ /* 0x000fea0003800000 */
[----:B------:R-:W-:-:S13]  /*1a010*/  ISETP.GE.AND P0, PT, R5, 0x1, PT ;  /* 0x000000010500780c */ /* 0x000fda0003f06270 */
[----:B------:R-:W-:Y:S05]  /*1a020*/  @P0 BRA `(.L_x_491) ;  /* 0x0000000000740947 */ /* 0x000fea0003800000 */
[----:B------:R-:W-:Y:S02]  /*1a030*/  ISETP.GE.AND P0, PT, R5, -0x18, PT ;  /* 0xffffffe80500780c */ /* 0x000fe40003f06270 */
[----:B------:R-:W-:-:S11]  /*1a040*/  LOP3.LUT R47, R47, 0x80000000, RZ, 0xc0, !PT ;  /* 0x800000002f2f7812 */ /* 0x000fd600078ec0ff */
[----:B------:R-:W-:Y:S05]  /*1a050*/  @!P0 BRA `(.L_x_491) ;  /* 0x0000000000688947 */ /* 0x000fea0003800000 */
[CCC-:B------:R-:W-:Y:S01]  /*1a060*/  FFMA.RZ R48, R4.reuse, R46.reuse, R25.reuse ;  /* 0x0000002e04307223 */ /* 0x1c0fe2000000c019 */
[CCC-:B------:R-:W-:Y:S01]  /*1a070*/  FFMA.RP R49, R4.reuse, R46.reuse, R25.reuse ;  /* 0x0000002e04317223 */ /* 0x1c0fe20000008019 */
[----:B------:R-:W-:Y:S01]  /*1a080*/  FFMA.RM R46, R4, R46, R25 ;  /* 0x0000002e042e7223 */ /* 0x000fe20000004019 */
[C---:B------:R-:W-:Y:S01]  /*1a090*/  VIADD R4, R5.reuse, 0x20 ;  /* 0x0000002005047836 */ /* 0x040fe20000000000 */
[C---:B------:R-:W-:Y:S02]  /*1a0a0*/  ISETP.NE.AND P0, PT, R5.reuse, RZ, PT ;  /* 0x000000ff0500720c */ /* 0x040fe40003f05270 */
[----:B------:R-:W-:Y:S02]  /*1a0b0*/  LOP3.LUT R48, R48, 0x7fffff, RZ, 0xc0, !PT ;  /* 0x007fffff30307812 */ /* 0x000fe400078ec0ff */
[----:B------:R-:W-:Y:S01]  /*1a0c0*/  ISETP.NE.AND P1, PT, R5, RZ, PT ;  /* 0x000000ff0500720c */ /* 0x000fe20003f25270 */
[----:B------:R-:W-:Y:S01]  /*1a0d0*/  IMAD.MOV R5, RZ, RZ, -R5 ;  /* 0x000000ffff057224 */ /* 0x000fe200078e0a05 */
[----:B------:R-:W-:-:S02]  /*1a0e0*/  LOP3.LUT R25, R48, 0x800000, RZ, 0xfc, !PT ;  /* 0x0080000030197812 */ /* 0x000fc400078efcff */
[----:B------:R-:W-:Y:S02]  /*1a0f0*/  FSETP.NEU.FTZ.AND P2, PT, R49, R46, PT ;  /* 0x0000002e3100720b */ /* 0x000fe40003f5d000 */
[----:B------:R-:W-:Y:S02]  /*1a100*/  SHF.L.U32 R4, R25, R4, RZ ;  /* 0x0000000419047219 */ /* 0x000fe400000006ff */
[----:B------:R-:W-:Y:S02]  /*1a110*/  SEL R46, R5, RZ, P0 ;  /* 0x000000ff052e7207 */ /* 0x000fe40000000000 */
[----:B------:R-:W-:Y:S02]  /*1a120*/  ISETP.NE.AND P1, PT, R4, RZ, P1 ;  /* 0x000000ff0400720c */ /* 0x000fe40000f25270 */
[----:B------:R-:W-:Y:S02]  /*1a130*/  SHF.R.U32.HI R25, RZ, R46, R25 ;  /* 0x0000002eff197219 */ /* 0x000fe40000011619 */
[----:B------:R-:W-:-:S02]  /*1a140*/  PLOP3.LUT P1, PT, P2, P1, PT, 0xf8, 0x8f ;  /* 0x00000000008f781c */ /* 0x000fc40001723f70 */
[----:B------:R-:W-:Y:S02]  /*1a150*/  SHF.R.U32.HI R5, RZ, 0x1, R25 ;  /* 0x00000001ff057819 */ /* 0x000fe40000011619 */
[----:B------:R-:W-:-:S04]  /*1a160*/  SEL R4, RZ, 0x1, !P1 ;  /* 0x00000001ff047807 */ /* 0x000fc80004800000 */
[----:B------:R-:W-:-:S04]  /*1a170*/  LOP3.LUT R4, R4, 0x1, R5, 0xf8, !PT ;  /* 0x0000000104047812 */ /* 0x000fc800078ef805 */
[----:B------:R-:W-:-:S05]  /*1a180*/  LOP3.LUT R4, R4, R25, RZ, 0xc0, !PT ;  /* 0x0000001904047212 */ /* 0x000fca00078ec0ff */
[----:B------:R-:W-:-:S05]  /*1a190*/  IMAD.IADD R4, R5, 0x1, R4 ;  /* 0x0000000105047824 */ /* 0x000fca00078e0204 */
[----:B------:R-:W-:Y:S01]  /*1a1a0*/  LOP3.LUT R47, R4, R47, RZ, 0xfc, !PT ;  /* 0x0000002f042f7212 */ /* 0x000fe200078efcff */
[----:B------:R-:W-:Y:S05]  /*1a1b0*/  BRA `(.L_x_491) ;  /* 0x0000000000107947 */ /* 0x000fea0003800000 */
.L_x_490:
[----:B------:R-:W-:-:S04]  /*1a1c0*/  LOP3.LUT R47, R47, 0x80000000, RZ, 0xc0, !PT ;  /* 0x800000002f2f7812 */ /* 0x000fc800078ec0ff */
[----:B------:R-:W-:Y:S01]  /*1a1d0*/  LOP3.LUT R47, R47, 0x7f800000, RZ, 0xfc, !PT ;  /* 0x7f8000002f2f7812 */ /* 0x000fe200078efcff */
[----:B------:R-:W-:Y:S05]  /*1a1e0*/  BRA `(.L_x_491) ;  /* 0x0000000000047947 */ /* 0x000fea0003800000 */
.L_x_489:
[----:B------:R-:W-:Y:S02]  /*1a1f0*/  LEA R47, R50, R47, 0x17 ;  /* 0x0000002f322f7211 */ /* 0x000fe400078eb8ff */
.L_x_491:
[----:B------:R-:W-:Y:S05]  /*1a200*/  BSYNC.RECONVERGENT B0 ;  /* 0x0000000000007941 */ /* 0x000fea0003800200 */
.L_x_488:
[----:B------:R-:W-:Y:S01]  /*1a210*/  MOV R4, R47 ;  /* 0x0000002f00047202 */ /* 0x000fe20000000f00 */
[----:B------:R-:W-:Y:S05]  /*1a220*/  BRA `(.L_x_492) ;  /* 0x0000000000207947 */ /* 0x000fea0003800000 */
.L_x_487:
[----:B------:R-:W-:-:S04]  /*1a230*/  LOP3.LUT R46, R46, 0x80000000, R47, 0x48, !PT ;  /* 0x800000002e2e7812 */ /* 0x000fc800078e482f */
[----:B------:R-:W-:Y:S01]  /*1a240*/  LOP3.LUT R4, R46, 0x7f800000, RZ, 0xfc, !PT ;  /* 0x7f8000002e047812 */ /* 0x000fe200078efcff */
[----:B------:R-:W-:Y:S05]  /*1a250*/  BRA `(.L_x_492) ;  /* 0x0000000000147947 */ /* 0x000fea0003800000 */
.L_x_486:
[----:B------:R-:W-:Y:S01]  /*1a260*/  LOP3.LUT R4, R46, 0x80000000, R47, 0x48, !PT ;  /* 0x800000002e047812 */ /* 0x000fe200078e482f */
[----:B------:R-:W-:Y:S05]  /*1a270*/  BRA `(.L_x_492) ;  /* 0x00000000000c7947 */ /* 0x000fea0003800000 */
.L_x_485:
[----:B------:R-:W1:Y:S01]  /*1a280*/  MUFU.RSQ R4, -QNAN ;  /* 0xffc0000000047908 */ /* 0x000e620000001400 */
[----:B------:R-:W-:Y:S05]  /*1a290*/  BRA `(.L_x_492) ;  /* 0x0000000000047947 */ /* 0x000fea0003800000 */
.L_x_484:
[----:B------:R-:W-:-:S07]  /*1a2a0*/  FADD.FTZ R4, R7, R2 ;  /* 0x0000000207047221 */ /* 0x000fce0000010000 */
.L_x_492:
[----:B------:R-:W-:Y:S05]  /*1a2b0*/  BSYNC.RECONVERGENT B1 ;  /* 0x0000000000017941 */ /* 0x000fea0003800200 */
.L_x_482:
[----:B------:R-:W-:-:S04]  /*1a2c0*/  HFMA2 R25, -RZ, RZ, 0, 0 ;  /* 0x00000000ff197431 */ /* 0x000fc800000001ff */
[----:B-1----:R-:W-:Y:S05]  /*1a2d0*/  RET.REL.NODEC R24 `(_ZN7cutlass13device_kernelINS_4fmha6kernel36Sm100FmhaFwdKernelTmaWarpspecializedIN4cute5tupleIJiiiNS5_IJNS5_IJiiEEEiEEEEEENS1_10collective38Sm100FmhaFwdMainloopTmaWarpspecializedINS_6half_tEffNS5_IJNS4_1CILi256EEENSC_ILi128EEENSC_ILi16EEEEEENS5_IJiNSC_ILi1EEES7_EEENS5_IJiSH_NS5_IJNS5_IJNSC_ILi0EEEiEEEiEEEEEESM_NS9_10CausalMaskILb1EEENS5_IJNSC_ILi2EEESH_SH_EEENSC_ILb0EEEEENS9_38Sm100FmhaFwdEpilogueTmaWarpspecializedISB_fNS5_IJSE_SF_SE_EEESI_NS5_IJSH_S7_EEESR_EENS2_23PersistentTileSchedulerENS2_41Sm100FmhaCtxKernelWarpspecializedScheduleEEEEEvNT_6ParamsE) ;  /* 0xfffffe5c18487950 */ /* 0x002fea0003c3ffff */
.L_x_493:
[----:B------:R-:W-:-:S00]  /*1a2e0*/  BRA `(.L_x_493) ;  /* 0xfffffffc00fc7947 */ /* 0x000fc0000383ffff */
[----:B------:R-:W-:-:S00]  /*1a2f0*/  NOP ;  /* 0x0000000000007918 */ /* 0x000fc00000000000 */
        /* <DEDUP_REMOVED lines=8> */
.L_x_498:


//--------------------- .nv.global.init           --------------------------
	.section	.nv.global.init,"aw",@progbits
.nv.global.init:
	.type		$str$23,@object
	.size		$str$23,($str$37 - $str$23)
$str$23:
        /*0000*/ 	.byte	0x0a, 0x00
	.type		$str$37,@object
	.size		$str$37,($str$32 - $str$37)
$str$37:
        /*0002*/ 	.byte	0x3a, 0x00
	.type		$str$32,@object
	.size		$str$32,($str$29 - $str$32)
$str$32:
        /*0004*/ 	.byte	0x5f, 0x00
	.type		$str$29,@object
	.size		$str$29,($str$28 - $str$29)
$str$29:
        /*0006*/ 	.byte	0x25, 0x64, 0x00
	.type		$str$28,@object
	.size		$str$28,($str$30 - $str$28)
$str$28:
        /*0009*/ 	.byte	0x25, 0x63, 0x00
	.type		$str$30,@object
	.size		$str$30,($str$31 - $str$30)
$str$30:
        /*000c*/ 	.byte	0x25, 0x73, 0x00
	.type		$str$31,@object
	.size		$str$31,($str$35 - $str$31)
$str$31:
        /*000f*/ 	.byte	0x20, 0x6f, 0x20, 0x00
	.type		$str$35,@object
	.size		$str$35,($str$22 - $str$35)
$str$35:
        /*0013*/ 	.byte	0x70, 0x74, 0x72, 0x5b, 0x00
	.type		$str$22,@object
	.size		$str$22,($str$34 - $str$22)
$str$22:
        /*0018*/ 	.byte	0x73, 0x4f, 0x3a, 0x20, 0x00
	.type		$str$34,@object
	.size		$str$34,($str$36 - $str$34)
$str$34:
        /*001d*/ 	.byte	0x73, 0x6d, 0x65, 0x6d, 0x5f, 0x00
	.type		$str$36,@object
	.size		$str$36,($str$33 - $str$36)
$str$36:
        /*0023*/ 	.byte	0x62, 0x5d, 0x28, 0x25, 0x70, 0x29, 0x00
	.type		$str$33,@object
	.size		$str$33,($str$27 - $str$33)
$str$33:
        /*002a*/ 	.byte	0x53, 0x77, 0x3c, 0x25, 0x64, 0x2c, 0x25, 0x64, 0x2c, 0x25, 0x64, 0x3e, 0x00
	.type		$str$27,@object
	.size		$str$27,($str$26 - $str$27)
$str$27:
        /*0037*/ 	.byte	0x2f, 0x74, 0x6d, 0x70, 0x2f, 0x63, 0x75, 0x74, 0x6c, 0x61, 0x73, 0x73, 0x5f, 0x73, 0x77, 0x65
        /*0047*/ 	.byte	0x65, 0x70, 0x5f, 0x73, 0x72, 0x63, 0x2f, 0x69, 0x6e, 0x63, 0x6c, 0x75, 0x64, 0x65, 0x2f, 0x63
        /*0057*/ 	.byte	0x75, 0x74, 0x65, 0x2f, 0x61, 0x74, 0x6f, 0x6d, 0x2f, 0x63, 0x6f, 0x70, 0x79, 0x5f, 0x74, 0x72
        /*0067*/ 	.byte	0x61, 0x69, 0x74, 0x73, 0x5f, 0x73, 0x6d, 0x31, 0x30, 0x30, 0x2e, 0x68, 0x70, 0x70, 0x00
	.type		$str$26,@object
	.size		$str$26,(__unnamed_4 - $str$26)
$str$26:
        /*0076*/ 	.byte	0x28, 0x28, 0x75, 0x69, 0x6e, 0x74, 0x33, 0x32, 0x5f, 0x74, 0x28, 0x74, 0x68, 0x72, 0x65, 0x61
        /*0086*/ 	.byte	0x64, 0x49, 0x64, 0x78, 0x2e, 0x78, 0x29, 0x20, 0x2f, 0x20, 0x33, 0x32, 0x29, 0x20, 0x25, 0x20
        /*0096*/ 	.byte	0x34, 0x29, 0x20, 0x3d, 0x3d, 0x20, 0x28, 0x28, 0x28, 0x74, 0x6d, 0x65, 0x6d, 0x5f, 0x61, 0x64
        /*00a6*/ 	.byte	0x64, 0x72, 0x20, 0x3e, 0x3e, 0x20, 0x31, 0x36, 0x29, 0x20, 0x2f, 0x20, 0x33, 0x32, 0x29, 0x20
        /*00b6*/ 	.byte	0x25, 0x20, 0x34, 0x29, 0x00
	.type		__unnamed_4,@object
	.size		__unnamed_4,(__unnamed_1 - __unnamed_4)
__unnamed_4:
        /* <DEDUP_REMOVED lines=37> */
        /*030b*/ 	.byte	0x30, 0x3e, 0x3e, 0x3e, 0x3e, 0x5d, 0x00
	.type		__unnamed_1,@object
	.size		__unnamed_1,(__unnamed_5 - __unnamed_1)
__unnamed_1:
        /* <DEDUP_REMOVED lines=37> */
        /*0562*/ 	.byte	0x3a, 0x43, 0x3c, 0x30, 0x3e, 0x3e, 0x3e, 0x3e, 0x5d, 0x00
	.type		__unnamed_5,@object
	.size		__unnamed_5,(__unnamed_6 - __unnamed_5)
__unnamed_5:
        /* <DEDUP_REMOVED lines=38> */
	.type		__unnamed_6,@object
	.size		__unnamed_6,(__unnamed_7 - __unnamed_6)
__unnamed_6:
        /* <DEDUP_REMOVED lines=37> */
        /*0a16*/ 	.byte	0x74, 0x65, 0x3a, 0x3a, 0x43, 0x3c, 0x30, 0x3e, 0x3e, 0x3e, 0x3e, 0x5d, 0x00
	.type		__unnamed_7,@object
	.size		__unnamed_7,(__unnamed_2 - __unnamed_7)
__unnamed_7:
        /* <DEDUP_REMOVED lines=37> */
        /*0c73*/ 	.byte	0x63, 0x75, 0x74, 0x65, 0x3a, 0x3a, 0x43, 0x3c, 0x30, 0x3e, 0x3e, 0x3e, 0x3e, 0x5d, 0x00
	.type		__unnamed_2,@object
	.size		__unnamed_2,(__unnamed_3 - __unnamed_2)
__unnamed_2:
        /* <DEDUP_REMOVED lines=38> */
	.type		__unnamed_3,@object
	.size		__unnamed_3,(.L_3 - __unnamed_3)
__unnamed_3:
        /* <DEDUP_REMOVED lines=39> */
.L_3:


//--------------------- .nv.shared._ZN7cutlass13device_kernelINS_4fmha6kernel36Sm100FmhaFwdKernelTmaWarpspecializedIN4cute5tupleIJiiiNS5_IJNS5_IJiiEEEiEEEEEENS1_10collective38Sm100FmhaFwdMainloopTmaWarpspecializedINS_6half_tEffNS5_IJNS4_1CILi256EEENSC_ILi128EEENSC_ILi16EEEEEENS5_IJiNSC_ILi1EEES7_EEENS5_IJiSH_NS5_IJNS5_IJNSC_ILi0EEEiEEEiEEEEEESM_NS9_10CausalMaskILb1EEENS5_IJNSC_ILi2EEESH_SH_EEENSC_ILb0EEEEENS9_38Sm100FmhaFwdEpilogueTmaWarpspecializedISB_fNS5_IJSE_SF_SE_EEESI_NS5_IJSH_S7_EEESR_EENS2_23PersistentTileSchedulerENS2_41Sm100FmhaCtxKernelWarpspecializedScheduleEEEEEvNT_6ParamsE --------------------------
	.section	.nv.shared._ZN7cutlass13device_kernelINS_4fmha6kernel36Sm100FmhaFwdKernelTmaWarpspecializedIN4cute5tupleIJiiiNS5_IJNS5_IJiiEEEiEEEEEENS1_10collective38Sm100FmhaFwdMainloopTmaWarpspecializedINS_6half_tEffNS5_IJNS4_1CILi256EEENSC_ILi128EEENSC_ILi16EEEEEENS5_IJiNSC_ILi1EEES7_EEENS5_IJiSH_NS5_IJNS5_IJNSC_ILi0EEEiEEEiEEEEEESM_NS9_10CausalMaskILb1EEENS5_IJNSC_ILi2EEESH_SH_EEENSC_ILb0EEEEENS9_38Sm100FmhaFwdEpilogueTmaWarpspecializedISB_fNS5_IJSE_SF_SE_EEESI_NS5_IJSH_S7_EEESR_EENS2_23PersistentTileSchedulerENS2_41Sm100FmhaCtxKernelWarpspecializedScheduleEEEEEvNT_6ParamsE,"aw",@nobits
	.sectionflags	@""
	.align	16
	.zero		1024


//--------------------- .nv.shared.reserved.0     --------------------------
	.section	.nv.shared.reserved.0,"aw",@nobits
	.weak		__nv_reservedSMEM_offset_0_alias
	.size		__nv_reservedSMEM_offset_0_alias, 0, 64
	.other		__nv_reservedSMEM_offset_0_alias,@"STO_CUDA_RESERVED_SHARED STV_DEFAULT"
__nv_reservedSMEM_offset_0_alias:
	.zero		0
.nv.shared.reserved.0:
	.zero		64
	.weak		__nv_reservedSMEM_tcgen05_partition
	.type		__nv_reservedSMEM_tcgen05_partition,@object
	.size		__nv_reservedSMEM_tcgen05_partition,(.L_0 - __nv_reservedSMEM_tcgen05_partition)
__nv_reservedSMEM_tcgen05_partition:
	.zero		32
.L_0:


//--------------------- .nv.global                --------------------------
	.section	.nv.global,"aw",@nobits
.nv.global:
	.type		_ZN39_INTERNAL_d9c8b636_4_k_cu_97984ea6_35414cute1_E,@object
	.size		_ZN39_INTERNAL_d9c8b636_4_k_cu_97984ea6_35414cute1_E,(_ZN39_INTERNAL_d9c8b636_4_k_cu_97984ea6_35414cuda3std3__45__cpo6cbeginE - _ZN39_INTERNAL_d9c8b636_4_k_cu_97984ea6_35414cute1_E)
_ZN39_INTERNAL_d9c8b636_4_k_cu_97984ea6_35414cute1_E:
	.zero		1
	.type		_ZN39_INTERNAL_d9c8b636_4_k_cu_97984ea6_35414cuda3std3__45__cpo6cbeginE,@object
	.size		_ZN39_INTERNAL_d9c8b636_4_k_cu_97984ea6_35414cuda3std3__45__cpo6cbeginE,(_ZN39_INTERNAL_d9c8b636_4_k_cu_97984ea6_35414cuda3std3__48in_placeE - _ZN39_INTERNAL_d9c8b636_4_k_cu_97984ea6_35414cuda3std3__45__cpo6cbeginE)
_ZN39_INTERNAL_d9c8b636_4_k_cu_97984ea6_35414cuda3std3__45__cpo6cbeginE:
	.zero		1
	.type		_ZN39_INTERNAL_d9c8b636_4_k_cu_97984ea6_35414cuda3std3__48in_placeE,@object
	.size		_ZN39_INTERNAL_d9c8b636_4_k_cu_97984ea6_35414cuda3std3__48in_placeE,(_ZN39_INTERNAL_d9c8b636_4_k_cu_97984ea6_35414cuda3std6ranges3__45__cpo9iter_moveE - _ZN39_INTERNAL_d9c8b636_4_k_cu_97984ea6_35414cuda3std3__48in_placeE)
_ZN39_INTERNAL_d9c8b636_4_k_cu_97984ea6_35414cuda3std3__48in_placeE:
	.zero		1
	.type		_ZN39_INTERNAL_d9c8b636_4_k_cu_97984ea6_35414cuda3std6ranges3__45__cpo9iter_moveE,@object
	.size		_ZN39_INTERNAL_d9c8b636_4_k_cu_97984ea6_35414cuda3std6ranges3__45__cpo9iter_moveE,(_ZN39_INTERNAL_d9c8b636_4_k_cu_97984ea6_35414cuda3std3__45__cpo5beginE - _ZN39_INTERNAL_d9c8b636_4_k_cu_97984ea6_35414cuda3std6ranges3__45__cpo9iter_moveE)
_ZN39_INTERNAL_d9c8b636_4_k_cu_97984ea6_35414cuda3std6ranges3__45__cpo9iter_moveE:
	.zero		1
	.type		_ZN39_INTERNAL_d9c8b636_4_k_cu_97984ea6_35414cuda3std3__45__cpo5beginE,@object
	.size		_ZN39_INTERNAL_d9c8b636_4_k_cu_97984ea6_35414cuda3std3__45__cpo5beginE,(_ZN39_INTERNAL_d9c8b636_4_k_cu_97984ea6_35414cuda3std3__441_GLOBAL__N__d9c8b636_4_k_cu_97984ea6_35416ignoreE - _ZN39_INTERNAL_d9c8b636_4_k_cu_97984ea6_35414cuda3std3__45__cpo5beginE)
_ZN39_INTERNAL_d9c8b636_4_k_cu_97984ea6_35414cuda3std3__45__cpo5beginE:
	.zero		1
	.type		_ZN39_INTERNAL_d9c8b636_4_k_cu_97984ea6_35414cuda3std3__441_GLOBAL__N__d9c8b636_4_k_cu_97984ea6_35416ignoreE,@object
	.size		_ZN39_INTERNAL_d9c8b636_4_k_cu_97984ea6_35414cuda3std3__441_GLOBAL__N__d9c8b636_4_k_cu_97984ea6_35416ignoreE,(_ZN39_INTERNAL_d9c8b636_4_k_cu_97984ea6_35414cute7productE - _ZN39_INTERNAL_d9c8b636_4_k_cu_97984ea6_35414cuda3std3__441_GLOBAL__N__d9c8b636_4_k_cu_97984ea6_35416ignoreE)
_ZN39_INTERNAL_d9c8b636_4_k_cu_97984ea6_35414cuda3std3__441_GLOBAL__N__d9c8b636_4_k_cu_97984ea6_35416ignoreE:
	.zero		1
	.type		_ZN39_INTERNAL_d9c8b636_4_k_cu_97984ea6_35414cute7productE,@object
	.size		_ZN39_INTERNAL_d9c8b636_4_k_cu_97984ea6_35414cute7productE,(_ZN39_INTERNAL_d9c8b636_4_k_cu_97984ea6_35414cuda3std3__45__cpo3endE - _ZN39_INTERNAL_d9c8b636_4_k_cu_97984ea6_35414cute7productE)
_ZN39_INTERNAL_d9c8b636_4_k_cu_97984ea6_35414cute7productE:
	.zero		1
	.type		_ZN39_INTERNAL_d9c8b636_4_k_cu_97984ea6_35414cuda3std3__45__cpo3endE,@object
	.size		_ZN39_INTERNAL_d9c8b636_4_k_cu_97984ea6_35414cuda3std3__45__cpo3endE,(_ZN39_INTERNAL_d9c8b636_4_k_cu_97984ea6_35414cuda3std3__419piecewise_constructE - _ZN39_INTERNAL_d9c8b636_4_k_cu_97984ea6_35414cuda3std3__45__cpo3endE)
_ZN39_INTERNAL_d9c8b636_4_k_cu_97984ea6_35414cuda3std3__45__cpo3endE:
	.zero		1
	.type		_ZN39_INTERNAL_d9c8b636_4_k_cu_97984ea6_35414cuda3std3__419piecewise_constructE,@object
	.size		_ZN39_INTERNAL_d9c8b636_4_k_cu_97984ea6_35414cuda3std3__419piecewise_constructE,(_ZN39_INTERNAL_d9c8b636_4_k_cu_97984ea6_35414cuda3std3__45__cpo4cendE - _ZN39_INTERNAL_d9c8b636_4_k_cu_97984ea6_35414cuda3std3__419piecewise_constructE)
_ZN39_INTERNAL_d9c8b636_4_k_cu_97984ea6_35414cuda3std3__419piecewise_constructE:
	.zero		1
	.type		_ZN39_INTERNAL_d9c8b636_4_k_cu_97984ea6_35414cuda3std3__45__cpo4cendE,@object
	.size		_ZN39_INTERNAL_d9c8b636_4_k_cu_97984ea6_35414cuda3std3__45__cpo4cendE,(_ZN39_INTERNAL_d9c8b636_4_k_cu_97984ea6_35414cuda3std6ranges3__45__cpo4swapE - _ZN39_INTERNAL_d9c8b636_4_k_cu_97984ea6_35414cuda3std3__45__cpo4cendE)
_ZN39_INTERNAL_d9c8b636_4_k_cu_97984ea6_35414cuda3std3__45__cpo4cendE:
	.zero		1
	.type		_ZN39_INTERNAL_d9c8b636_4_k_cu_97984ea6_35414cuda3std6ranges3__45__cpo4swapE,@object
	.size		_ZN39_INTERNAL_d9c8b636_4_k_cu_97984ea6_35414cuda3std6ranges3__45__cpo4swapE,(.L_15 - _ZN39_INTERNAL_d9c8b636_4_k_cu_97984ea6_35414cuda3std6ranges3__45__cpo4swapE)
_ZN39_INTERNAL_d9c8b636_4_k_cu_97984ea6_35414cuda3std6ranges3__45__cpo4swapE:
	.zero		1
.L_15:


//--------------------- .nv.constant0._ZN7cutlass13device_kernelINS_4fmha6kernel36Sm100FmhaFwdKernelTmaWarpspecializedIN4cute5tupleIJiiiNS5_IJNS5_IJiiEEEiEEEEEENS1_10collective38Sm100FmhaFwdMainloopTmaWarpspecializedINS_6half_tEffNS5_IJNS4_1CILi256EEENSC_ILi128EEENSC_ILi16EEEEEENS5_IJiNSC_ILi1EEES7_EEENS5_IJiSH_NS5_IJNS5_IJNSC_ILi0EEEiEEEiEEEEEESM_NS9_10CausalMaskILb1EEENS5_IJNSC_ILi2EEESH_SH_EEENSC_ILb0EEEEENS9_38Sm100FmhaFwdEpilogueTmaWarpspecializedISB_fNS5_IJSE_SF_SE_EEESI_NS5_IJSH_S7_EEESR_EENS2_23PersistentTileSchedulerENS2_41Sm100FmhaCtxKernelWarpspecializedScheduleEEEEEvNT_6ParamsE --------------------------
	.section	.nv.constant0._ZN7cutlass13device_kernelINS_4fmha6kernel36Sm100FmhaFwdKernelTmaWarpspecializedIN4cute5tupleIJiiiNS5_IJNS5_IJiiEEEiEEEEEENS1_10collective38Sm100FmhaFwdMainloopTmaWarpspecializedINS_6half_tEffNS5_IJNS4_1CILi256EEENSC_ILi128EEENSC_ILi16EEEEEENS5_IJiNSC_ILi1EEES7_EEENS5_IJiSH_NS5_IJNS5_IJNSC_ILi0EEEiEEEiEEEEEESM_NS9_10CausalMaskILb1EEENS5_IJNSC_ILi2EEESH_SH_EEENSC_ILb0EEEEENS9_38Sm100FmhaFwdEpilogueTmaWarpspecializedISB_fNS5_IJSE_SF_SE_EEESI_NS5_IJSH_S7_EEESR_EENS2_23PersistentTileSchedulerENS2_41Sm100FmhaCtxKernelWarpspecializedScheduleEEEEEvNT_6ParamsE,"a",@progbits
	.sectionflags	@""
	.align	4
.nv.constant0._ZN7cutlass13device_kernelINS_4fmha6kernel36Sm100FmhaFwdKernelTmaWarpspecializedIN4cute5tupleIJiiiNS5_IJNS5_IJiiEEEiEEEEEENS1_10collective38Sm100FmhaFwdMainloopTmaWarpspecializedINS_6half_tEffNS5_IJNS4_1CILi256EEENSC_ILi128EEENSC_ILi16EEEEEENS5_IJiNSC_ILi1EEES7_EEENS5_IJiSH_NS5_IJNS5_IJNSC_ILi0EEEiEEEiEEEEEESM_NS9_10CausalMaskILb1EEENS5_IJNSC_ILi2EEESH_SH_EEENSC_ILb0EEEEENS9_38Sm100FmhaFwdEpilogueTmaWarpspecializedISB_fNS5_IJSE_SF_SE_EEESI_NS5_IJSH_S7_EEESR_EENS2_23PersistentTileSchedulerENS2_41Sm100FmhaCtxKernelWarpspecializedScheduleEEEEEvNT_6ParamsE:
	.zero		2432


//--------------------- SYMBOLS --------------------------

	.type		.nv.reservedSmem.offset0,@object
	.size		.nv.reservedSmem.offset0,0x4
	.type		.nv.reservedSmem.cap,@object
	.size		.nv.reservedSmem.cap,0x4
	.type		vprintf,@function
	.type		__assertfail,@function
